//
// Generated by NVIDIA NVVM Compiler
//
// Compiler Build ID: CL-36424714
// Cuda compilation tools, release 13.0, V13.0.88
// Based on NVVM 20.0.0
//

.version 9.0
.target sm_100
.address_size 64

	// .globl	_Z19fp32_sincos_sfu_1_8Pf

.visible .entry _Z19fp32_sincos_sfu_1_8Pf(
	.param .u64 .ptr .align 1 _Z19fp32_sincos_sfu_1_8Pf_param_0
)
{
	.reg .pred 	%p<3>;
	.reg .b32 	%r<14>;
	.reg .b32 	%f<406>;
	.reg .b64 	%rd<5>;

	ld.param.u64 	%rd1, [_Z19fp32_sincos_sfu_1_8Pf_param_0];
	mov.u32 	%r1, %tid.x;
	cvt.rn.f32.u32 	%f404, %r1;
	mov.f32 	%f405, 0f3F800000;
	mov.b32 	%r12, 0;
$L__BB0_1:
	mov.b32 	%r13, 0;
$L__BB0_2:
	mov.f32 	%f390, 0f40400000;
	// begin inline asm
	fma.rn.f32 %f10, %f405, %f390, %f404;
	// end inline asm
	// begin inline asm
	sin.approx.f32  %f14, %f10;
	// end inline asm
	// begin inline asm
	fma.rn.f32 %f16, %f14, %f390, %f10;
	// end inline asm
	// begin inline asm
	sin.approx.f32  %f20, %f16;
	// end inline asm
	// begin inline asm
	fma.rn.f32 %f22, %f20, %f390, %f16;
	// end inline asm
	// begin inline asm
	sin.approx.f32  %f26, %f22;
	// end inline asm
	// begin inline asm
	fma.rn.f32 %f28, %f26, %f390, %f22;
	// end inline asm
	// begin inline asm
	sin.approx.f32  %f32, %f28;
	// end inline asm
	// begin inline asm
	fma.rn.f32 %f34, %f32, %f390, %f28;
	// end inline asm
	// begin inline asm
	sin.approx.f32  %f38, %f34;
	// end inline asm
	// begin inline asm
	fma.rn.f32 %f40, %f38, %f390, %f34;
	// end inline asm
	// begin inline asm
	sin.approx.f32  %f44, %f40;
	// end inline asm
	// begin inline asm
	fma.rn.f32 %f46, %f44, %f390, %f40;
	// end inline asm
	// begin inline asm
	sin.approx.f32  %f50, %f46;
	// end inline asm
	// begin inline asm
	fma.rn.f32 %f52, %f50, %f390, %f46;
	// end inline asm
	// begin inline asm
	sin.approx.f32  %f56, %f52;
	// end inline asm
	// begin inline asm
	fma.rn.f32 %f58, %f56, %f390, %f52;
	// end inline asm
	// begin inline asm
	sin.approx.f32  %f62, %f58;
	// end inline asm
	// begin inline asm
	fma.rn.f32 %f64, %f62, %f390, %f58;
	// end inline asm
	// begin inline asm
	sin.approx.f32  %f68, %f64;
	// end inline asm
	// begin inline asm
	fma.rn.f32 %f70, %f68, %f390, %f64;
	// end inline asm
	// begin inline asm
	sin.approx.f32  %f74, %f70;
	// end inline asm
	// begin inline asm
	fma.rn.f32 %f76, %f74, %f390, %f70;
	// end inline asm
	// begin inline asm
	sin.approx.f32  %f80, %f76;
	// end inline asm
	// begin inline asm
	fma.rn.f32 %f82, %f80, %f390, %f76;
	// end inline asm
	// begin inline asm
	sin.approx.f32  %f86, %f82;
	// end inline asm
	// begin inline asm
	fma.rn.f32 %f88, %f86, %f390, %f82;
	// end inline asm
	// begin inline asm
	sin.approx.f32  %f92, %f88;
	// end inline asm
	// begin inline asm
	fma.rn.f32 %f94, %f92, %f390, %f88;
	// end inline asm
	// begin inline asm
	sin.approx.f32  %f98, %f94;
	// end inline asm
	// begin inline asm
	fma.rn.f32 %f100, %f98, %f390, %f94;
	// end inline asm
	// begin inline asm
	sin.approx.f32  %f104, %f100;
	// end inline asm
	// begin inline asm
	fma.rn.f32 %f106, %f104, %f390, %f100;
	// end inline asm
	// begin inline asm
	sin.approx.f32  %f110, %f106;
	// end inline asm
	// begin inline asm
	fma.rn.f32 %f112, %f110, %f390, %f106;
	// end inline asm
	// begin inline asm
	sin.approx.f32  %f116, %f112;
	// end inline asm
	// begin inline asm
	fma.rn.f32 %f118, %f116, %f390, %f112;
	// end inline asm
	// begin inline asm
	sin.approx.f32  %f122, %f118;
	// end inline asm
	// begin inline asm
	fma.rn.f32 %f124, %f122, %f390, %f118;
	// end inline asm
	// begin inline asm
	sin.approx.f32  %f128, %f124;
	// end inline asm
	// begin inline asm
	fma.rn.f32 %f130, %f128, %f390, %f124;
	// end inline asm
	// begin inline asm
	sin.approx.f32  %f134, %f130;
	// end inline asm
	// begin inline asm
	fma.rn.f32 %f136, %f134, %f390, %f130;
	// end inline asm
	// begin inline asm
	sin.approx.f32  %f140, %f136;
	// end inline asm
	// begin inline asm
	fma.rn.f32 %f142, %f140, %f390, %f136;
	// end inline asm
	// begin inline asm
	sin.approx.f32  %f146, %f142;
	// end inline asm
	// begin inline asm
	fma.rn.f32 %f148, %f146, %f390, %f142;
	// end inline asm
	// begin inline asm
	sin.approx.f32  %f152, %f148;
	// end inline asm
	// begin inline asm
	fma.rn.f32 %f154, %f152, %f390, %f148;
	// end inline asm
	// begin inline asm
	sin.approx.f32  %f158, %f154;
	// end inline asm
	// begin inline asm
	fma.rn.f32 %f160, %f158, %f390, %f154;
	// end inline asm
	// begin inline asm
	sin.approx.f32  %f164, %f160;
	// end inline asm
	// begin inline asm
	fma.rn.f32 %f166, %f164, %f390, %f160;
	// end inline asm
	// begin inline asm
	sin.approx.f32  %f170, %f166;
	// end inline asm
	// begin inline asm
	fma.rn.f32 %f172, %f170, %f390, %f166;
	// end inline asm
	// begin inline asm
	sin.approx.f32  %f176, %f172;
	// end inline asm
	// begin inline asm
	fma.rn.f32 %f178, %f176, %f390, %f172;
	// end inline asm
	// begin inline asm
	sin.approx.f32  %f182, %f178;
	// end inline asm
	// begin inline asm
	fma.rn.f32 %f184, %f182, %f390, %f178;
	// end inline asm
	// begin inline asm
	sin.approx.f32  %f188, %f184;
	// end inline asm
	// begin inline asm
	fma.rn.f32 %f190, %f188, %f390, %f184;
	// end inline asm
	// begin inline asm
	sin.approx.f32  %f194, %f190;
	// end inline asm
	// begin inline asm
	fma.rn.f32 %f196, %f194, %f390, %f190;
	// end inline asm
	// begin inline asm
	sin.approx.f32  %f200, %f196;
	// end inline asm
	// begin inline asm
	fma.rn.f32 %f202, %f200, %f390, %f196;
	// end inline asm
	// begin inline asm
	sin.approx.f32  %f206, %f202;
	// end inline asm
	// begin inline asm
	fma.rn.f32 %f208, %f206, %f390, %f202;
	// end inline asm
	// begin inline asm
	sin.approx.f32  %f212, %f208;
	// end inline asm
	// begin inline asm
	fma.rn.f32 %f214, %f212, %f390, %f208;
	// end inline asm
	// begin inline asm
	sin.approx.f32  %f218, %f214;
	// end inline asm
	// begin inline asm
	fma.rn.f32 %f220, %f218, %f390, %f214;
	// end inline asm
	// begin inline asm
	sin.approx.f32  %f224, %f220;
	// end inline asm
	// begin inline asm
	fma.rn.f32 %f226, %f224, %f390, %f220;
	// end inline asm
	// begin inline asm
	sin.approx.f32  %f230, %f226;
	// end inline asm
	// begin inline asm
	fma.rn.f32 %f232, %f230, %f390, %f226;
	// end inline asm
	// begin inline asm
	sin.approx.f32  %f236, %f232;
	// end inline asm
	// begin inline asm
	fma.rn.f32 %f238, %f236, %f390, %f232;
	// end inline asm
	// begin inline asm
	sin.approx.f32  %f242, %f238;
	// end inline asm
	// begin inline asm
	fma.rn.f32 %f244, %f242, %f390, %f238;
	// end inline asm
	// begin inline asm
	sin.approx.f32  %f248, %f244;
	// end inline asm
	// begin inline asm
	fma.rn.f32 %f250, %f248, %f390, %f244;
	// end inline asm
	// begin inline asm
	sin.approx.f32  %f254, %f250;
	// end inline asm
	// begin inline asm
	fma.rn.f32 %f256, %f254, %f390, %f250;
	// end inline asm
	// begin inline asm
	sin.approx.f32  %f260, %f256;
	// end inline asm
	// begin inline asm
	fma.rn.f32 %f262, %f260, %f390, %f256;
	// end inline asm
	// begin inline asm
	sin.approx.f32  %f266, %f262;
	// end inline asm
	// begin inline asm
	fma.rn.f32 %f268, %f266, %f390, %f262;
	// end inline asm
	// begin inline asm
	sin.approx.f32  %f272, %f268;
	// end inline asm
	// begin inline asm
	fma.rn.f32 %f274, %f272, %f390, %f268;
	// end inline asm
	// begin inline asm
	sin.approx.f32  %f278, %f274;
	// end inline asm
	// begin inline asm
	fma.rn.f32 %f280, %f278, %f390, %f274;
	// end inline asm
	// begin inline asm
	sin.approx.f32  %f284, %f280;
	// end inline asm
	// begin inline asm
	fma.rn.f32 %f286, %f284, %f390, %f280;
	// end inline asm
	// begin inline asm
	sin.approx.f32  %f290, %f286;
	// end inline asm
	// begin inline asm
	fma.rn.f32 %f292, %f290, %f390, %f286;
	// end inline asm
	// begin inline asm
	sin.approx.f32  %f296, %f292;
	// end inline asm
	// begin inline asm
	fma.rn.f32 %f298, %f296, %f390, %f292;
	// end inline asm
	// begin inline asm
	sin.approx.f32  %f302, %f298;
	// end inline asm
	// begin inline asm
	fma.rn.f32 %f304, %f302, %f390, %f298;
	// end inline asm
	// begin inline asm
	sin.approx.f32  %f308, %f304;
	// end inline asm
	// begin inline asm
	fma.rn.f32 %f310, %f308, %f390, %f304;
	// end inline asm
	// begin inline asm
	sin.approx.f32  %f314, %f310;
	// end inline asm
	// begin inline asm
	fma.rn.f32 %f316, %f314, %f390, %f310;
	// end inline asm
	// begin inline asm
	sin.approx.f32  %f320, %f316;
	// end inline asm
	// begin inline asm
	fma.rn.f32 %f322, %f320, %f390, %f316;
	// end inline asm
	// begin inline asm
	sin.approx.f32  %f326, %f322;
	// end inline asm
	// begin inline asm
	fma.rn.f32 %f328, %f326, %f390, %f322;
	// end inline asm
	// begin inline asm
	sin.approx.f32  %f332, %f328;
	// end inline asm
	// begin inline asm
	fma.rn.f32 %f334, %f332, %f390, %f328;
	// end inline asm
	// begin inline asm
	sin.approx.f32  %f338, %f334;
	// end inline asm
	// begin inline asm
	fma.rn.f32 %f340, %f338, %f390, %f334;
	// end inline asm
	// begin inline asm
	sin.approx.f32  %f344, %f340;
	// end inline asm
	// begin inline asm
	fma.rn.f32 %f346, %f344, %f390, %f340;
	// end inline asm
	// begin inline asm
	sin.approx.f32  %f350, %f346;
	// end inline asm
	// begin inline asm
	fma.rn.f32 %f352, %f350, %f390, %f346;
	// end inline asm
	// begin inline asm
	sin.approx.f32  %f356, %f352;
	// end inline asm
	// begin inline asm
	fma.rn.f32 %f358, %f356, %f390, %f352;
	// end inline asm
	// begin inline asm
	sin.approx.f32  %f362, %f358;
	// end inline asm
	// begin inline asm
	fma.rn.f32 %f364, %f362, %f390, %f358;
	// end inline asm
	// begin inline asm
	sin.approx.f32  %f368, %f364;
	// end inline asm
	// begin inline asm
	fma.rn.f32 %f370, %f368, %f390, %f364;
	// end inline asm
	// begin inline asm
	sin.approx.f32  %f374, %f370;
	// end inline asm
	// begin inline asm
	fma.rn.f32 %f376, %f374, %f390, %f370;
	// end inline asm
	// begin inline asm
	sin.approx.f32  %f380, %f376;
	// end inline asm
	// begin inline asm
	fma.rn.f32 %f382, %f380, %f390, %f376;
	// end inline asm
	// begin inline asm
	sin.approx.f32  %f386, %f382;
	// end inline asm
	// begin inline asm
	fma.rn.f32 %f404, %f386, %f390, %f382;
	// end inline asm
	// begin inline asm
	sin.approx.f32  %f405, %f404;
	// end inline asm
	// begin inline asm
	cos.approx.f32  %f394, %f404;
	// end inline asm
	add.s32 	%r13, %r13, 64;
	setp.ne.s32 	%p1, %r13, 8192;
	@%p1 bra 	$L__BB0_2;
	add.s32 	%r12, %r12, 1;
	setp.ne.s32 	%p2, %r12, 512;
	@%p2 bra 	$L__BB0_1;
	add.s32 	%r8, %r1, 1;
	cvt.rn.f32.u32 	%f396, %r8;
	cvta.to.global.u64 	%rd2, %rd1;
	add.f32 	%f397, %f404, %f396;
	add.f32 	%f398, %f405, %f397;
	add.f32 	%f399, %f394, %f398;
	add.f32 	%f400, %f399, 0f40400000;
	add.f32 	%f401, %f400, 0f40800000;
	mov.u32 	%r9, %ctaid.x;
	mov.u32 	%r10, %ntid.x;
	mad.lo.s32 	%r11, %r9, %r10, %r1;
	mul.wide.u32 	%rd3, %r11, 4;
	add.s64 	%rd4, %rd2, %rd3;
	st.global.f32 	[%rd4], %f401;
	ret;

}
	// .globl	_Z19fp32_sincos_sfu_1_4Pf
.visible .entry _Z19fp32_sincos_sfu_1_4Pf(
	.param .u64 .ptr .align 1 _Z19fp32_sincos_sfu_1_4Pf_param_0
)
{
	.reg .pred 	%p<3>;
	.reg .b32 	%r<14>;
	.reg .b32 	%f<406>;
	.reg .b64 	%rd<5>;

	ld.param.u64 	%rd1, [_Z19fp32_sincos_sfu_1_4Pf_param_0];
	mov.u32 	%r1, %tid.x;
	cvt.rn.f32.u32 	%f404, %r1;
	mov.f32 	%f405, 0f3F800000;
	mov.b32 	%r12, 0;
$L__BB1_1:
	mov.b32 	%r13, 0;
$L__BB1_2:
	mov.f32 	%f390, 0f40400000;
	// begin inline asm
	fma.rn.f32 %f10, %f405, %f390, %f404;
	// end inline asm
	// begin inline asm
	sin.approx.f32  %f14, %f10;
	// end inline asm
	// begin inline asm
	fma.rn.f32 %f16, %f14, %f390, %f10;
	// end inline asm
	// begin inline asm
	sin.approx.f32  %f20, %f16;
	// end inline asm
	// begin inline asm
	fma.rn.f32 %f22, %f20, %f390, %f16;
	// end inline asm
	// begin inline asm
	sin.approx.f32  %f26, %f22;
	// end inline asm
	// begin inline asm
	fma.rn.f32 %f28, %f26, %f390, %f22;
	// end inline asm
	// begin inline asm
	sin.approx.f32  %f32, %f28;
	// end inline asm
	// begin inline asm
	fma.rn.f32 %f34, %f32, %f390, %f28;
	// end inline asm
	// begin inline asm
	sin.approx.f32  %f38, %f34;
	// end inline asm
	// begin inline asm
	fma.rn.f32 %f40, %f38, %f390, %f34;
	// end inline asm
	// begin inline asm
	sin.approx.f32  %f44, %f40;
	// end inline asm
	// begin inline asm
	fma.rn.f32 %f46, %f44, %f390, %f40;
	// end inline asm
	// begin inline asm
	sin.approx.f32  %f50, %f46;
	// end inline asm
	// begin inline asm
	fma.rn.f32 %f52, %f50, %f390, %f46;
	// end inline asm
	// begin inline asm
	sin.approx.f32  %f56, %f52;
	// end inline asm
	// begin inline asm
	fma.rn.f32 %f58, %f56, %f390, %f52;
	// end inline asm
	// begin inline asm
	sin.approx.f32  %f62, %f58;
	// end inline asm
	// begin inline asm
	fma.rn.f32 %f64, %f62, %f390, %f58;
	// end inline asm
	// begin inline asm
	sin.approx.f32  %f68, %f64;
	// end inline asm
	// begin inline asm
	fma.rn.f32 %f70, %f68, %f390, %f64;
	// end inline asm
	// begin inline asm
	sin.approx.f32  %f74, %f70;
	// end inline asm
	// begin inline asm
	fma.rn.f32 %f76, %f74, %f390, %f70;
	// end inline asm
	// begin inline asm
	sin.approx.f32  %f80, %f76;
	// end inline asm
	// begin inline asm
	fma.rn.f32 %f82, %f80, %f390, %f76;
	// end inline asm
	// begin inline asm
	sin.approx.f32  %f86, %f82;
	// end inline asm
	// begin inline asm
	fma.rn.f32 %f88, %f86, %f390, %f82;
	// end inline asm
	// begin inline asm
	sin.approx.f32  %f92, %f88;
	// end inline asm
	// begin inline asm
	fma.rn.f32 %f94, %f92, %f390, %f88;
	// end inline asm
	// begin inline asm
	sin.approx.f32  %f98, %f94;
	// end inline asm
	// begin inline asm
	fma.rn.f32 %f100, %f98, %f390, %f94;
	// end inline asm
	// begin inline asm
	sin.approx.f32  %f104, %f100;
	// end inline asm
	// begin inline asm
	fma.rn.f32 %f106, %f104, %f390, %f100;
	// end inline asm
	// begin inline asm
	sin.approx.f32  %f110, %f106;
	// end inline asm
	// begin inline asm
	fma.rn.f32 %f112, %f110, %f390, %f106;
	// end inline asm
	// begin inline asm
	sin.approx.f32  %f116, %f112;
	// end inline asm
	// begin inline asm
	fma.rn.f32 %f118, %f116, %f390, %f112;
	// end inline asm
	// begin inline asm
	sin.approx.f32  %f122, %f118;
	// end inline asm
	// begin inline asm
	fma.rn.f32 %f124, %f122, %f390, %f118;
	// end inline asm
	// begin inline asm
	sin.approx.f32  %f128, %f124;
	// end inline asm
	// begin inline asm
	fma.rn.f32 %f130, %f128, %f390, %f124;
	// end inline asm
	// begin inline asm
	sin.approx.f32  %f134, %f130;
	// end inline asm
	// begin inline asm
	fma.rn.f32 %f136, %f134, %f390, %f130;
	// end inline asm
	// begin inline asm
	sin.approx.f32  %f140, %f136;
	// end inline asm
	// begin inline asm
	fma.rn.f32 %f142, %f140, %f390, %f136;
	// end inline asm
	// begin inline asm
	sin.approx.f32  %f146, %f142;
	// end inline asm
	// begin inline asm
	fma.rn.f32 %f148, %f146, %f390, %f142;
	// end inline asm
	// begin inline asm
	sin.approx.f32  %f152, %f148;
	// end inline asm
	// begin inline asm
	fma.rn.f32 %f154, %f152, %f390, %f148;
	// end inline asm
	// begin inline asm
	sin.approx.f32  %f158, %f154;
	// end inline asm
	// begin inline asm
	fma.rn.f32 %f160, %f158, %f390, %f154;
	// end inline asm
	// begin inline asm
	sin.approx.f32  %f164, %f160;
	// end inline asm
	// begin inline asm
	fma.rn.f32 %f166, %f164, %f390, %f160;
	// end inline asm
	// begin inline asm
	sin.approx.f32  %f170, %f166;
	// end inline asm
	// begin inline asm
	fma.rn.f32 %f172, %f170, %f390, %f166;
	// end inline asm
	// begin inline asm
	sin.approx.f32  %f176, %f172;
	// end inline asm
	// begin inline asm
	fma.rn.f32 %f178, %f176, %f390, %f172;
	// end inline asm
	// begin inline asm
	sin.approx.f32  %f182, %f178;
	// end inline asm
	// begin inline asm
	fma.rn.f32 %f184, %f182, %f390, %f178;
	// end inline asm
	// begin inline asm
	sin.approx.f32  %f188, %f184;
	// end inline asm
	// begin inline asm
	fma.rn.f32 %f190, %f188, %f390, %f184;
	// end inline asm
	// begin inline asm
	sin.approx.f32  %f194, %f190;
	// end inline asm
	// begin inline asm
	fma.rn.f32 %f196, %f194, %f390, %f190;
	// end inline asm
	// begin inline asm
	sin.approx.f32  %f200, %f196;
	// end inline asm
	// begin inline asm
	fma.rn.f32 %f202, %f200, %f390, %f196;
	// end inline asm
	// begin inline asm
	sin.approx.f32  %f206, %f202;
	// end inline asm
	// begin inline asm
	fma.rn.f32 %f208, %f206, %f390, %f202;
	// end inline asm
	// begin inline asm
	sin.approx.f32  %f212, %f208;
	// end inline asm
	// begin inline asm
	fma.rn.f32 %f214, %f212, %f390, %f208;
	// end inline asm
	// begin inline asm
	sin.approx.f32  %f218, %f214;
	// end inline asm
	// begin inline asm
	fma.rn.f32 %f220, %f218, %f390, %f214;
	// end inline asm
	// begin inline asm
	sin.approx.f32  %f224, %f220;
	// end inline asm
	// begin inline asm
	fma.rn.f32 %f226, %f224, %f390, %f220;
	// end inline asm
	// begin inline asm
	sin.approx.f32  %f230, %f226;
	// end inline asm
	// begin inline asm
	fma.rn.f32 %f232, %f230, %f390, %f226;
	// end inline asm
	// begin inline asm
	sin.approx.f32  %f236, %f232;
	// end inline asm
	// begin inline asm
	fma.rn.f32 %f238, %f236, %f390, %f232;
	// end inline asm
	// begin inline asm
	sin.approx.f32  %f242, %f238;
	// end inline asm
	// begin inline asm
	fma.rn.f32 %f244, %f242, %f390, %f238;
	// end inline asm
	// begin inline asm
	sin.approx.f32  %f248, %f244;
	// end inline asm
	// begin inline asm
	fma.rn.f32 %f250, %f248, %f390, %f244;
	// end inline asm
	// begin inline asm
	sin.approx.f32  %f254, %f250;
	// end inline asm
	// begin inline asm
	fma.rn.f32 %f256, %f254, %f390, %f250;
	// end inline asm
	// begin inline asm
	sin.approx.f32  %f260, %f256;
	// end inline asm
	// begin inline asm
	fma.rn.f32 %f262, %f260, %f390, %f256;
	// end inline asm
	// begin inline asm
	sin.approx.f32  %f266, %f262;
	// end inline asm
	// begin inline asm
	fma.rn.f32 %f268, %f266, %f390, %f262;
	// end inline asm
	// begin inline asm
	sin.approx.f32  %f272, %f268;
	// end inline asm
	// begin inline asm
	fma.rn.f32 %f274, %f272, %f390, %f268;
	// end inline asm
	// begin inline asm
	sin.approx.f32  %f278, %f274;
	// end inline asm
	// begin inline asm
	fma.rn.f32 %f280, %f278, %f390, %f274;
	// end inline asm
	// begin inline asm
	sin.approx.f32  %f284, %f280;
	// end inline asm
	// begin inline asm
	fma.rn.f32 %f286, %f284, %f390, %f280;
	// end inline asm
	// begin inline asm
	sin.approx.f32  %f290, %f286;
	// end inline asm
	// begin inline asm
	fma.rn.f32 %f292, %f290, %f390, %f286;
	// end inline asm
	// begin inline asm
	sin.approx.f32  %f296, %f292;
	// end inline asm
	// begin inline asm
	fma.rn.f32 %f298, %f296, %f390, %f292;
	// end inline asm
	// begin inline asm
	sin.approx.f32  %f302, %f298;
	// end inline asm
	// begin inline asm
	fma.rn.f32 %f304, %f302, %f390, %f298;
	// end inline asm
	// begin inline asm
	sin.approx.f32  %f308, %f304;
	// end inline asm
	// begin inline asm
	fma.rn.f32 %f310, %f308, %f390, %f304;
	// end inline asm
	// begin inline asm
	sin.approx.f32  %f314, %f310;
	// end inline asm
	// begin inline asm
	fma.rn.f32 %f316, %f314, %f390, %f310;
	// end inline asm
	// begin inline asm
	sin.approx.f32  %f320, %f316;
	// end inline asm
	// begin inline asm
	fma.rn.f32 %f322, %f320, %f390, %f316;
	// end inline asm
	// begin inline asm
	sin.approx.f32  %f326, %f322;
	// end inline asm
	// begin inline asm
	fma.rn.f32 %f328, %f326, %f390, %f322;
	// end inline asm
	// begin inline asm
	sin.approx.f32  %f332, %f328;
	// end inline asm
	// begin inline asm
	fma.rn.f32 %f334, %f332, %f390, %f328;
	// end inline asm
	// begin inline asm
	sin.approx.f32  %f338, %f334;
	// end inline asm
	// begin inline asm
	fma.rn.f32 %f340, %f338, %f390, %f334;
	// end inline asm
	// begin inline asm
	sin.approx.f32  %f344, %f340;
	// end inline asm
	// begin inline asm
	fma.rn.f32 %f346, %f344, %f390, %f340;
	// end inline asm
	// begin inline asm
	sin.approx.f32  %f350, %f346;
	// end inline asm
	// begin inline asm
	fma.rn.f32 %f352, %f350, %f390, %f346;
	// end inline asm
	// begin inline asm
	sin.approx.f32  %f356, %f352;
	// end inline asm
	// begin inline asm
	fma.rn.f32 %f358, %f356, %f390, %f352;
	// end inline asm
	// begin inline asm
	sin.approx.f32  %f362, %f358;
	// end inline asm
	// begin inline asm
	fma.rn.f32 %f364, %f362, %f390, %f358;
	// end inline asm
	// begin inline asm
	sin.approx.f32  %f368, %f364;
	// end inline asm
	// begin inline asm
	fma.rn.f32 %f370, %f368, %f390, %f364;
	// end inline asm
	// begin inline asm
	sin.approx.f32  %f374, %f370;
	// end inline asm
	// begin inline asm
	fma.rn.f32 %f376, %f374, %f390, %f370;
	// end inline asm
	// begin inline asm
	sin.approx.f32  %f380, %f376;
	// end inline asm
	// begin inline asm
	fma.rn.f32 %f382, %f380, %f390, %f376;
	// end inline asm
	// begin inline asm
	sin.approx.f32  %f386, %f382;
	// end inline asm
	// begin inline asm
	fma.rn.f32 %f404, %f386, %f390, %f382;
	// end inline asm
	// begin inline asm
	sin.approx.f32  %f405, %f404;
	// end inline asm
	// begin inline asm
	cos.approx.f32  %f394, %f404;
	// end inline asm
	add.s32 	%r13, %r13, 64;
	setp.ne.s32 	%p1, %r13, 8192;
	@%p1 bra 	$L__BB1_2;
	add.s32 	%r12, %r12, 1;
	setp.ne.s32 	%p2, %r12, 512;
	@%p2 bra 	$L__BB1_1;
	add.s32 	%r8, %r1, 1;
	cvt.rn.f32.u32 	%f396, %r8;
	cvta.to.global.u64 	%rd2, %rd1;
	add.f32 	%f397, %f404, %f396;
	add.f32 	%f398, %f405, %f397;
	add.f32 	%f399, %f394, %f398;
	add.f32 	%f400, %f399, 0f40400000;
	add.f32 	%f401, %f400, 0f40800000;
	mov.u32 	%r9, %ctaid.x;
	mov.u32 	%r10, %ntid.x;
	mad.lo.s32 	%r11, %r9, %r10, %r1;
	mul.wide.u32 	%rd3, %r11, 4;
	add.s64 	%rd4, %rd2, %rd3;
	st.global.f32 	[%rd4], %f401;
	ret;

}
	// .globl	_Z19fp32_sincos_sfu_1_2Pf
.visible .entry _Z19fp32_sincos_sfu_1_2Pf(
	.param .u64 .ptr .align 1 _Z19fp32_sincos_sfu_1_2Pf_param_0
)
{
	.reg .pred 	%p<3>;
	.reg .b32 	%r<14>;
	.reg .b32 	%f<406>;
	.reg .b64 	%rd<5>;

	ld.param.u64 	%rd1, [_Z19fp32_sincos_sfu_1_2Pf_param_0];
	mov.u32 	%r1, %tid.x;
	cvt.rn.f32.u32 	%f404, %r1;
	mov.f32 	%f405, 0f3F800000;
	mov.b32 	%r12, 0;
$L__BB2_1:
	mov.b32 	%r13, 0;
$L__BB2_2:
	mov.f32 	%f390, 0f40400000;
	// begin inline asm
	fma.rn.f32 %f10, %f405, %f390, %f404;
	// end inline asm
	// begin inline asm
	sin.approx.f32  %f14, %f10;
	// end inline asm
	// begin inline asm
	fma.rn.f32 %f16, %f14, %f390, %f10;
	// end inline asm
	// begin inline asm
	sin.approx.f32  %f20, %f16;
	// end inline asm
	// begin inline asm
	fma.rn.f32 %f22, %f20, %f390, %f16;
	// end inline asm
	// begin inline asm
	sin.approx.f32  %f26, %f22;
	// end inline asm
	// begin inline asm
	fma.rn.f32 %f28, %f26, %f390, %f22;
	// end inline asm
	// begin inline asm
	sin.approx.f32  %f32, %f28;
	// end inline asm
	// begin inline asm
	fma.rn.f32 %f34, %f32, %f390, %f28;
	// end inline asm
	// begin inline asm
	sin.approx.f32  %f38, %f34;
	// end inline asm
	// begin inline asm
	fma.rn.f32 %f40, %f38, %f390, %f34;
	// end inline asm
	// begin inline asm
	sin.approx.f32  %f44, %f40;
	// end inline asm
	// begin inline asm
	fma.rn.f32 %f46, %f44, %f390, %f40;
	// end inline asm
	// begin inline asm
	sin.approx.f32  %f50, %f46;
	// end inline asm
	// begin inline asm
	fma.rn.f32 %f52, %f50, %f390, %f46;
	// end inline asm
	// begin inline asm
	sin.approx.f32  %f56, %f52;
	// end inline asm
	// begin inline asm
	fma.rn.f32 %f58, %f56, %f390, %f52;
	// end inline asm
	// begin inline asm
	sin.approx.f32  %f62, %f58;
	// end inline asm
	// begin inline asm
	fma.rn.f32 %f64, %f62, %f390, %f58;
	// end inline asm
	// begin inline asm
	sin.approx.f32  %f68, %f64;
	// end inline asm
	// begin inline asm
	fma.rn.f32 %f70, %f68, %f390, %f64;
	// end inline asm
	// begin inline asm
	sin.approx.f32  %f74, %f70;
	// end inline asm
	// begin inline asm
	fma.rn.f32 %f76, %f74, %f390, %f70;
	// end inline asm
	// begin inline asm
	sin.approx.f32  %f80, %f76;
	// end inline asm
	// begin inline asm
	fma.rn.f32 %f82, %f80, %f390, %f76;
	// end inline asm
	// begin inline asm
	sin.approx.f32  %f86, %f82;
	// end inline asm
	// begin inline asm
	fma.rn.f32 %f88, %f86, %f390, %f82;
	// end inline asm
	// begin inline asm
	sin.approx.f32  %f92, %f88;
	// end inline asm
	// begin inline asm
	fma.rn.f32 %f94, %f92, %f390, %f88;
	// end inline asm
	// begin inline asm
	sin.approx.f32  %f98, %f94;
	// end inline asm
	// begin inline asm
	fma.rn.f32 %f100, %f98, %f390, %f94;
	// end inline asm
	// begin inline asm
	sin.approx.f32  %f104, %f100;
	// end inline asm
	// begin inline asm
	fma.rn.f32 %f106, %f104, %f390, %f100;
	// end inline asm
	// begin inline asm
	sin.approx.f32  %f110, %f106;
	// end inline asm
	// begin inline asm
	fma.rn.f32 %f112, %f110, %f390, %f106;
	// end inline asm
	// begin inline asm
	sin.approx.f32  %f116, %f112;
	// end inline asm
	// begin inline asm
	fma.rn.f32 %f118, %f116, %f390, %f112;
	// end inline asm
	// begin inline asm
	sin.approx.f32  %f122, %f118;
	// end inline asm
	// begin inline asm
	fma.rn.f32 %f124, %f122, %f390, %f118;
	// end inline asm
	// begin inline asm
	sin.approx.f32  %f128, %f124;
	// end inline asm
	// begin inline asm
	fma.rn.f32 %f130, %f128, %f390, %f124;
	// end inline asm
	// begin inline asm
	sin.approx.f32  %f134, %f130;
	// end inline asm
	// begin inline asm
	fma.rn.f32 %f136, %f134, %f390, %f130;
	// end inline asm
	// begin inline asm
	sin.approx.f32  %f140, %f136;
	// end inline asm
	// begin inline asm
	fma.rn.f32 %f142, %f140, %f390, %f136;
	// end inline asm
	// begin inline asm
	sin.approx.f32  %f146, %f142;
	// end inline asm
	// begin inline asm
	fma.rn.f32 %f148, %f146, %f390, %f142;
	// end inline asm
	// begin inline asm
	sin.approx.f32  %f152, %f148;
	// end inline asm
	// begin inline asm
	fma.rn.f32 %f154, %f152, %f390, %f148;
	// end inline asm
	// begin inline asm
	sin.approx.f32  %f158, %f154;
	// end inline asm
	// begin inline asm
	fma.rn.f32 %f160, %f158, %f390, %f154;
	// end inline asm
	// begin inline asm
	sin.approx.f32  %f164, %f160;
	// end inline asm
	// begin inline asm
	fma.rn.f32 %f166, %f164, %f390, %f160;
	// end inline asm
	// begin inline asm
	sin.approx.f32  %f170, %f166;
	// end inline asm
	// begin inline asm
	fma.rn.f32 %f172, %f170, %f390, %f166;
	// end inline asm
	// begin inline asm
	sin.approx.f32  %f176, %f172;
	// end inline asm
	// begin inline asm
	fma.rn.f32 %f178, %f176, %f390, %f172;
	// end inline asm
	// begin inline asm
	sin.approx.f32  %f182, %f178;
	// end inline asm
	// begin inline asm
	fma.rn.f32 %f184, %f182, %f390, %f178;
	// end inline asm
	// begin inline asm
	sin.approx.f32  %f188, %f184;
	// end inline asm
	// begin inline asm
	fma.rn.f32 %f190, %f188, %f390, %f184;
	// end inline asm
	// begin inline asm
	sin.approx.f32  %f194, %f190;
	// end inline asm
	// begin inline asm
	fma.rn.f32 %f196, %f194, %f390, %f190;
	// end inline asm
	// begin inline asm
	sin.approx.f32  %f200, %f196;
	// end inline asm
	// begin inline asm
	fma.rn.f32 %f202, %f200, %f390, %f196;
	// end inline asm
	// begin inline asm
	sin.approx.f32  %f206, %f202;
	// end inline asm
	// begin inline asm
	fma.rn.f32 %f208, %f206, %f390, %f202;
	// end inline asm
	// begin inline asm
	sin.approx.f32  %f212, %f208;
	// end inline asm
	// begin inline asm
	fma.rn.f32 %f214, %f212, %f390, %f208;
	// end inline asm
	// begin inline asm
	sin.approx.f32  %f218, %f214;
	// end inline asm
	// begin inline asm
	fma.rn.f32 %f220, %f218, %f390, %f214;
	// end inline asm
	// begin inline asm
	sin.approx.f32  %f224, %f220;
	// end inline asm
	// begin inline asm
	fma.rn.f32 %f226, %f224, %f390, %f220;
	// end inline asm
	// begin inline asm
	sin.approx.f32  %f230, %f226;
	// end inline asm
	// begin inline asm
	fma.rn.f32 %f232, %f230, %f390, %f226;
	// end inline asm
	// begin inline asm
	sin.approx.f32  %f236, %f232;
	// end inline asm
	// begin inline asm
	fma.rn.f32 %f238, %f236, %f390, %f232;
	// end inline asm
	// begin inline asm
	sin.approx.f32  %f242, %f238;
	// end inline asm
	// begin inline asm
	fma.rn.f32 %f244, %f242, %f390, %f238;
	// end inline asm
	// begin inline asm
	sin.approx.f32  %f248, %f244;
	// end inline asm
	// begin inline asm
	fma.rn.f32 %f250, %f248, %f390, %f244;
	// end inline asm
	// begin inline asm
	sin.approx.f32  %f254, %f250;
	// end inline asm
	// begin inline asm
	fma.rn.f32 %f256, %f254, %f390, %f250;
	// end inline asm
	// begin inline asm
	sin.approx.f32  %f260, %f256;
	// end inline asm
	// begin inline asm
	fma.rn.f32 %f262, %f260, %f390, %f256;
	// end inline asm
	// begin inline asm
	sin.approx.f32  %f266, %f262;
	// end inline asm
	// begin inline asm
	fma.rn.f32 %f268, %f266, %f390, %f262;
	// end inline asm
	// begin inline asm
	sin.approx.f32  %f272, %f268;
	// end inline asm
	// begin inline asm
	fma.rn.f32 %f274, %f272, %f390, %f268;
	// end inline asm
	// begin inline asm
	sin.approx.f32  %f278, %f274;
	// end inline asm
	// begin inline asm
	fma.rn.f32 %f280, %f278, %f390, %f274;
	// end inline asm
	// begin inline asm
	sin.approx.f32  %f284, %f280;
	// end inline asm
	// begin inline asm
	fma.rn.f32 %f286, %f284, %f390, %f280;
	// end inline asm
	// begin inline asm
	sin.approx.f32  %f290, %f286;
	// end inline asm
	// begin inline asm
	fma.rn.f32 %f292, %f290, %f390, %f286;
	// end inline asm
	// begin inline asm
	sin.approx.f32  %f296, %f292;
	// end inline asm
	// begin inline asm
	fma.rn.f32 %f298, %f296, %f390, %f292;
	// end inline asm
	// begin inline asm
	sin.approx.f32  %f302, %f298;
	// end inline asm
	// begin inline asm
	fma.rn.f32 %f304, %f302, %f390, %f298;
	// end inline asm
	// begin inline asm
	sin.approx.f32  %f308, %f304;
	// end inline asm
	// begin inline asm
	fma.rn.f32 %f310, %f308, %f390, %f304;
	// end inline asm
	// begin inline asm
	sin.approx.f32  %f314, %f310;
	// end inline asm
	// begin inline asm
	fma.rn.f32 %f316, %f314, %f390, %f310;
	// end inline asm
	// begin inline asm
	sin.approx.f32  %f320, %f316;
	// end inline asm
	// begin inline asm
	fma.rn.f32 %f322, %f320, %f390, %f316;
	// end inline asm
	// begin inline asm
	sin.approx.f32  %f326, %f322;
	// end inline asm
	// begin inline asm
	fma.rn.f32 %f328, %f326, %f390, %f322;
	// end inline asm
	// begin inline asm
	sin.approx.f32  %f332, %f328;
	// end inline asm
	// begin inline asm
	fma.rn.f32 %f334, %f332, %f390, %f328;
	// end inline asm
	// begin inline asm
	sin.approx.f32  %f338, %f334;
	// end inline asm
	// begin inline asm
	fma.rn.f32 %f340, %f338, %f390, %f334;
	// end inline asm
	// begin inline asm
	sin.approx.f32  %f344, %f340;
	// end inline asm
	// begin inline asm
	fma.rn.f32 %f346, %f344, %f390, %f340;
	// end inline asm
	// begin inline asm
	sin.approx.f32  %f350, %f346;
	// end inline asm
	// begin inline asm
	fma.rn.f32 %f352, %f350, %f390, %f346;
	// end inline asm
	// begin inline asm
	sin.approx.f32  %f356, %f352;
	// end inline asm
	// begin inline asm
	fma.rn.f32 %f358, %f356, %f390, %f352;
	// end inline asm
	// begin inline asm
	sin.approx.f32  %f362, %f358;
	// end inline asm
	// begin inline asm
	fma.rn.f32 %f364, %f362, %f390, %f358;
	// end inline asm
	// begin inline asm
	sin.approx.f32  %f368, %f364;
	// end inline asm
	// begin inline asm
	fma.rn.f32 %f370, %f368, %f390, %f364;
	// end inline asm
	// begin inline asm
	sin.approx.f32  %f374, %f370;
	// end inline asm
	// begin inline asm
	fma.rn.f32 %f376, %f374, %f390, %f370;
	// end inline asm
	// begin inline asm
	sin.approx.f32  %f380, %f376;
	// end inline asm
	// begin inline asm
	fma.rn.f32 %f382, %f380, %f390, %f376;
	// end inline asm
	// begin inline asm
	sin.approx.f32  %f386, %f382;
	// end inline asm
	// begin inline asm
	fma.rn.f32 %f404, %f386, %f390, %f382;
	// end inline asm
	// begin inline asm
	sin.approx.f32  %f405, %f404;
	// end inline asm
	// begin inline asm
	cos.approx.f32  %f394, %f404;
	// end inline asm
	add.s32 	%r13, %r13, 64;
	setp.ne.s32 	%p1, %r13, 8192;
	@%p1 bra 	$L__BB2_2;
	add.s32 	%r12, %r12, 1;
	setp.ne.s32 	%p2, %r12, 512;
	@%p2 bra 	$L__BB2_1;
	add.s32 	%r8, %r1, 1;
	cvt.rn.f32.u32 	%f396, %r8;
	cvta.to.global.u64 	%rd2, %rd1;
	add.f32 	%f397, %f404, %f396;
	add.f32 	%f398, %f405, %f397;
	add.f32 	%f399, %f394, %f398;
	add.f32 	%f400, %f399, 0f40400000;
	add.f32 	%f401, %f400, 0f40800000;
	mov.u32 	%r9, %ctaid.x;
	mov.u32 	%r10, %ntid.x;
	mad.lo.s32 	%r11, %r9, %r10, %r1;
	mul.wide.u32 	%rd3, %r11, 4;
	add.s64 	%rd4, %rd2, %rd3;
	st.global.f32 	[%rd4], %f401;
	ret;

}
	// .globl	_Z19fp32_sincos_sfu_1_1Pf
.visible .entry _Z19fp32_sincos_sfu_1_1Pf(
	.param .u64 .ptr .align 1 _Z19fp32_sincos_sfu_1_1Pf_param_0
)
{
	.reg .pred 	%p<2>;
	.reg .b32 	%r<10>;
	.reg .b32 	%f<49170>;
	.reg .b64 	%rd<5>;

	ld.param.u64 	%rd1, [_Z19fp32_sincos_sfu_1_1Pf_param_0];
	mov.u32 	%r1, %tid.x;
	cvt.rn.f32.u32 	%f49168, %r1;
	mov.f32 	%f49169, 0f3F800000;
	mov.b32 	%r9, 0;
$L__BB3_1:
	mov.f32 	%f49156, 0f40400000;
	// begin inline asm
	fma.rn.f32 %f8, %f49169, %f49156, %f49168;
	// end inline asm
	// begin inline asm
	sin.approx.f32  %f12, %f8;
	// end inline asm
	// begin inline asm
	fma.rn.f32 %f14, %f12, %f49156, %f8;
	// end inline asm
	// begin inline asm
	sin.approx.f32  %f18, %f14;
	// end inline asm
	// begin inline asm
	fma.rn.f32 %f20, %f18, %f49156, %f14;
	// end inline asm
	// begin inline asm
	sin.approx.f32  %f24, %f20;
	// end inline asm
	// begin inline asm
	fma.rn.f32 %f26, %f24, %f49156, %f20;
	// end inline asm
	// begin inline asm
	sin.approx.f32  %f30, %f26;
	// end inline asm
	// begin inline asm
	fma.rn.f32 %f32, %f30, %f49156, %f26;
	// end inline asm
	// begin inline asm
	sin.approx.f32  %f36, %f32;
	// end inline asm
	// begin inline asm
	fma.rn.f32 %f38, %f36, %f49156, %f32;
	// end inline asm
	// begin inline asm
	sin.approx.f32  %f42, %f38;
	// end inline asm
	// begin inline asm
	fma.rn.f32 %f44, %f42, %f49156, %f38;
	// end inline asm
	// begin inline asm
	sin.approx.f32  %f48, %f44;
	// end inline asm
	// begin inline asm
	fma.rn.f32 %f50, %f48, %f49156, %f44;
	// end inline asm
	// begin inline asm
	sin.approx.f32  %f54, %f50;
	// end inline asm
	// begin inline asm
	fma.rn.f32 %f56, %f54, %f49156, %f50;
	// end inline asm
	// begin inline asm
	sin.approx.f32  %f60, %f56;
	// end inline asm
	// begin inline asm
	fma.rn.f32 %f62, %f60, %f49156, %f56;
	// end inline asm
	// begin inline asm
	sin.approx.f32  %f66, %f62;
	// end inline asm
	// begin inline asm
	fma.rn.f32 %f68, %f66, %f49156, %f62;
	// end inline asm
	// begin inline asm
	sin.approx.f32  %f72, %f68;
	// end inline asm
	// begin inline asm
	fma.rn.f32 %f74, %f72, %f49156, %f68;
	// end inline asm
	// begin inline asm
	sin.approx.f32  %f78, %f74;
	// end inline asm
	// begin inline asm
	fma.rn.f32 %f80, %f78, %f49156, %f74;
	// end inline asm
	// begin inline asm
	sin.approx.f32  %f84, %f80;
	// end inline asm
	// begin inline asm
	fma.rn.f32 %f86, %f84, %f49156, %f80;
	// end inline asm
	// begin inline asm
	sin.approx.f32  %f90, %f86;
	// end inline asm
	// begin inline asm
	fma.rn.f32 %f92, %f90, %f49156, %f86;
	// end inline asm
	// begin inline asm
	sin.approx.f32  %f96, %f92;
	// end inline asm
	// begin inline asm
	fma.rn.f32 %f98, %f96, %f49156, %f92;
	// end inline asm
	// begin inline asm
	sin.approx.f32  %f102, %f98;
	// end inline asm
	// begin inline asm
	fma.rn.f32 %f104, %f102, %f49156, %f98;
	// end inline asm
	// begin inline asm
	sin.approx.f32  %f108, %f104;
	// end inline asm
	// begin inline asm
	fma.rn.f32 %f110, %f108, %f49156, %f104;
	// end inline asm
	// begin inline asm
	sin.approx.f32  %f114, %f110;
	// end inline asm
	// begin inline asm
	fma.rn.f32 %f116, %f114, %f49156, %f110;
	// end inline asm
	// begin inline asm
	sin.approx.f32  %f120, %f116;
	// end inline asm
	// begin inline asm
	fma.rn.f32 %f122, %f120, %f49156, %f116;
	// end inline asm
	// begin inline asm
	sin.approx.f32  %f126, %f122;
	// end inline asm
	// begin inline asm
	fma.rn.f32 %f128, %f126, %f49156, %f122;
	// end inline asm
	// begin inline asm
	sin.approx.f32  %f132, %f128;
	// end inline asm
	// begin inline asm
	fma.rn.f32 %f134, %f132, %f49156, %f128;
	// end inline asm
	// begin inline asm
	sin.approx.f32  %f138, %f134;
	// end inline asm
	// begin inline asm
	fma.rn.f32 %f140, %f138, %f49156, %f134;
	// end inline asm
	// begin inline asm
	sin.approx.f32  %f144, %f140;
	// end inline asm
	// begin inline asm
	fma.rn.f32 %f146, %f144, %f49156, %f140;
	// end inline asm
	// begin inline asm
	sin.approx.f32  %f150, %f146;
	// end inline asm
	// begin inline asm
	fma.rn.f32 %f152, %f150, %f49156, %f146;
	// end inline asm
	// begin inline asm
	sin.approx.f32  %f156, %f152;
	// end inline asm
	// begin inline asm
	fma.rn.f32 %f158, %f156, %f49156, %f152;
	// end inline asm
	// begin inline asm
	sin.approx.f32  %f162, %f158;
	// end inline asm
	// begin inline asm
	fma.rn.f32 %f164, %f162, %f49156, %f158;
	// end inline asm
	// begin inline asm
	sin.approx.f32  %f168, %f164;
	// end inline asm
	// begin inline asm
	fma.rn.f32 %f170, %f168, %f49156, %f164;
	// end inline asm
	// begin inline asm
	sin.approx.f32  %f174, %f170;
	// end inline asm
	// begin inline asm
	fma.rn.f32 %f176, %f174, %f49156, %f170;
	// end inline asm
	// begin inline asm
	sin.approx.f32  %f180, %f176;
	// end inline asm
	// begin inline asm
	fma.rn.f32 %f182, %f180, %f49156, %f176;
	// end inline asm
	// begin inline asm
	sin.approx.f32  %f186, %f182;
	// end inline asm
	// begin inline asm
	fma.rn.f32 %f188, %f186, %f49156, %f182;
	// end inline asm
	// begin inline asm
	sin.approx.f32  %f192, %f188;
	// end inline asm
	// begin inline asm
	fma.rn.f32 %f194, %f192, %f49156, %f188;
	// end inline asm
	// begin inline asm
	sin.approx.f32  %f198, %f194;
	// end inline asm
	// begin inline asm
	fma.rn.f32 %f200, %f198, %f49156, %f194;
	// end inline asm
	// begin inline asm
	sin.approx.f32  %f204, %f200;
	// end inline asm
	// begin inline asm
	fma.rn.f32 %f206, %f204, %f49156, %f200;
	// end inline asm
	// begin inline asm
	sin.approx.f32  %f210, %f206;
	// end inline asm
	// begin inline asm
	fma.rn.f32 %f212, %f210, %f49156, %f206;
	// end inline asm
	// begin inline asm
	sin.approx.f32  %f216, %f212;
	// end inline asm
	// begin inline asm
	fma.rn.f32 %f218, %f216, %f49156, %f212;
	// end inline asm
	// begin inline asm
	sin.approx.f32  %f222, %f218;
	// end inline asm
	// begin inline asm
	fma.rn.f32 %f224, %f222, %f49156, %f218;
	// end inline asm
	// begin inline asm
	sin.approx.f32  %f228, %f224;
	// end inline asm
	// begin inline asm
	fma.rn.f32 %f230, %f228, %f49156, %f224;
	// end inline asm
	// begin inline asm
	sin.approx.f32  %f234, %f230;
	// end inline asm
	// begin inline asm
	fma.rn.f32 %f236, %f234, %f49156, %f230;
	// end inline asm
	// begin inline asm
	sin.approx.f32  %f240, %f236;
	// end inline asm
	// begin inline asm
	fma.rn.f32 %f242, %f240, %f49156, %f236;
	// end inline asm
	// begin inline asm
	sin.approx.f32  %f246, %f242;
	// end inline asm
	// begin inline asm
	fma.rn.f32 %f248, %f246, %f49156, %f242;
	// end inline asm
	// begin inline asm
	sin.approx.f32  %f252, %f248;
	// end inline asm
	// begin inline asm
	fma.rn.f32 %f254, %f252, %f49156, %f248;
	// end inline asm
	// begin inline asm
	sin.approx.f32  %f258, %f254;
	// end inline asm
	// begin inline asm
	fma.rn.f32 %f260, %f258, %f49156, %f254;
	// end inline asm
	// begin inline asm
	sin.approx.f32  %f264, %f260;
	// end inline asm
	// begin inline asm
	fma.rn.f32 %f266, %f264, %f49156, %f260;
	// end inline asm
	// begin inline asm
	sin.approx.f32  %f270, %f266;
	// end inline asm
	// begin inline asm
	fma.rn.f32 %f272, %f270, %f49156, %f266;
	// end inline asm
	// begin inline asm
	sin.approx.f32  %f276, %f272;
	// end inline asm
	// begin inline asm
	fma.rn.f32 %f278, %f276, %f49156, %f272;
	// end inline asm
	// begin inline asm
	sin.approx.f32  %f282, %f278;
	// end inline asm
	// begin inline asm
	fma.rn.f32 %f284, %f282, %f49156, %f278;
	// end inline asm
	// begin inline asm
	sin.approx.f32  %f288, %f284;
	// end inline asm
	// begin inline asm
	fma.rn.f32 %f290, %f288, %f49156, %f284;
	// end inline asm
	// begin inline asm
	sin.approx.f32  %f294, %f290;
	// end inline asm
	// begin inline asm
	fma.rn.f32 %f296, %f294, %f49156, %f290;
	// end inline asm
	// begin inline asm
	sin.approx.f32  %f300, %f296;
	// end inline asm
	// begin inline asm
	fma.rn.f32 %f302, %f300, %f49156, %f296;
	// end inline asm
	// begin inline asm
	sin.approx.f32  %f306, %f302;
	// end inline asm
	// begin inline asm
	fma.rn.f32 %f308, %f306, %f49156, %f302;
	// end inline asm
	// begin inline asm
	sin.approx.f32  %f312, %f308;
	// end inline asm
	// begin inline asm
	fma.rn.f32 %f314, %f312, %f49156, %f308;
	// end inline asm
	// begin inline asm
	sin.approx.f32  %f318, %f314;
	// end inline asm
	// begin inline asm
	fma.rn.f32 %f320, %f318, %f49156, %f314;
	// end inline asm
	// begin inline asm
	sin.approx.f32  %f324, %f320;
	// end inline asm
	// begin inline asm
	fma.rn.f32 %f326, %f324, %f49156, %f320;
	// end inline asm
	// begin inline asm
	sin.approx.f32  %f330, %f326;
	// end inline asm
	// begin inline asm
	fma.rn.f32 %f332, %f330, %f49156, %f326;
	// end inline asm
	// begin inline asm
	sin.approx.f32  %f336, %f332;
	// end inline asm
	// begin inline asm
	fma.rn.f32 %f338, %f336, %f49156, %f332;
	// end inline asm
	// begin inline asm
	sin.approx.f32  %f342, %f338;
	// end inline asm
	// begin inline asm
	fma.rn.f32 %f344, %f342, %f49156, %f338;
	// end inline asm
	// begin inline asm
	sin.approx.f32  %f348, %f344;
	// end inline asm
	// begin inline asm
	fma.rn.f32 %f350, %f348, %f49156, %f344;
	// end inline asm
	// begin inline asm
	sin.approx.f32  %f354, %f350;
	// end inline asm
	// begin inline asm
	fma.rn.f32 %f356, %f354, %f49156, %f350;
	// end inline asm
	// begin inline asm
	sin.approx.f32  %f360, %f356;
	// end inline asm
	// begin inline asm
	fma.rn.f32 %f362, %f360, %f49156, %f356;
	// end inline asm
	// begin inline asm
	sin.approx.f32  %f366, %f362;
	// end inline asm
	// begin inline asm
	fma.rn.f32 %f368, %f366, %f49156, %f362;
	// end inline asm
	// begin inline asm
	sin.approx.f32  %f372, %f368;
	// end inline asm
	// begin inline asm
	fma.rn.f32 %f374, %f372, %f49156, %f368;
	// end inline asm
	// begin inline asm
	sin.approx.f32  %f378, %f374;
	// end inline asm
	// begin inline asm
	fma.rn.f32 %f380, %f378, %f49156, %f374;
	// end inline asm
	// begin inline asm
	sin.approx.f32  %f384, %f380;
	// end inline asm
	// begin inline asm
	fma.rn.f32 %f386, %f384, %f49156, %f380;
	// end inline asm
	// begin inline asm
	sin.approx.f32  %f390, %f386;
	// end inline asm
	// begin inline asm
	fma.rn.f32 %f392, %f390, %f49156, %f386;
	// end inline asm
	// begin inline asm
	sin.approx.f32  %f396, %f392;
	// end inline asm
	// begin inline asm
	fma.rn.f32 %f398, %f396, %f49156, %f392;
	// end inline asm
	// begin inline asm
	sin.approx.f32  %f402, %f398;
	// end inline asm
	// begin inline asm
	fma.rn.f32 %f404, %f402, %f49156, %f398;
	// end inline asm
	// begin inline asm
	sin.approx.f32  %f408, %f404;
	// end inline asm
	// begin inline asm
	fma.rn.f32 %f410, %f408, %f49156, %f404;
	// end inline asm
	// begin inline asm
	sin.approx.f32  %f414, %f410;
	// end inline asm
	// begin inline asm
	fma.rn.f32 %f416, %f414, %f49156, %f410;
	// end inline asm
	// begin inline asm
	sin.approx.f32  %f420, %f416;
	// end inline asm
	// begin inline asm
	fma.rn.f32 %f422, %f420, %f49156, %f416;
	// end inline asm
	// begin inline asm
	sin.approx.f32  %f426, %f422;
	// end inline asm
	// begin inline asm
	fma.rn.f32 %f428, %f426, %f49156, %f422;
	// end inline asm
	// begin inline asm
	sin.approx.f32  %f432, %f428;
	// end inline asm
	// begin inline asm
	fma.rn.f32 %f434, %f432, %f49156, %f428;
	// end inline asm
	// begin inline asm
	sin.approx.f32  %f438, %f434;
	// end inline asm
	// begin inline asm
	fma.rn.f32 %f440, %f438, %f49156, %f434;
	// end inline asm
	// begin inline asm
	sin.approx.f32  %f444, %f440;
	// end inline asm
	// begin inline asm
	fma.rn.f32 %f446, %f444, %f49156, %f440;
	// end inline asm
	// begin inline asm
	sin.approx.f32  %f450, %f446;
	// end inline asm
	// begin inline asm
	fma.rn.f32 %f452, %f450, %f49156, %f446;
	// end inline asm
	// begin inline asm
	sin.approx.f32  %f456, %f452;
	// end inline asm
	// begin inline asm
	fma.rn.f32 %f458, %f456, %f49156, %f452;
	// end inline asm
	// begin inline asm
	sin.approx.f32  %f462, %f458;
	// end inline asm
	// begin inline asm
	fma.rn.f32 %f464, %f462, %f49156, %f458;
	// end inline asm
	// begin inline asm
	sin.approx.f32  %f468, %f464;
	// end inline asm
	// begin inline asm
	fma.rn.f32 %f470, %f468, %f49156, %f464;
	// end inline asm
	// begin inline asm
	sin.approx.f32  %f474, %f470;
	// end inline asm
	// begin inline asm
	fma.rn.f32 %f476, %f474, %f49156, %f470;
	// end inline asm
	// begin inline asm
	sin.approx.f32  %f480, %f476;
	// end inline asm
	// begin inline asm
	fma.rn.f32 %f482, %f480, %f49156, %f476;
	// end inline asm
	// begin inline asm
	sin.approx.f32  %f486, %f482;
	// end inline asm
	// begin inline asm
	fma.rn.f32 %f488, %f486, %f49156, %f482;
	// end inline asm
	// begin inline asm
	sin.approx.f32  %f492, %f488;
	// end inline asm
	// begin inline asm
	fma.rn.f32 %f494, %f492, %f49156, %f488;
	// end inline asm
	// begin inline asm
	sin.approx.f32  %f498, %f494;
	// end inline asm
	// begin inline asm
	fma.rn.f32 %f500, %f498, %f49156, %f494;
	// end inline asm
	// begin inline asm
	sin.approx.f32  %f504, %f500;
	// end inline asm
	// begin inline asm
	fma.rn.f32 %f506, %f504, %f49156, %f500;
	// end inline asm
	// begin inline asm
	sin.approx.f32  %f510, %f506;
	// end inline asm
	// begin inline asm
	fma.rn.f32 %f512, %f510, %f49156, %f506;
	// end inline asm
	// begin inline asm
	sin.approx.f32  %f516, %f512;
	// end inline asm
	// begin inline asm
	fma.rn.f32 %f518, %f516, %f49156, %f512;
	// end inline asm
	// begin inline asm
	sin.approx.f32  %f522, %f518;
	// end inline asm
	// begin inline asm
	fma.rn.f32 %f524, %f522, %f49156, %f518;
	// end inline asm
	// begin inline asm
	sin.approx.f32  %f528, %f524;
	// end inline asm
	// begin inline asm
	fma.rn.f32 %f530, %f528, %f49156, %f524;
	// end inline asm
	// begin inline asm
	sin.approx.f32  %f534, %f530;
	// end inline asm
	// begin inline asm
	fma.rn.f32 %f536, %f534, %f49156, %f530;
	// end inline asm
	// begin inline asm
	sin.approx.f32  %f540, %f536;
	// end inline asm
	// begin inline asm
	fma.rn.f32 %f542, %f540, %f49156, %f536;
	// end inline asm
	// begin inline asm
	sin.approx.f32  %f546, %f542;
	// end inline asm
	// begin inline asm
	fma.rn.f32 %f548, %f546, %f49156, %f542;
	// end inline asm
	// begin inline asm
	sin.approx.f32  %f552, %f548;
	// end inline asm
	// begin inline asm
	fma.rn.f32 %f554, %f552, %f49156, %f548;
	// end inline asm
	// begin inline asm
	sin.approx.f32  %f558, %f554;
	// end inline asm
	// begin inline asm
	fma.rn.f32 %f560, %f558, %f49156, %f554;
	// end inline asm
	// begin inline asm
	sin.approx.f32  %f564, %f560;
	// end inline asm
	// begin inline asm
	fma.rn.f32 %f566, %f564, %f49156, %f560;
	// end inline asm
	// begin inline asm
	sin.approx.f32  %f570, %f566;
	// end inline asm
	// begin inline asm
	fma.rn.f32 %f572, %f570, %f49156, %f566;
	// end inline asm
	// begin inline asm
	sin.approx.f32  %f576, %f572;
	// end inline asm
	// begin inline asm
	fma.rn.f32 %f578, %f576, %f49156, %f572;
	// end inline asm
	// begin inline asm
	sin.approx.f32  %f582, %f578;
	// end inline asm
	// begin inline asm
	fma.rn.f32 %f584, %f582, %f49156, %f578;
	// end inline asm
	// begin inline asm
	sin.approx.f32  %f588, %f584;
	// end inline asm
	// begin inline asm
	fma.rn.f32 %f590, %f588, %f49156, %f584;
	// end inline asm
	// begin inline asm
	sin.approx.f32  %f594, %f590;
	// end inline asm
	// begin inline asm
	fma.rn.f32 %f596, %f594, %f49156, %f590;
	// end inline asm
	// begin inline asm
	sin.approx.f32  %f600, %f596;
	// end inline asm
	// begin inline asm
	fma.rn.f32 %f602, %f600, %f49156, %f596;
	// end inline asm
	// begin inline asm
	sin.approx.f32  %f606, %f602;
	// end inline asm
	// begin inline asm
	fma.rn.f32 %f608, %f606, %f49156, %f602;
	// end inline asm
	// begin inline asm
	sin.approx.f32  %f612, %f608;
	// end inline asm
	// begin inline asm
	fma.rn.f32 %f614, %f612, %f49156, %f608;
	// end inline asm
	// begin inline asm
	sin.approx.f32  %f618, %f614;
	// end inline asm
	// begin inline asm
	fma.rn.f32 %f620, %f618, %f49156, %f614;
	// end inline asm
	// begin inline asm
	sin.approx.f32  %f624, %f620;
	// end inline asm
	// begin inline asm
	fma.rn.f32 %f626, %f624, %f49156, %f620;
	// end inline asm
	// begin inline asm
	sin.approx.f32  %f630, %f626;
	// end inline asm
	// begin inline asm
	fma.rn.f32 %f632, %f630, %f49156, %f626;
	// end inline asm
	// begin inline asm
	sin.approx.f32  %f636, %f632;
	// end inline asm
	// begin inline asm
	fma.rn.f32 %f638, %f636, %f49156, %f632;
	// end inline asm
	// begin inline asm
	sin.approx.f32  %f642, %f638;
	// end inline asm
	// begin inline asm
	fma.rn.f32 %f644, %f642, %f49156, %f638;
	// end inline asm
	// begin inline asm
	sin.approx.f32  %f648, %f644;
	// end inline asm
	// begin inline asm
	fma.rn.f32 %f650, %f648, %f49156, %f644;
	// end inline asm
	// begin inline asm
	sin.approx.f32  %f654, %f650;
	// end inline asm
	// begin inline asm
	fma.rn.f32 %f656, %f654, %f49156, %f650;
	// end inline asm
	// begin inline asm
	sin.approx.f32  %f660, %f656;
	// end inline asm
	// begin inline asm
	fma.rn.f32 %f662, %f660, %f49156, %f656;
	// end inline asm
	// begin inline asm
	sin.approx.f32  %f666, %f662;
	// end inline asm
	// begin inline asm
	fma.rn.f32 %f668, %f666, %f49156, %f662;
	// end inline asm
	// begin inline asm
	sin.approx.f32  %f672, %f668;
	// end inline asm
	// begin inline asm
	fma.rn.f32 %f674, %f672, %f49156, %f668;
	// end inline asm
	// begin inline asm
	sin.approx.f32  %f678, %f674;
	// end inline asm
	// begin inline asm
	fma.rn.f32 %f680, %f678, %f49156, %f674;
	// end inline asm
	// begin inline asm
	sin.approx.f32  %f684, %f680;
	// end inline asm
	// begin inline asm
	fma.rn.f32 %f686, %f684, %f49156, %f680;
	// end inline asm
	// begin inline asm
	sin.approx.f32  %f690, %f686;
	// end inline asm
	// begin inline asm
	fma.rn.f32 %f692, %f690, %f49156, %f686;
	// end inline asm
	// begin inline asm
	sin.approx.f32  %f696, %f692;
	// end inline asm
	// begin inline asm
	fma.rn.f32 %f698, %f696, %f49156, %f692;
	// end inline asm
	// begin inline asm
	sin.approx.f32  %f702, %f698;
	// end inline asm
	// begin inline asm
	fma.rn.f32 %f704, %f702, %f49156, %f698;
	// end inline asm
	// begin inline asm
	sin.approx.f32  %f708, %f704;
	// end inline asm
	// begin inline asm
	fma.rn.f32 %f710, %f708, %f49156, %f704;
	// end inline asm
	// begin inline asm
	sin.approx.f32  %f714, %f710;
	// end inline asm
	// begin inline asm
	fma.rn.f32 %f716, %f714, %f49156, %f710;
	// end inline asm
	// begin inline asm
	sin.approx.f32  %f720, %f716;
	// end inline asm
	// begin inline asm
	fma.rn.f32 %f722, %f720, %f49156, %f716;
	// end inline asm
	// begin inline asm
	sin.approx.f32  %f726, %f722;
	// end inline asm
	// begin inline asm
	fma.rn.f32 %f728, %f726, %f49156, %f722;
	// end inline asm
	// begin inline asm
	sin.approx.f32  %f732, %f728;
	// end inline asm
	// begin inline asm
	fma.rn.f32 %f734, %f732, %f49156, %f728;
	// end inline asm
	// begin inline asm
	sin.approx.f32  %f738, %f734;
	// end inline asm
	// begin inline asm
	fma.rn.f32 %f740, %f738, %f49156, %f734;
	// end inline asm
	// begin inline asm
	sin.approx.f32  %f744, %f740;
	// end inline asm
	// begin inline asm
	fma.rn.f32 %f746, %f744, %f49156, %f740;
	// end inline asm
	// begin inline asm
	sin.approx.f32  %f750, %f746;
	// end inline asm
	// begin inline asm
	fma.rn.f32 %f752, %f750, %f49156, %f746;
	// end inline asm
	// begin inline asm
	sin.approx.f32  %f756, %f752;
	// end inline asm
	// begin inline asm
	fma.rn.f32 %f758, %f756, %f49156, %f752;
	// end inline asm
	// begin inline asm
	sin.approx.f32  %f762, %f758;
	// end inline asm
	// begin inline asm
	fma.rn.f32 %f764, %f762, %f49156, %f758;
	// end inline asm
	// begin inline asm
	sin.approx.f32  %f768, %f764;
	// end inline asm
	// begin inline asm
	fma.rn.f32 %f770, %f768, %f49156, %f764;
	// end inline asm
	// begin inline asm
	sin.approx.f32  %f774, %f770;
	// end inline asm
	// begin inline asm
	fma.rn.f32 %f776, %f774, %f49156, %f770;
	// end inline asm
	// begin inline asm
	sin.approx.f32  %f780, %f776;
	// end inline asm
	// begin inline asm
	fma.rn.f32 %f782, %f780, %f49156, %f776;
	// end inline asm
	// begin inline asm
	sin.approx.f32  %f786, %f782;
	// end inline asm
	// begin inline asm
	fma.rn.f32 %f788, %f786, %f49156, %f782;
	// end inline asm
	// begin inline asm
	sin.approx.f32  %f792, %f788;
	// end inline asm
	// begin inline asm
	fma.rn.f32 %f794, %f792, %f49156, %f788;
	// end inline asm
	// begin inline asm
	sin.approx.f32  %f798, %f794;
	// end inline asm
	// begin inline asm
	fma.rn.f32 %f800, %f798, %f49156, %f794;
	// end inline asm
	// begin inline asm
	sin.approx.f32  %f804, %f800;
	// end inline asm
	// begin inline asm
	fma.rn.f32 %f806, %f804, %f49156, %f800;
	// end inline asm
	// begin inline asm
	sin.approx.f32  %f810, %f806;
	// end inline asm
	// begin inline asm
	fma.rn.f32 %f812, %f810, %f49156, %f806;
	// end inline asm
	// begin inline asm
	sin.approx.f32  %f816, %f812;
	// end inline asm
	// begin inline asm
	fma.rn.f32 %f818, %f816, %f49156, %f812;
	// end inline asm
	// begin inline asm
	sin.approx.f32  %f822, %f818;
	// end inline asm
	// begin inline asm
	fma.rn.f32 %f824, %f822, %f49156, %f818;
	// end inline asm
	// begin inline asm
	sin.approx.f32  %f828, %f824;
	// end inline asm
	// begin inline asm
	fma.rn.f32 %f830, %f828, %f49156, %f824;
	// end inline asm
	// begin inline asm
	sin.approx.f32  %f834, %f830;
	// end inline asm
	// begin inline asm
	fma.rn.f32 %f836, %f834, %f49156, %f830;
	// end inline asm
	// begin inline asm
	sin.approx.f32  %f840, %f836;
	// end inline asm
	// begin inline asm
	fma.rn.f32 %f842, %f840, %f49156, %f836;
	// end inline asm
	// begin inline asm
	sin.approx.f32  %f846, %f842;
	// end inline asm
	// begin inline asm
	fma.rn.f32 %f848, %f846, %f49156, %f842;
	// end inline asm
	// begin inline asm
	sin.approx.f32  %f852, %f848;
	// end inline asm
	// begin inline asm
	fma.rn.f32 %f854, %f852, %f49156, %f848;
	// end inline asm
	// begin inline asm
	sin.approx.f32  %f858, %f854;
	// end inline asm
	// begin inline asm
	fma.rn.f32 %f860, %f858, %f49156, %f854;
	// end inline asm
	// begin inline asm
	sin.approx.f32  %f864, %f860;
	// end inline asm
	// begin inline asm
	fma.rn.f32 %f866, %f864, %f49156, %f860;
	// end inline asm
	// begin inline asm
	sin.approx.f32  %f870, %f866;
	// end inline asm
	// begin inline asm
	fma.rn.f32 %f872, %f870, %f49156, %f866;
	// end inline asm
	// begin inline asm
	sin.approx.f32  %f876, %f872;
	// end inline asm
	// begin inline asm
	fma.rn.f32 %f878, %f876, %f49156, %f872;
	// end inline asm
	// begin inline asm
	sin.approx.f32  %f882, %f878;
	// end inline asm
	// begin inline asm
	fma.rn.f32 %f884, %f882, %f49156, %f878;
	// end inline asm
	// begin inline asm
	sin.approx.f32  %f888, %f884;
	// end inline asm
	// begin inline asm
	fma.rn.f32 %f890, %f888, %f49156, %f884;
	// end inline asm
	// begin inline asm
	sin.approx.f32  %f894, %f890;
	// end inline asm
	// begin inline asm
	fma.rn.f32 %f896, %f894, %f49156, %f890;
	// end inline asm
	// begin inline asm
	sin.approx.f32  %f900, %f896;
	// end inline asm
	// begin inline asm
	fma.rn.f32 %f902, %f900, %f49156, %f896;
	// end inline asm
	// begin inline asm
	sin.approx.f32  %f906, %f902;
	// end inline asm
	// begin inline asm
	fma.rn.f32 %f908, %f906, %f49156, %f902;
	// end inline asm
	// begin inline asm
	sin.approx.f32  %f912, %f908;
	// end inline asm
	// begin inline asm
	fma.rn.f32 %f914, %f912, %f49156, %f908;
	// end inline asm
	// begin inline asm
	sin.approx.f32  %f918, %f914;
	// end inline asm
	// begin inline asm
	fma.rn.f32 %f920, %f918, %f49156, %f914;
	// end inline asm
	// begin inline asm
	sin.approx.f32  %f924, %f920;
	// end inline asm
	// begin inline asm
	fma.rn.f32 %f926, %f924, %f49156, %f920;
	// end inline asm
	// begin inline asm
	sin.approx.f32  %f930, %f926;
	// end inline asm
	// begin inline asm
	fma.rn.f32 %f932, %f930, %f49156, %f926;
	// end inline asm
	// begin inline asm
	sin.approx.f32  %f936, %f932;
	// end inline asm
	// begin inline asm
	fma.rn.f32 %f938, %f936, %f49156, %f932;
	// end inline asm
	// begin inline asm
	sin.approx.f32  %f942, %f938;
	// end inline asm
	// begin inline asm
	fma.rn.f32 %f944, %f942, %f49156, %f938;
	// end inline asm
	// begin inline asm
	sin.approx.f32  %f948, %f944;
	// end inline asm
	// begin inline asm
	fma.rn.f32 %f950, %f948, %f49156, %f944;
	// end inline asm
	// begin inline asm
	sin.approx.f32  %f954, %f950;
	// end inline asm
	// begin inline asm
	fma.rn.f32 %f956, %f954, %f49156, %f950;
	// end inline asm
	// begin inline asm
	sin.approx.f32  %f960, %f956;
	// end inline asm
	// begin inline asm
	fma.rn.f32 %f962, %f960, %f49156, %f956;
	// end inline asm
	// begin inline asm
	sin.approx.f32  %f966, %f962;
	// end inline asm
	// begin inline asm
	fma.rn.f32 %f968, %f966, %f49156, %f962;
	// end inline asm
	// begin inline asm
	sin.approx.f32  %f972, %f968;
	// end inline asm
	// begin inline asm
	fma.rn.f32 %f974, %f972, %f49156, %f968;
	// end inline asm
	// begin inline asm
	sin.approx.f32  %f978, %f974;
	// end inline asm
	// begin inline asm
	fma.rn.f32 %f980, %f978, %f49156, %f974;
	// end inline asm
	// begin inline asm
	sin.approx.f32  %f984, %f980;
	// end inline asm
	// begin inline asm
	fma.rn.f32 %f986, %f984, %f49156, %f980;
	// end inline asm
	// begin inline asm
	sin.approx.f32  %f990, %f986;
	// end inline asm
	// begin inline asm
	fma.rn.f32 %f992, %f990, %f49156, %f986;
	// end inline asm
	// begin inline asm
	sin.approx.f32  %f996, %f992;
	// end inline asm
	// begin inline asm
	fma.rn.f32 %f998, %f996, %f49156, %f992;
	// end inline asm
	// begin inline asm
	sin.approx.f32  %f1002, %f998;
	// end inline asm
	// begin inline asm
	fma.rn.f32 %f1004, %f1002, %f49156, %f998;
	// end inline asm
	// begin inline asm
	sin.approx.f32  %f1008, %f1004;
	// end inline asm
	// begin inline asm
	fma.rn.f32 %f1010, %f1008, %f49156, %f1004;
	// end inline asm
	// begin inline asm
	sin.approx.f32  %f1014, %f1010;
	// end inline asm
	// begin inline asm
	fma.rn.f32 %f1016, %f1014, %f49156, %f1010;
	// end inline asm
	// begin inline asm
	sin.approx.f32  %f1020, %f1016;
	// end inline asm
	// begin inline asm
	fma.rn.f32 %f1022, %f1020, %f49156, %f1016;
	// end inline asm
	// begin inline asm
	sin.approx.f32  %f1026, %f1022;
	// end inline asm
	// begin inline asm
	fma.rn.f32 %f1028, %f1026, %f49156, %f1022;
	// end inline asm
	// begin inline asm
	sin.approx.f32  %f1032, %f1028;
	// end inline asm
	// begin inline asm
	fma.rn.f32 %f1034, %f1032, %f49156, %f1028;
	// end inline asm
	// begin inline asm
	sin.approx.f32  %f1038, %f1034;
	// end inline asm
	// begin inline asm
	fma.rn.f32 %f1040, %f1038, %f49156, %f1034;
	// end inline asm
	// begin inline asm
	sin.approx.f32  %f1044, %f1040;
	// end inline asm
	// begin inline asm
	fma.rn.f32 %f1046, %f1044, %f49156, %f1040;
	// end inline asm
	// begin inline asm
	sin.approx.f32  %f1050, %f1046;
	// end inline asm
	// begin inline asm
	fma.rn.f32 %f1052, %f1050, %f49156, %f1046;
	// end inline asm
	// begin inline asm
	sin.approx.f32  %f1056, %f1052;
	// end inline asm
	// begin inline asm
	fma.rn.f32 %f1058, %f1056, %f49156, %f1052;
	// end inline asm
	// begin inline asm
	sin.approx.f32  %f1062, %f1058;
	// end inline asm
	// begin inline asm
	fma.rn.f32 %f1064, %f1062, %f49156, %f1058;
	// end inline asm
	// begin inline asm
	sin.approx.f32  %f1068, %f1064;
	// end inline asm
	// begin inline asm
	fma.rn.f32 %f1070, %f1068, %f49156, %f1064;
	// end inline asm
	// begin inline asm
	sin.approx.f32  %f1074, %f1070;
	// end inline asm
	// begin inline asm
	fma.rn.f32 %f1076, %f1074, %f49156, %f1070;
	// end inline asm
	// begin inline asm
	sin.approx.f32  %f1080, %f1076;
	// end inline asm
	// begin inline asm
	fma.rn.f32 %f1082, %f1080, %f49156, %f1076;
	// end inline asm
	// begin inline asm
	sin.approx.f32  %f1086, %f1082;
	// end inline asm
	// begin inline asm
	fma.rn.f32 %f1088, %f1086, %f49156, %f1082;
	// end inline asm
	// begin inline asm
	sin.approx.f32  %f1092, %f1088;
	// end inline asm
	// begin inline asm
	fma.rn.f32 %f1094, %f1092, %f49156, %f1088;
	// end inline asm
	// begin inline asm
	sin.approx.f32  %f1098, %f1094;
	// end inline asm
	// begin inline asm
	fma.rn.f32 %f1100, %f1098, %f49156, %f1094;
	// end inline asm
	// begin inline asm
	sin.approx.f32  %f1104, %f1100;
	// end inline asm
	// begin inline asm
	fma.rn.f32 %f1106, %f1104, %f49156, %f1100;
	// end inline asm
	// begin inline asm
	sin.approx.f32  %f1110, %f1106;
	// end inline asm
	// begin inline asm
	fma.rn.f32 %f1112, %f1110, %f49156, %f1106;
	// end inline asm
	// begin inline asm
	sin.approx.f32  %f1116, %f1112;
	// end inline asm
	// begin inline asm
	fma.rn.f32 %f1118, %f1116, %f49156, %f1112;
	// end inline asm
	// begin inline asm
	sin.approx.f32  %f1122, %f1118;
	// end inline asm
	// begin inline asm
	fma.rn.f32 %f1124, %f1122, %f49156, %f1118;
	// end inline asm
	// begin inline asm
	sin.approx.f32  %f1128, %f1124;
	// end inline asm
	// begin inline asm
	fma.rn.f32 %f1130, %f1128, %f49156, %f1124;
	// end inline asm
	// begin inline asm
	sin.approx.f32  %f1134, %f1130;
	// end inline asm
	// begin inline asm
	fma.rn.f32 %f1136, %f1134, %f49156, %f1130;
	// end inline asm
	// begin inline asm
	sin.approx.f32  %f1140, %f1136;
	// end inline asm
	// begin inline asm
	fma.rn.f32 %f1142, %f1140, %f49156, %f1136;
	// end inline asm
	// begin inline asm
	sin.approx.f32  %f1146, %f1142;
	// end inline asm
	// begin inline asm
	fma.rn.f32 %f1148, %f1146, %f49156, %f1142;
	// end inline asm
	// begin inline asm
	sin.approx.f32  %f1152, %f1148;
	// end inline asm
	// begin inline asm
	fma.rn.f32 %f1154, %f1152, %f49156, %f1148;
	// end inline asm
	// begin inline asm
	sin.approx.f32  %f1158, %f1154;
	// end inline asm
	// begin inline asm
	fma.rn.f32 %f1160, %f1158, %f49156, %f1154;
	// end inline asm
	// begin inline asm
	sin.approx.f32  %f1164, %f1160;
	// end inline asm
	// begin inline asm
	fma.rn.f32 %f1166, %f1164, %f49156, %f1160;
	// end inline asm
	// begin inline asm
	sin.approx.f32  %f1170, %f1166;
	// end inline asm
	// begin inline asm
	fma.rn.f32 %f1172, %f1170, %f49156, %f1166;
	// end inline asm
	// begin inline asm
	sin.approx.f32  %f1176, %f1172;
	// end inline asm
	// begin inline asm
	fma.rn.f32 %f1178, %f1176, %f49156, %f1172;
	// end inline asm
	// begin inline asm
	sin.approx.f32  %f1182, %f1178;
	// end inline asm
	// begin inline asm
	fma.rn.f32 %f1184, %f1182, %f49156, %f1178;
	// end inline asm
	// begin inline asm
	sin.approx.f32  %f1188, %f1184;
	// end inline asm
	// begin inline asm
	fma.rn.f32 %f1190, %f1188, %f49156, %f1184;
	// end inline asm
	// begin inline asm
	sin.approx.f32  %f1194, %f1190;
	// end inline asm
	// begin inline asm
	fma.rn.f32 %f1196, %f1194, %f49156, %f1190;
	// end inline asm
	// begin inline asm
	sin.approx.f32  %f1200, %f1196;
	// end inline asm
	// begin inline asm
	fma.rn.f32 %f1202, %f1200, %f49156, %f1196;
	// end inline asm
	// begin inline asm
	sin.approx.f32  %f1206, %f1202;
	// end inline asm
	// begin inline asm
	fma.rn.f32 %f1208, %f1206, %f49156, %f1202;
	// end inline asm
	// begin inline asm
	sin.approx.f32  %f1212, %f1208;
	// end inline asm
	// begin inline asm
	fma.rn.f32 %f1214, %f1212, %f49156, %f1208;
	// end inline asm
	// begin inline asm
	sin.approx.f32  %f1218, %f1214;
	// end inline asm
	// begin inline asm
	fma.rn.f32 %f1220, %f1218, %f49156, %f1214;
	// end inline asm
	// begin inline asm
	sin.approx.f32  %f1224, %f1220;
	// end inline asm
	// begin inline asm
	fma.rn.f32 %f1226, %f1224, %f49156, %f1220;
	// end inline asm
	// begin inline asm
	sin.approx.f32  %f1230, %f1226;
	// end inline asm
	// begin inline asm
	fma.rn.f32 %f1232, %f1230, %f49156, %f1226;
	// end inline asm
	// begin inline asm
	sin.approx.f32  %f1236, %f1232;
	// end inline asm
	// begin inline asm
	fma.rn.f32 %f1238, %f1236, %f49156, %f1232;
	// end inline asm
	// begin inline asm
	sin.approx.f32  %f1242, %f1238;
	// end inline asm
	// begin inline asm
	fma.rn.f32 %f1244, %f1242, %f49156, %f1238;
	// end inline asm
	// begin inline asm
	sin.approx.f32  %f1248, %f1244;
	// end inline asm
	// begin inline asm
	fma.rn.f32 %f1250, %f1248, %f49156, %f1244;
	// end inline asm
	// begin inline asm
	sin.approx.f32  %f1254, %f1250;
	// end inline asm
	// begin inline asm
	fma.rn.f32 %f1256, %f1254, %f49156, %f1250;
	// end inline asm
	// begin inline asm
	sin.approx.f32  %f1260, %f1256;
	// end inline asm
	// begin inline asm
	fma.rn.f32 %f1262, %f1260, %f49156, %f1256;
	// end inline asm
	// begin inline asm
	sin.approx.f32  %f1266, %f1262;
	// end inline asm
	// begin inline asm
	fma.rn.f32 %f1268, %f1266, %f49156, %f1262;
	// end inline asm
	// begin inline asm
	sin.approx.f32  %f1272, %f1268;
	// end inline asm
	// begin inline asm
	fma.rn.f32 %f1274, %f1272, %f49156, %f1268;
	// end inline asm
	// begin inline asm
	sin.approx.f32  %f1278, %f1274;
	// end inline asm
	// begin inline asm
	fma.rn.f32 %f1280, %f1278, %f49156, %f1274;
	// end inline asm
	// begin inline asm
	sin.approx.f32  %f1284, %f1280;
	// end inline asm
	// begin inline asm
	fma.rn.f32 %f1286, %f1284, %f49156, %f1280;
	// end inline asm
	// begin inline asm
	sin.approx.f32  %f1290, %f1286;
	// end inline asm
	// begin inline asm
	fma.rn.f32 %f1292, %f1290, %f49156, %f1286;
	// end inline asm
	// begin inline asm
	sin.approx.f32  %f1296, %f1292;
	// end inline asm
	// begin inline asm
	fma.rn.f32 %f1298, %f1296, %f49156, %f1292;
	// end inline asm
	// begin inline asm
	sin.approx.f32  %f1302, %f1298;
	// end inline asm
	// begin inline asm
	fma.rn.f32 %f1304, %f1302, %f49156, %f1298;
	// end inline asm
	// begin inline asm
	sin.approx.f32  %f1308, %f1304;
	// end inline asm
	// begin inline asm
	fma.rn.f32 %f1310, %f1308, %f49156, %f1304;
	// end inline asm
	// begin inline asm
	sin.approx.f32  %f1314, %f1310;
	// end inline asm
	// begin inline asm
	fma.rn.f32 %f1316, %f1314, %f49156, %f1310;
	// end inline asm
	// begin inline asm
	sin.approx.f32  %f1320, %f1316;
	// end inline asm
	// begin inline asm
	fma.rn.f32 %f1322, %f1320, %f49156, %f1316;
	// end inline asm
	// begin inline asm
	sin.approx.f32  %f1326, %f1322;
	// end inline asm
	// begin inline asm
	fma.rn.f32 %f1328, %f1326, %f49156, %f1322;
	// end inline asm
	// begin inline asm
	sin.approx.f32  %f1332, %f1328;
	// end inline asm
	// begin inline asm
	fma.rn.f32 %f1334, %f1332, %f49156, %f1328;
	// end inline asm
	// begin inline asm
	sin.approx.f32  %f1338, %f1334;
	// end inline asm
	// begin inline asm
	fma.rn.f32 %f1340, %f1338, %f49156, %f1334;
	// end inline asm
	// begin inline asm
	sin.approx.f32  %f1344, %f1340;
	// end inline asm
	// begin inline asm
	fma.rn.f32 %f1346, %f1344, %f49156, %f1340;
	// end inline asm
	// begin inline asm
	sin.approx.f32  %f1350, %f1346;
	// end inline asm
	// begin inline asm
	fma.rn.f32 %f1352, %f1350, %f49156, %f1346;
	// end inline asm
	// begin inline asm
	sin.approx.f32  %f1356, %f1352;
	// end inline asm
	// begin inline asm
	fma.rn.f32 %f1358, %f1356, %f49156, %f1352;
	// end inline asm
	// begin inline asm
	sin.approx.f32  %f1362, %f1358;
	// end inline asm
	// begin inline asm
	fma.rn.f32 %f1364, %f1362, %f49156, %f1358;
	// end inline asm
	// begin inline asm
	sin.approx.f32  %f1368, %f1364;
	// end inline asm
	// begin inline asm
	fma.rn.f32 %f1370, %f1368, %f49156, %f1364;
	// end inline asm
	// begin inline asm
	sin.approx.f32  %f1374, %f1370;
	// end inline asm
	// begin inline asm
	fma.rn.f32 %f1376, %f1374, %f49156, %f1370;
	// end inline asm
	// begin inline asm
	sin.approx.f32  %f1380, %f1376;
	// end inline asm
	// begin inline asm
	fma.rn.f32 %f1382, %f1380, %f49156, %f1376;
	// end inline asm
	// begin inline asm
	sin.approx.f32  %f1386, %f1382;
	// end inline asm
	// begin inline asm
	fma.rn.f32 %f1388, %f1386, %f49156, %f1382;
	// end inline asm
	// begin inline asm
	sin.approx.f32  %f1392, %f1388;
	// end inline asm
	// begin inline asm
	fma.rn.f32 %f1394, %f1392, %f49156, %f1388;
	// end inline asm
	// begin inline asm
	sin.approx.f32  %f1398, %f1394;
	// end inline asm
	// begin inline asm
	fma.rn.f32 %f1400, %f1398, %f49156, %f1394;
	// end inline asm
	// begin inline asm
	sin.approx.f32  %f1404, %f1400;
	// end inline asm
	// begin inline asm
	fma.rn.f32 %f1406, %f1404, %f49156, %f1400;
	// end inline asm
	// begin inline asm
	sin.approx.f32  %f1410, %f1406;
	// end inline asm
	// begin inline asm
	fma.rn.f32 %f1412, %f1410, %f49156, %f1406;
	// end inline asm
	// begin inline asm
	sin.approx.f32  %f1416, %f1412;
	// end inline asm
	// begin inline asm
	fma.rn.f32 %f1418, %f1416, %f49156, %f1412;
	// end inline asm
	// begin inline asm
	sin.approx.f32  %f1422, %f1418;
	// end inline asm
	// begin inline asm
	fma.rn.f32 %f1424, %f1422, %f49156, %f1418;
	// end inline asm
	// begin inline asm
	sin.approx.f32  %f1428, %f1424;
	// end inline asm
	// begin inline asm
	fma.rn.f32 %f1430, %f1428, %f49156, %f1424;
	// end inline asm
	// begin inline asm
	sin.approx.f32  %f1434, %f1430;
	// end inline asm
	// begin inline asm
	fma.rn.f32 %f1436, %f1434, %f49156, %f1430;
	// end inline asm
	// begin inline asm
	sin.approx.f32  %f1440, %f1436;
	// end inline asm
	// begin inline asm
	fma.rn.f32 %f1442, %f1440, %f49156, %f1436;
	// end inline asm
	// begin inline asm
	sin.approx.f32  %f1446, %f1442;
	// end inline asm
	// begin inline asm
	fma.rn.f32 %f1448, %f1446, %f49156, %f1442;
	// end inline asm
	// begin inline asm
	sin.approx.f32  %f1452, %f1448;
	// end inline asm
	// begin inline asm
	fma.rn.f32 %f1454, %f1452, %f49156, %f1448;
	// end inline asm
	// begin inline asm
	sin.approx.f32  %f1458, %f1454;
	// end inline asm
	// begin inline asm
	fma.rn.f32 %f1460, %f1458, %f49156, %f1454;
	// end inline asm
	// begin inline asm
	sin.approx.f32  %f1464, %f1460;
	// end inline asm
	// begin inline asm
	fma.rn.f32 %f1466, %f1464, %f49156, %f1460;
	// end inline asm
	// begin inline asm
	sin.approx.f32  %f1470, %f1466;
	// end inline asm
	// begin inline asm
	fma.rn.f32 %f1472, %f1470, %f49156, %f1466;
	// end inline asm
	// begin inline asm
	sin.approx.f32  %f1476, %f1472;
	// end inline asm
	// begin inline asm
	fma.rn.f32 %f1478, %f1476, %f49156, %f1472;
	// end inline asm
	// begin inline asm
	sin.approx.f32  %f1482, %f1478;
	// end inline asm
	// begin inline asm
	fma.rn.f32 %f1484, %f1482, %f49156, %f1478;
	// end inline asm
	// begin inline asm
	sin.approx.f32  %f1488, %f1484;
	// end inline asm
	// begin inline asm
	fma.rn.f32 %f1490, %f1488, %f49156, %f1484;
	// end inline asm
	// begin inline asm
	sin.approx.f32  %f1494, %f1490;
	// end inline asm
	// begin inline asm
	fma.rn.f32 %f1496, %f1494, %f49156, %f1490;
	// end inline asm
	// begin inline asm
	sin.approx.f32  %f1500, %f1496;
	// end inline asm
	// begin inline asm
	fma.rn.f32 %f1502, %f1500, %f49156, %f1496;
	// end inline asm
	// begin inline asm
	sin.approx.f32  %f1506, %f1502;
	// end inline asm
	// begin inline asm
	fma.rn.f32 %f1508, %f1506, %f49156, %f1502;
	// end inline asm
	// begin inline asm
	sin.approx.f32  %f1512, %f1508;
	// end inline asm
	// begin inline asm
	fma.rn.f32 %f1514, %f1512, %f49156, %f1508;
	// end inline asm
	// begin inline asm
	sin.approx.f32  %f1518, %f1514;
	// end inline asm
	// begin inline asm
	fma.rn.f32 %f1520, %f1518, %f49156, %f1514;
	// end inline asm
	// begin inline asm
	sin.approx.f32  %f1524, %f1520;
	// end inline asm
	// begin inline asm
	fma.rn.f32 %f1526, %f1524, %f49156, %f1520;
	// end inline asm
	// begin inline asm
	sin.approx.f32  %f1530, %f1526;
	// end inline asm
	// begin inline asm
	fma.rn.f32 %f1532, %f1530, %f49156, %f1526;
	// end inline asm
	// begin inline asm
	sin.approx.f32  %f1536, %f1532;
	// end inline asm
	// begin inline asm
	fma.rn.f32 %f1538, %f1536, %f49156, %f1532;
	// end inline asm
	// begin inline asm
	sin.approx.f32  %f1542, %f1538;
	// end inline asm
	// begin inline asm
	fma.rn.f32 %f1544, %f1542, %f49156, %f1538;
	// end inline asm
	// begin inline asm
	sin.approx.f32  %f1548, %f1544;
	// end inline asm
	// begin inline asm
	fma.rn.f32 %f1550, %f1548, %f49156, %f1544;
	// end inline asm
	// begin inline asm
	sin.approx.f32  %f1554, %f1550;
	// end inline asm
	// begin inline asm
	fma.rn.f32 %f1556, %f1554, %f49156, %f1550;
	// end inline asm
	// begin inline asm
	sin.approx.f32  %f1560, %f1556;
	// end inline asm
	// begin inline asm
	fma.rn.f32 %f1562, %f1560, %f49156, %f1556;
	// end inline asm
	// begin inline asm
	sin.approx.f32  %f1566, %f1562;
	// end inline asm
	// begin inline asm
	fma.rn.f32 %f1568, %f1566, %f49156, %f1562;
	// end inline asm
	// begin inline asm
	sin.approx.f32  %f1572, %f1568;
	// end inline asm
	// begin inline asm
	fma.rn.f32 %f1574, %f1572, %f49156, %f1568;
	// end inline asm
	// begin inline asm
	sin.approx.f32  %f1578, %f1574;
	// end inline asm
	// begin inline asm
	fma.rn.f32 %f1580, %f1578, %f49156, %f1574;
	// end inline asm
	// begin inline asm
	sin.approx.f32  %f1584, %f1580;
	// end inline asm
	// begin inline asm
	fma.rn.f32 %f1586, %f1584, %f49156, %f1580;
	// end inline asm
	// begin inline asm
	sin.approx.f32  %f1590, %f1586;
	// end inline asm
	// begin inline asm
	fma.rn.f32 %f1592, %f1590, %f49156, %f1586;
	// end inline asm
	// begin inline asm
	sin.approx.f32  %f1596, %f1592;
	// end inline asm
	// begin inline asm
	fma.rn.f32 %f1598, %f1596, %f49156, %f1592;
	// end inline asm
	// begin inline asm
	sin.approx.f32  %f1602, %f1598;
	// end inline asm
	// begin inline asm
	fma.rn.f32 %f1604, %f1602, %f49156, %f1598;
	// end inline asm
	// begin inline asm
	sin.approx.f32  %f1608, %f1604;
	// end inline asm
	// begin inline asm
	fma.rn.f32 %f1610, %f1608, %f49156, %f1604;
	// end inline asm
	// begin inline asm
	sin.approx.f32  %f1614, %f1610;
	// end inline asm
	// begin inline asm
	fma.rn.f32 %f1616, %f1614, %f49156, %f1610;
	// end inline asm
	// begin inline asm
	sin.approx.f32  %f1620, %f1616;
	// end inline asm
	// begin inline asm
	fma.rn.f32 %f1622, %f1620, %f49156, %f1616;
	// end inline asm
	// begin inline asm
	sin.approx.f32  %f1626, %f1622;
	// end inline asm
	// begin inline asm
	fma.rn.f32 %f1628, %f1626, %f49156, %f1622;
	// end inline asm
	// begin inline asm
	sin.approx.f32  %f1632, %f1628;
	// end inline asm
	// begin inline asm
	fma.rn.f32 %f1634, %f1632, %f49156, %f1628;
	// end inline asm
	// begin inline asm
	sin.approx.f32  %f1638, %f1634;
	// end inline asm
	// begin inline asm
	fma.rn.f32 %f1640, %f1638, %f49156, %f1634;
	// end inline asm
	// begin inline asm
	sin.approx.f32  %f1644, %f1640;
	// end inline asm
	// begin inline asm
	fma.rn.f32 %f1646, %f1644, %f49156, %f1640;
	// end inline asm
	// begin inline asm
	sin.approx.f32  %f1650, %f1646;
	// end inline asm
	// begin inline asm
	fma.rn.f32 %f1652, %f1650, %f49156, %f1646;
	// end inline asm
	// begin inline asm
	sin.approx.f32  %f1656, %f1652;
	// end inline asm
	// begin inline asm
	fma.rn.f32 %f1658, %f1656, %f49156, %f1652;
	// end inline asm
	// begin inline asm
	sin.approx.f32  %f1662, %f1658;
	// end inline asm
	// begin inline asm
	fma.rn.f32 %f1664, %f1662, %f49156, %f1658;
	// end inline asm
	// begin inline asm
	sin.approx.f32  %f1668, %f1664;
	// end inline asm
	// begin inline asm
	fma.rn.f32 %f1670, %f1668, %f49156, %f1664;
	// end inline asm
	// begin inline asm
	sin.approx.f32  %f1674, %f1670;
	// end inline asm
	// begin inline asm
	fma.rn.f32 %f1676, %f1674, %f49156, %f1670;
	// end inline asm
	// begin inline asm
	sin.approx.f32  %f1680, %f1676;
	// end inline asm
	// begin inline asm
	fma.rn.f32 %f1682, %f1680, %f49156, %f1676;
	// end inline asm
	// begin inline asm
	sin.approx.f32  %f1686, %f1682;
	// end inline asm
	// begin inline asm
	fma.rn.f32 %f1688, %f1686, %f49156, %f1682;
	// end inline asm
	// begin inline asm
	sin.approx.f32  %f1692, %f1688;
	// end inline asm
	// begin inline asm
	fma.rn.f32 %f1694, %f1692, %f49156, %f1688;
	// end inline asm
	// begin inline asm
	sin.approx.f32  %f1698, %f1694;
	// end inline asm
	// begin inline asm
	fma.rn.f32 %f1700, %f1698, %f49156, %f1694;
	// end inline asm
	// begin inline asm
	sin.approx.f32  %f1704, %f1700;
	// end inline asm
	// begin inline asm
	fma.rn.f32 %f1706, %f1704, %f49156, %f1700;
	// end inline asm
	// begin inline asm
	sin.approx.f32  %f1710, %f1706;
	// end inline asm
	// begin inline asm
	fma.rn.f32 %f1712, %f1710, %f49156, %f1706;
	// end inline asm
	// begin inline asm
	sin.approx.f32  %f1716, %f1712;
	// end inline asm
	// begin inline asm
	fma.rn.f32 %f1718, %f1716, %f49156, %f1712;
	// end inline asm
	// begin inline asm
	sin.approx.f32  %f1722, %f1718;
	// end inline asm
	// begin inline asm
	fma.rn.f32 %f1724, %f1722, %f49156, %f1718;
	// end inline asm
	// begin inline asm
	sin.approx.f32  %f1728, %f1724;
	// end inline asm
	// begin inline asm
	fma.rn.f32 %f1730, %f1728, %f49156, %f1724;
	// end inline asm
	// begin inline asm
	sin.approx.f32  %f1734, %f1730;
	// end inline asm
	// begin inline asm
	fma.rn.f32 %f1736, %f1734, %f49156, %f1730;
	// end inline asm
	// begin inline asm
	sin.approx.f32  %f1740, %f1736;
	// end inline asm
	// begin inline asm
	fma.rn.f32 %f1742, %f1740, %f49156, %f1736;
	// end inline asm
	// begin inline asm
	sin.approx.f32  %f1746, %f1742;
	// end inline asm
	// begin inline asm
	fma.rn.f32 %f1748, %f1746, %f49156, %f1742;
	// end inline asm
	// begin inline asm
	sin.approx.f32  %f1752, %f1748;
	// end inline asm
	// begin inline asm
	fma.rn.f32 %f1754, %f1752, %f49156, %f1748;
	// end inline asm
	// begin inline asm
	sin.approx.f32  %f1758, %f1754;
	// end inline asm
	// begin inline asm
	fma.rn.f32 %f1760, %f1758, %f49156, %f1754;
	// end inline asm
	// begin inline asm
	sin.approx.f32  %f1764, %f1760;
	// end inline asm
	// begin inline asm
	fma.rn.f32 %f1766, %f1764, %f49156, %f1760;
	// end inline asm
	// begin inline asm
	sin.approx.f32  %f1770, %f1766;
	// end inline asm
	// begin inline asm
	fma.rn.f32 %f1772, %f1770, %f49156, %f1766;
	// end inline asm
	// begin inline asm
	sin.approx.f32  %f1776, %f1772;
	// end inline asm
	// begin inline asm
	fma.rn.f32 %f1778, %f1776, %f49156, %f1772;
	// end inline asm
	// begin inline asm
	sin.approx.f32  %f1782, %f1778;
	// end inline asm
	// begin inline asm
	fma.rn.f32 %f1784, %f1782, %f49156, %f1778;
	// end inline asm
	// begin inline asm
	sin.approx.f32  %f1788, %f1784;
	// end inline asm
	// begin inline asm
	fma.rn.f32 %f1790, %f1788, %f49156, %f1784;
	// end inline asm
	// begin inline asm
	sin.approx.f32  %f1794, %f1790;
	// end inline asm
	// begin inline asm
	fma.rn.f32 %f1796, %f1794, %f49156, %f1790;
	// end inline asm
	// begin inline asm
	sin.approx.f32  %f1800, %f1796;
	// end inline asm
	// begin inline asm
	fma.rn.f32 %f1802, %f1800, %f49156, %f1796;
	// end inline asm
	// begin inline asm
	sin.approx.f32  %f1806, %f1802;
	// end inline asm
	// begin inline asm
	fma.rn.f32 %f1808, %f1806, %f49156, %f1802;
	// end inline asm
	// begin inline asm
	sin.approx.f32  %f1812, %f1808;
	// end inline asm
	// begin inline asm
	fma.rn.f32 %f1814, %f1812, %f49156, %f1808;
	// end inline asm
	// begin inline asm
	sin.approx.f32  %f1818, %f1814;
	// end inline asm
	// begin inline asm
	fma.rn.f32 %f1820, %f1818, %f49156, %f1814;
	// end inline asm
	// begin inline asm
	sin.approx.f32  %f1824, %f1820;
	// end inline asm
	// begin inline asm
	fma.rn.f32 %f1826, %f1824, %f49156, %f1820;
	// end inline asm
	// begin inline asm
	sin.approx.f32  %f1830, %f1826;
	// end inline asm
	// begin inline asm
	fma.rn.f32 %f1832, %f1830, %f49156, %f1826;
	// end inline asm
	// begin inline asm
	sin.approx.f32  %f1836, %f1832;
	// end inline asm
	// begin inline asm
	fma.rn.f32 %f1838, %f1836, %f49156, %f1832;
	// end inline asm
	// begin inline asm
	sin.approx.f32  %f1842, %f1838;
	// end inline asm
	// begin inline asm
	fma.rn.f32 %f1844, %f1842, %f49156, %f1838;
	// end inline asm
	// begin inline asm
	sin.approx.f32  %f1848, %f1844;
	// end inline asm
	// begin inline asm
	fma.rn.f32 %f1850, %f1848, %f49156, %f1844;
	// end inline asm
	// begin inline asm
	sin.approx.f32  %f1854, %f1850;
	// end inline asm
	// begin inline asm
	fma.rn.f32 %f1856, %f1854, %f49156, %f1850;
	// end inline asm
	// begin inline asm
	sin.approx.f32  %f1860, %f1856;
	// end inline asm
	// begin inline asm
	fma.rn.f32 %f1862, %f1860, %f49156, %f1856;
	// end inline asm
	// begin inline asm
	sin.approx.f32  %f1866, %f1862;
	// end inline asm
	// begin inline asm
	fma.rn.f32 %f1868, %f1866, %f49156, %f1862;
	// end inline asm
	// begin inline asm
	sin.approx.f32  %f1872, %f1868;
	// end inline asm
	// begin inline asm
	fma.rn.f32 %f1874, %f1872, %f49156, %f1868;
	// end inline asm
	// begin inline asm
	sin.approx.f32  %f1878, %f1874;
	// end inline asm
	// begin inline asm
	fma.rn.f32 %f1880, %f1878, %f49156, %f1874;
	// end inline asm
	// begin inline asm
	sin.approx.f32  %f1884, %f1880;
	// end inline asm
	// begin inline asm
	fma.rn.f32 %f1886, %f1884, %f49156, %f1880;
	// end inline asm
	// begin inline asm
	sin.approx.f32  %f1890, %f1886;
	// end inline asm
	// begin inline asm
	fma.rn.f32 %f1892, %f1890, %f49156, %f1886;
	// end inline asm
	// begin inline asm
	sin.approx.f32  %f1896, %f1892;
	// end inline asm
	// begin inline asm
	fma.rn.f32 %f1898, %f1896, %f49156, %f1892;
	// end inline asm
	// begin inline asm
	sin.approx.f32  %f1902, %f1898;
	// end inline asm
	// begin inline asm
	fma.rn.f32 %f1904, %f1902, %f49156, %f1898;
	// end inline asm
	// begin inline asm
	sin.approx.f32  %f1908, %f1904;
	// end inline asm
	// begin inline asm
	fma.rn.f32 %f1910, %f1908, %f49156, %f1904;
	// end inline asm
	// begin inline asm
	sin.approx.f32  %f1914, %f1910;
	// end inline asm
	// begin inline asm
	fma.rn.f32 %f1916, %f1914, %f49156, %f1910;
	// end inline asm
	// begin inline asm
	sin.approx.f32  %f1920, %f1916;
	// end inline asm
	// begin inline asm
	fma.rn.f32 %f1922, %f1920, %f49156, %f1916;
	// end inline asm
	// begin inline asm
	sin.approx.f32  %f1926, %f1922;
	// end inline asm
	// begin inline asm
	fma.rn.f32 %f1928, %f1926, %f49156, %f1922;
	// end inline asm
	// begin inline asm
	sin.approx.f32  %f1932, %f1928;
	// end inline asm
	// begin inline asm
	fma.rn.f32 %f1934, %f1932, %f49156, %f1928;
	// end inline asm
	// begin inline asm
	sin.approx.f32  %f1938, %f1934;
	// end inline asm
	// begin inline asm
	fma.rn.f32 %f1940, %f1938, %f49156, %f1934;
	// end inline asm
	// begin inline asm
	sin.approx.f32  %f1944, %f1940;
	// end inline asm
	// begin inline asm
	fma.rn.f32 %f1946, %f1944, %f49156, %f1940;
	// end inline asm
	// begin inline asm
	sin.approx.f32  %f1950, %f1946;
	// end inline asm
	// begin inline asm
	fma.rn.f32 %f1952, %f1950, %f49156, %f1946;
	// end inline asm
	// begin inline asm
	sin.approx.f32  %f1956, %f1952;
	// end inline asm
	// begin inline asm
	fma.rn.f32 %f1958, %f1956, %f49156, %f1952;
	// end inline asm
	// begin inline asm
	sin.approx.f32  %f1962, %f1958;
	// end inline asm
	// begin inline asm
	fma.rn.f32 %f1964, %f1962, %f49156, %f1958;
	// end inline asm
	// begin inline asm
	sin.approx.f32  %f1968, %f1964;
	// end inline asm
	// begin inline asm
	fma.rn.f32 %f1970, %f1968, %f49156, %f1964;
	// end inline asm
	// begin inline asm
	sin.approx.f32  %f1974, %f1970;
	// end inline asm
	// begin inline asm
	fma.rn.f32 %f1976, %f1974, %f49156, %f1970;
	// end inline asm
	// begin inline asm
	sin.approx.f32  %f1980, %f1976;
	// end inline asm
	// begin inline asm
	fma.rn.f32 %f1982, %f1980, %f49156, %f1976;
	// end inline asm
	// begin inline asm
	sin.approx.f32  %f1986, %f1982;
	// end inline asm
	// begin inline asm
	fma.rn.f32 %f1988, %f1986, %f49156, %f1982;
	// end inline asm
	// begin inline asm
	sin.approx.f32  %f1992, %f1988;
	// end inline asm
	// begin inline asm
	fma.rn.f32 %f1994, %f1992, %f49156, %f1988;
	// end inline asm
	// begin inline asm
	sin.approx.f32  %f1998, %f1994;
	// end inline asm
	// begin inline asm
	fma.rn.f32 %f2000, %f1998, %f49156, %f1994;
	// end inline asm
	// begin inline asm
	sin.approx.f32  %f2004, %f2000;
	// end inline asm
	// begin inline asm
	fma.rn.f32 %f2006, %f2004, %f49156, %f2000;
	// end inline asm
	// begin inline asm
	sin.approx.f32  %f2010, %f2006;
	// end inline asm
	// begin inline asm
	fma.rn.f32 %f2012, %f2010, %f49156, %f2006;
	// end inline asm
	// begin inline asm
	sin.approx.f32  %f2016, %f2012;
	// end inline asm
	// begin inline asm
	fma.rn.f32 %f2018, %f2016, %f49156, %f2012;
	// end inline asm
	// begin inline asm
	sin.approx.f32  %f2022, %f2018;
	// end inline asm
	// begin inline asm
	fma.rn.f32 %f2024, %f2022, %f49156, %f2018;
	// end inline asm
	// begin inline asm
	sin.approx.f32  %f2028, %f2024;
	// end inline asm
	// begin inline asm
	fma.rn.f32 %f2030, %f2028, %f49156, %f2024;
	// end inline asm
	// begin inline asm
	sin.approx.f32  %f2034, %f2030;
	// end inline asm
	// begin inline asm
	fma.rn.f32 %f2036, %f2034, %f49156, %f2030;
	// end inline asm
	// begin inline asm
	sin.approx.f32  %f2040, %f2036;
	// end inline asm
	// begin inline asm
	fma.rn.f32 %f2042, %f2040, %f49156, %f2036;
	// end inline asm
	// begin inline asm
	sin.approx.f32  %f2046, %f2042;
	// end inline asm
	// begin inline asm
	fma.rn.f32 %f2048, %f2046, %f49156, %f2042;
	// end inline asm
	// begin inline asm
	sin.approx.f32  %f2052, %f2048;
	// end inline asm
	// begin inline asm
	fma.rn.f32 %f2054, %f2052, %f49156, %f2048;
	// end inline asm
	// begin inline asm
	sin.approx.f32  %f2058, %f2054;
	// end inline asm
	// begin inline asm
	fma.rn.f32 %f2060, %f2058, %f49156, %f2054;
	// end inline asm
	// begin inline asm
	sin.approx.f32  %f2064, %f2060;
	// end inline asm
	// begin inline asm
	fma.rn.f32 %f2066, %f2064, %f49156, %f2060;
	// end inline asm
	// begin inline asm
	sin.approx.f32  %f2070, %f2066;
	// end inline asm
	// begin inline asm
	fma.rn.f32 %f2072, %f2070, %f49156, %f2066;
	// end inline asm
	// begin inline asm
	sin.approx.f32  %f2076, %f2072;
	// end inline asm
	// begin inline asm
	fma.rn.f32 %f2078, %f2076, %f49156, %f2072;
	// end inline asm
	// begin inline asm
	sin.approx.f32  %f2082, %f2078;
	// end inline asm
	// begin inline asm
	fma.rn.f32 %f2084, %f2082, %f49156, %f2078;
	// end inline asm
	// begin inline asm
	sin.approx.f32  %f2088, %f2084;
	// end inline asm
	// begin inline asm
	fma.rn.f32 %f2090, %f2088, %f49156, %f2084;
	// end inline asm
	// begin inline asm
	sin.approx.f32  %f2094, %f2090;
	// end inline asm
	// begin inline asm
	fma.rn.f32 %f2096, %f2094, %f49156, %f2090;
	// end inline asm
	// begin inline asm
	sin.approx.f32  %f2100, %f2096;
	// end inline asm
	// begin inline asm
	fma.rn.f32 %f2102, %f2100, %f49156, %f2096;
	// end inline asm
	// begin inline asm
	sin.approx.f32  %f2106, %f2102;
	// end inline asm
	// begin inline asm
	fma.rn.f32 %f2108, %f2106, %f49156, %f2102;
	// end inline asm
	// begin inline asm
	sin.approx.f32  %f2112, %f2108;
	// end inline asm
	// begin inline asm
	fma.rn.f32 %f2114, %f2112, %f49156, %f2108;
	// end inline asm
	// begin inline asm
	sin.approx.f32  %f2118, %f2114;
	// end inline asm
	// begin inline asm
	fma.rn.f32 %f2120, %f2118, %f49156, %f2114;
	// end inline asm
	// begin inline asm
	sin.approx.f32  %f2124, %f2120;
	// end inline asm
	// begin inline asm
	fma.rn.f32 %f2126, %f2124, %f49156, %f2120;
	// end inline asm
	// begin inline asm
	sin.approx.f32  %f2130, %f2126;
	// end inline asm
	// begin inline asm
	fma.rn.f32 %f2132, %f2130, %f49156, %f2126;
	// end inline asm
	// begin inline asm
	sin.approx.f32  %f2136, %f2132;
	// end inline asm
	// begin inline asm
	fma.rn.f32 %f2138, %f2136, %f49156, %f2132;
	// end inline asm
	// begin inline asm
	sin.approx.f32  %f2142, %f2138;
	// end inline asm
	// begin inline asm
	fma.rn.f32 %f2144, %f2142, %f49156, %f2138;
	// end inline asm
	// begin inline asm
	sin.approx.f32  %f2148, %f2144;
	// end inline asm
	// begin inline asm
	fma.rn.f32 %f2150, %f2148, %f49156, %f2144;
	// end inline asm
	// begin inline asm
	sin.approx.f32  %f2154, %f2150;
	// end inline asm
	// begin inline asm
	fma.rn.f32 %f2156, %f2154, %f49156, %f2150;
	// end inline asm
	// begin inline asm
	sin.approx.f32  %f2160, %f2156;
	// end inline asm
	// begin inline asm
	fma.rn.f32 %f2162, %f2160, %f49156, %f2156;
	// end inline asm
	// begin inline asm
	sin.approx.f32  %f2166, %f2162;
	// end inline asm
	// begin inline asm
	fma.rn.f32 %f2168, %f2166, %f49156, %f2162;
	// end inline asm
	// begin inline asm
	sin.approx.f32  %f2172, %f2168;
	// end inline asm
	// begin inline asm
	fma.rn.f32 %f2174, %f2172, %f49156, %f2168;
	// end inline asm
	// begin inline asm
	sin.approx.f32  %f2178, %f2174;
	// end inline asm
	// begin inline asm
	fma.rn.f32 %f2180, %f2178, %f49156, %f2174;
	// end inline asm
	// begin inline asm
	sin.approx.f32  %f2184, %f2180;
	// end inline asm
	// begin inline asm
	fma.rn.f32 %f2186, %f2184, %f49156, %f2180;
	// end inline asm
	// begin inline asm
	sin.approx.f32  %f2190, %f2186;
	// end inline asm
	// begin inline asm
	fma.rn.f32 %f2192, %f2190, %f49156, %f2186;
	// end inline asm
	// begin inline asm
	sin.approx.f32  %f2196, %f2192;
	// end inline asm
	// begin inline asm
	fma.rn.f32 %f2198, %f2196, %f49156, %f2192;
	// end inline asm
	// begin inline asm
	sin.approx.f32  %f2202, %f2198;
	// end inline asm
	// begin inline asm
	fma.rn.f32 %f2204, %f2202, %f49156, %f2198;
	// end inline asm
	// begin inline asm
	sin.approx.f32  %f2208, %f2204;
	// end inline asm
	// begin inline asm
	fma.rn.f32 %f2210, %f2208, %f49156, %f2204;
	// end inline asm
	// begin inline asm
	sin.approx.f32  %f2214, %f2210;
	// end inline asm
	// begin inline asm
	fma.rn.f32 %f2216, %f2214, %f49156, %f2210;
	// end inline asm
	// begin inline asm
	sin.approx.f32  %f2220, %f2216;
	// end inline asm
	// begin inline asm
	fma.rn.f32 %f2222, %f2220, %f49156, %f2216;
	// end inline asm
	// begin inline asm
	sin.approx.f32  %f2226, %f2222;
	// end inline asm
	// begin inline asm
	fma.rn.f32 %f2228, %f2226, %f49156, %f2222;
	// end inline asm
	// begin inline asm
	sin.approx.f32  %f2232, %f2228;
	// end inline asm
	// begin inline asm
	fma.rn.f32 %f2234, %f2232, %f49156, %f2228;
	// end inline asm
	// begin inline asm
	sin.approx.f32  %f2238, %f2234;
	// end inline asm
	// begin inline asm
	fma.rn.f32 %f2240, %f2238, %f49156, %f2234;
	// end inline asm
	// begin inline asm
	sin.approx.f32  %f2244, %f2240;
	// end inline asm
	// begin inline asm
	fma.rn.f32 %f2246, %f2244, %f49156, %f2240;
	// end inline asm
	// begin inline asm
	sin.approx.f32  %f2250, %f2246;
	// end inline asm
	// begin inline asm
	fma.rn.f32 %f2252, %f2250, %f49156, %f2246;
	// end inline asm
	// begin inline asm
	sin.approx.f32  %f2256, %f2252;
	// end inline asm
	// begin inline asm
	fma.rn.f32 %f2258, %f2256, %f49156, %f2252;
	// end inline asm
	// begin inline asm
	sin.approx.f32  %f2262, %f2258;
	// end inline asm
	// begin inline asm
	fma.rn.f32 %f2264, %f2262, %f49156, %f2258;
	// end inline asm
	// begin inline asm
	sin.approx.f32  %f2268, %f2264;
	// end inline asm
	// begin inline asm
	fma.rn.f32 %f2270, %f2268, %f49156, %f2264;
	// end inline asm
	// begin inline asm
	sin.approx.f32  %f2274, %f2270;
	// end inline asm
	// begin inline asm
	fma.rn.f32 %f2276, %f2274, %f49156, %f2270;
	// end inline asm
	// begin inline asm
	sin.approx.f32  %f2280, %f2276;
	// end inline asm
	// begin inline asm
	fma.rn.f32 %f2282, %f2280, %f49156, %f2276;
	// end inline asm
	// begin inline asm
	sin.approx.f32  %f2286, %f2282;
	// end inline asm
	// begin inline asm
	fma.rn.f32 %f2288, %f2286, %f49156, %f2282;
	// end inline asm
	// begin inline asm
	sin.approx.f32  %f2292, %f2288;
	// end inline asm
	// begin inline asm
	fma.rn.f32 %f2294, %f2292, %f49156, %f2288;
	// end inline asm
	// begin inline asm
	sin.approx.f32  %f2298, %f2294;
	// end inline asm
	// begin inline asm
	fma.rn.f32 %f2300, %f2298, %f49156, %f2294;
	// end inline asm
	// begin inline asm
	sin.approx.f32  %f2304, %f2300;
	// end inline asm
	// begin inline asm
	fma.rn.f32 %f2306, %f2304, %f49156, %f2300;
	// end inline asm
	// begin inline asm
	sin.approx.f32  %f2310, %f2306;
	// end inline asm
	// begin inline asm
	fma.rn.f32 %f2312, %f2310, %f49156, %f2306;
	// end inline asm
	// begin inline asm
	sin.approx.f32  %f2316, %f2312;
	// end inline asm
	// begin inline asm
	fma.rn.f32 %f2318, %f2316, %f49156, %f2312;
	// end inline asm
	// begin inline asm
	sin.approx.f32  %f2322, %f2318;
	// end inline asm
	// begin inline asm
	fma.rn.f32 %f2324, %f2322, %f49156, %f2318;
	// end inline asm
	// begin inline asm
	sin.approx.f32  %f2328, %f2324;
	// end inline asm
	// begin inline asm
	fma.rn.f32 %f2330, %f2328, %f49156, %f2324;
	// end inline asm
	// begin inline asm
	sin.approx.f32  %f2334, %f2330;
	// end inline asm
	// begin inline asm
	fma.rn.f32 %f2336, %f2334, %f49156, %f2330;
	// end inline asm
	// begin inline asm
	sin.approx.f32  %f2340, %f2336;
	// end inline asm
	// begin inline asm
	fma.rn.f32 %f2342, %f2340, %f49156, %f2336;
	// end inline asm
	// begin inline asm
	sin.approx.f32  %f2346, %f2342;
	// end inline asm
	// begin inline asm
	fma.rn.f32 %f2348, %f2346, %f49156, %f2342;
	// end inline asm
	// begin inline asm
	sin.approx.f32  %f2352, %f2348;
	// end inline asm
	// begin inline asm
	fma.rn.f32 %f2354, %f2352, %f49156, %f2348;
	// end inline asm
	// begin inline asm
	sin.approx.f32  %f2358, %f2354;
	// end inline asm
	// begin inline asm
	fma.rn.f32 %f2360, %f2358, %f49156, %f2354;
	// end inline asm
	// begin inline asm
	sin.approx.f32  %f2364, %f2360;
	// end inline asm
	// begin inline asm
	fma.rn.f32 %f2366, %f2364, %f49156, %f2360;
	// end inline asm
	// begin inline asm
	sin.approx.f32  %f2370, %f2366;
	// end inline asm
	// begin inline asm
	fma.rn.f32 %f2372, %f2370, %f49156, %f2366;
	// end inline asm
	// begin inline asm
	sin.approx.f32  %f2376, %f2372;
	// end inline asm
	// begin inline asm
	fma.rn.f32 %f2378, %f2376, %f49156, %f2372;
	// end inline asm
	// begin inline asm
	sin.approx.f32  %f2382, %f2378;
	// end inline asm
	// begin inline asm
	fma.rn.f32 %f2384, %f2382, %f49156, %f2378;
	// end inline asm
	// begin inline asm
	sin.approx.f32  %f2388, %f2384;
	// end inline asm
	// begin inline asm
	fma.rn.f32 %f2390, %f2388, %f49156, %f2384;
	// end inline asm
	// begin inline asm
	sin.approx.f32  %f2394, %f2390;
	// end inline asm
	// begin inline asm
	fma.rn.f32 %f2396, %f2394, %f49156, %f2390;
	// end inline asm
	// begin inline asm
	sin.approx.f32  %f2400, %f2396;
	// end inline asm
	// begin inline asm
	fma.rn.f32 %f2402, %f2400, %f49156, %f2396;
	// end inline asm
	// begin inline asm
	sin.approx.f32  %f2406, %f2402;
	// end inline asm
	// begin inline asm
	fma.rn.f32 %f2408, %f2406, %f49156, %f2402;
	// end inline asm
	// begin inline asm
	sin.approx.f32  %f2412, %f2408;
	// end inline asm
	// begin inline asm
	fma.rn.f32 %f2414, %f2412, %f49156, %f2408;
	// end inline asm
	// begin inline asm
	sin.approx.f32  %f2418, %f2414;
	// end inline asm
	// begin inline asm
	fma.rn.f32 %f2420, %f2418, %f49156, %f2414;
	// end inline asm
	// begin inline asm
	sin.approx.f32  %f2424, %f2420;
	// end inline asm
	// begin inline asm
	fma.rn.f32 %f2426, %f2424, %f49156, %f2420;
	// end inline asm
	// begin inline asm
	sin.approx.f32  %f2430, %f2426;
	// end inline asm
	// begin inline asm
	fma.rn.f32 %f2432, %f2430, %f49156, %f2426;
	// end inline asm
	// begin inline asm
	sin.approx.f32  %f2436, %f2432;
	// end inline asm
	// begin inline asm
	fma.rn.f32 %f2438, %f2436, %f49156, %f2432;
	// end inline asm
	// begin inline asm
	sin.approx.f32  %f2442, %f2438;
	// end inline asm
	// begin inline asm
	fma.rn.f32 %f2444, %f2442, %f49156, %f2438;
	// end inline asm
	// begin inline asm
	sin.approx.f32  %f2448, %f2444;
	// end inline asm
	// begin inline asm
	fma.rn.f32 %f2450, %f2448, %f49156, %f2444;
	// end inline asm
	// begin inline asm
	sin.approx.f32  %f2454, %f2450;
	// end inline asm
	// begin inline asm
	fma.rn.f32 %f2456, %f2454, %f49156, %f2450;
	// end inline asm
	// begin inline asm
	sin.approx.f32  %f2460, %f2456;
	// end inline asm
	// begin inline asm
	fma.rn.f32 %f2462, %f2460, %f49156, %f2456;
	// end inline asm
	// begin inline asm
	sin.approx.f32  %f2466, %f2462;
	// end inline asm
	// begin inline asm
	fma.rn.f32 %f2468, %f2466, %f49156, %f2462;
	// end inline asm
	// begin inline asm
	sin.approx.f32  %f2472, %f2468;
	// end inline asm
	// begin inline asm
	fma.rn.f32 %f2474, %f2472, %f49156, %f2468;
	// end inline asm
	// begin inline asm
	sin.approx.f32  %f2478, %f2474;
	// end inline asm
	// begin inline asm
	fma.rn.f32 %f2480, %f2478, %f49156, %f2474;
	// end inline asm
	// begin inline asm
	sin.approx.f32  %f2484, %f2480;
	// end inline asm
	// begin inline asm
	fma.rn.f32 %f2486, %f2484, %f49156, %f2480;
	// end inline asm
	// begin inline asm
	sin.approx.f32  %f2490, %f2486;
	// end inline asm
	// begin inline asm
	fma.rn.f32 %f2492, %f2490, %f49156, %f2486;
	// end inline asm
	// begin inline asm
	sin.approx.f32  %f2496, %f2492;
	// end inline asm
	// begin inline asm
	fma.rn.f32 %f2498, %f2496, %f49156, %f2492;
	// end inline asm
	// begin inline asm
	sin.approx.f32  %f2502, %f2498;
	// end inline asm
	// begin inline asm
	fma.rn.f32 %f2504, %f2502, %f49156, %f2498;
	// end inline asm
	// begin inline asm
	sin.approx.f32  %f2508, %f2504;
	// end inline asm
	// begin inline asm
	fma.rn.f32 %f2510, %f2508, %f49156, %f2504;
	// end inline asm
	// begin inline asm
	sin.approx.f32  %f2514, %f2510;
	// end inline asm
	// begin inline asm
	fma.rn.f32 %f2516, %f2514, %f49156, %f2510;
	// end inline asm
	// begin inline asm
	sin.approx.f32  %f2520, %f2516;
	// end inline asm
	// begin inline asm
	fma.rn.f32 %f2522, %f2520, %f49156, %f2516;
	// end inline asm
	// begin inline asm
	sin.approx.f32  %f2526, %f2522;
	// end inline asm
	// begin inline asm
	fma.rn.f32 %f2528, %f2526, %f49156, %f2522;
	// end inline asm
	// begin inline asm
	sin.approx.f32  %f2532, %f2528;
	// end inline asm
	// begin inline asm
	fma.rn.f32 %f2534, %f2532, %f49156, %f2528;
	// end inline asm
	// begin inline asm
	sin.approx.f32  %f2538, %f2534;
	// end inline asm
	// begin inline asm
	fma.rn.f32 %f2540, %f2538, %f49156, %f2534;
	// end inline asm
	// begin inline asm
	sin.approx.f32  %f2544, %f2540;
	// end inline asm
	// begin inline asm
	fma.rn.f32 %f2546, %f2544, %f49156, %f2540;
	// end inline asm
	// begin inline asm
	sin.approx.f32  %f2550, %f2546;
	// end inline asm
	// begin inline asm
	fma.rn.f32 %f2552, %f2550, %f49156, %f2546;
	// end inline asm
	// begin inline asm
	sin.approx.f32  %f2556, %f2552;
	// end inline asm
	// begin inline asm
	fma.rn.f32 %f2558, %f2556, %f49156, %f2552;
	// end inline asm
	// begin inline asm
	sin.approx.f32  %f2562, %f2558;
	// end inline asm
	// begin inline asm
	fma.rn.f32 %f2564, %f2562, %f49156, %f2558;
	// end inline asm
	// begin inline asm
	sin.approx.f32  %f2568, %f2564;
	// end inline asm
	// begin inline asm
	fma.rn.f32 %f2570, %f2568, %f49156, %f2564;
	// end inline asm
	// begin inline asm
	sin.approx.f32  %f2574, %f2570;
	// end inline asm
	// begin inline asm
	fma.rn.f32 %f2576, %f2574, %f49156, %f2570;
	// end inline asm
	// begin inline asm
	sin.approx.f32  %f2580, %f2576;
	// end inline asm
	// begin inline asm
	fma.rn.f32 %f2582, %f2580, %f49156, %f2576;
	// end inline asm
	// begin inline asm
	sin.approx.f32  %f2586, %f2582;
	// end inline asm
	// begin inline asm
	fma.rn.f32 %f2588, %f2586, %f49156, %f2582;
	// end inline asm
	// begin inline asm
	sin.approx.f32  %f2592, %f2588;
	// end inline asm
	// begin inline asm
	fma.rn.f32 %f2594, %f2592, %f49156, %f2588;
	// end inline asm
	// begin inline asm
	sin.approx.f32  %f2598, %f2594;
	// end inline asm
	// begin inline asm
	fma.rn.f32 %f2600, %f2598, %f49156, %f2594;
	// end inline asm
	// begin inline asm
	sin.approx.f32  %f2604, %f2600;
	// end inline asm
	// begin inline asm
	fma.rn.f32 %f2606, %f2604, %f49156, %f2600;
	// end inline asm
	// begin inline asm
	sin.approx.f32  %f2610, %f2606;
	// end inline asm
	// begin inline asm
	fma.rn.f32 %f2612, %f2610, %f49156, %f2606;
	// end inline asm
	// begin inline asm
	sin.approx.f32  %f2616, %f2612;
	// end inline asm
	// begin inline asm
	fma.rn.f32 %f2618, %f2616, %f49156, %f2612;
	// end inline asm
	// begin inline asm
	sin.approx.f32  %f2622, %f2618;
	// end inline asm
	// begin inline asm
	fma.rn.f32 %f2624, %f2622, %f49156, %f2618;
	// end inline asm
	// begin inline asm
	sin.approx.f32  %f2628, %f2624;
	// end inline asm
	// begin inline asm
	fma.rn.f32 %f2630, %f2628, %f49156, %f2624;
	// end inline asm
	// begin inline asm
	sin.approx.f32  %f2634, %f2630;
	// end inline asm
	// begin inline asm
	fma.rn.f32 %f2636, %f2634, %f49156, %f2630;
	// end inline asm
	// begin inline asm
	sin.approx.f32  %f2640, %f2636;
	// end inline asm
	// begin inline asm
	fma.rn.f32 %f2642, %f2640, %f49156, %f2636;
	// end inline asm
	// begin inline asm
	sin.approx.f32  %f2646, %f2642;
	// end inline asm
	// begin inline asm
	fma.rn.f32 %f2648, %f2646, %f49156, %f2642;
	// end inline asm
	// begin inline asm
	sin.approx.f32  %f2652, %f2648;
	// end inline asm
	// begin inline asm
	fma.rn.f32 %f2654, %f2652, %f49156, %f2648;
	// end inline asm
	// begin inline asm
	sin.approx.f32  %f2658, %f2654;
	// end inline asm
	// begin inline asm
	fma.rn.f32 %f2660, %f2658, %f49156, %f2654;
	// end inline asm
	// begin inline asm
	sin.approx.f32  %f2664, %f2660;
	// end inline asm
	// begin inline asm
	fma.rn.f32 %f2666, %f2664, %f49156, %f2660;
	// end inline asm
	// begin inline asm
	sin.approx.f32  %f2670, %f2666;
	// end inline asm
	// begin inline asm
	fma.rn.f32 %f2672, %f2670, %f49156, %f2666;
	// end inline asm
	// begin inline asm
	sin.approx.f32  %f2676, %f2672;
	// end inline asm
	// begin inline asm
	fma.rn.f32 %f2678, %f2676, %f49156, %f2672;
	// end inline asm
	// begin inline asm
	sin.approx.f32  %f2682, %f2678;
	// end inline asm
	// begin inline asm
	fma.rn.f32 %f2684, %f2682, %f49156, %f2678;
	// end inline asm
	// begin inline asm
	sin.approx.f32  %f2688, %f2684;
	// end inline asm
	// begin inline asm
	fma.rn.f32 %f2690, %f2688, %f49156, %f2684;
	// end inline asm
	// begin inline asm
	sin.approx.f32  %f2694, %f2690;
	// end inline asm
	// begin inline asm
	fma.rn.f32 %f2696, %f2694, %f49156, %f2690;
	// end inline asm
	// begin inline asm
	sin.approx.f32  %f2700, %f2696;
	// end inline asm
	// begin inline asm
	fma.rn.f32 %f2702, %f2700, %f49156, %f2696;
	// end inline asm
	// begin inline asm
	sin.approx.f32  %f2706, %f2702;
	// end inline asm
	// begin inline asm
	fma.rn.f32 %f2708, %f2706, %f49156, %f2702;
	// end inline asm
	// begin inline asm
	sin.approx.f32  %f2712, %f2708;
	// end inline asm
	// begin inline asm
	fma.rn.f32 %f2714, %f2712, %f49156, %f2708;
	// end inline asm
	// begin inline asm
	sin.approx.f32  %f2718, %f2714;
	// end inline asm
	// begin inline asm
	fma.rn.f32 %f2720, %f2718, %f49156, %f2714;
	// end inline asm
	// begin inline asm
	sin.approx.f32  %f2724, %f2720;
	// end inline asm
	// begin inline asm
	fma.rn.f32 %f2726, %f2724, %f49156, %f2720;
	// end inline asm
	// begin inline asm
	sin.approx.f32  %f2730, %f2726;
	// end inline asm
	// begin inline asm
	fma.rn.f32 %f2732, %f2730, %f49156, %f2726;
	// end inline asm
	// begin inline asm
	sin.approx.f32  %f2736, %f2732;
	// end inline asm
	// begin inline asm
	fma.rn.f32 %f2738, %f2736, %f49156, %f2732;
	// end inline asm
	// begin inline asm
	sin.approx.f32  %f2742, %f2738;
	// end inline asm
	// begin inline asm
	fma.rn.f32 %f2744, %f2742, %f49156, %f2738;
	// end inline asm
	// begin inline asm
	sin.approx.f32  %f2748, %f2744;
	// end inline asm
	// begin inline asm
	fma.rn.f32 %f2750, %f2748, %f49156, %f2744;
	// end inline asm
	// begin inline asm
	sin.approx.f32  %f2754, %f2750;
	// end inline asm
	// begin inline asm
	fma.rn.f32 %f2756, %f2754, %f49156, %f2750;
	// end inline asm
	// begin inline asm
	sin.approx.f32  %f2760, %f2756;
	// end inline asm
	// begin inline asm
	fma.rn.f32 %f2762, %f2760, %f49156, %f2756;
	// end inline asm
	// begin inline asm
	sin.approx.f32  %f2766, %f2762;
	// end inline asm
	// begin inline asm
	fma.rn.f32 %f2768, %f2766, %f49156, %f2762;
	// end inline asm
	// begin inline asm
	sin.approx.f32  %f2772, %f2768;
	// end inline asm
	// begin inline asm
	fma.rn.f32 %f2774, %f2772, %f49156, %f2768;
	// end inline asm
	// begin inline asm
	sin.approx.f32  %f2778, %f2774;
	// end inline asm
	// begin inline asm
	fma.rn.f32 %f2780, %f2778, %f49156, %f2774;
	// end inline asm
	// begin inline asm
	sin.approx.f32  %f2784, %f2780;
	// end inline asm
	// begin inline asm
	fma.rn.f32 %f2786, %f2784, %f49156, %f2780;
	// end inline asm
	// begin inline asm
	sin.approx.f32  %f2790, %f2786;
	// end inline asm
	// begin inline asm
	fma.rn.f32 %f2792, %f2790, %f49156, %f2786;
	// end inline asm
	// begin inline asm
	sin.approx.f32  %f2796, %f2792;
	// end inline asm
	// begin inline asm
	fma.rn.f32 %f2798, %f2796, %f49156, %f2792;
	// end inline asm
	// begin inline asm
	sin.approx.f32  %f2802, %f2798;
	// end inline asm
	// begin inline asm
	fma.rn.f32 %f2804, %f2802, %f49156, %f2798;
	// end inline asm
	// begin inline asm
	sin.approx.f32  %f2808, %f2804;
	// end inline asm
	// begin inline asm
	fma.rn.f32 %f2810, %f2808, %f49156, %f2804;
	// end inline asm
	// begin inline asm
	sin.approx.f32  %f2814, %f2810;
	// end inline asm
	// begin inline asm
	fma.rn.f32 %f2816, %f2814, %f49156, %f2810;
	// end inline asm
	// begin inline asm
	sin.approx.f32  %f2820, %f2816;
	// end inline asm
	// begin inline asm
	fma.rn.f32 %f2822, %f2820, %f49156, %f2816;
	// end inline asm
	// begin inline asm
	sin.approx.f32  %f2826, %f2822;
	// end inline asm
	// begin inline asm
	fma.rn.f32 %f2828, %f2826, %f49156, %f2822;
	// end inline asm
	// begin inline asm
	sin.approx.f32  %f2832, %f2828;
	// end inline asm
	// begin inline asm
	fma.rn.f32 %f2834, %f2832, %f49156, %f2828;
	// end inline asm
	// begin inline asm
	sin.approx.f32  %f2838, %f2834;
	// end inline asm
	// begin inline asm
	fma.rn.f32 %f2840, %f2838, %f49156, %f2834;
	// end inline asm
	// begin inline asm
	sin.approx.f32  %f2844, %f2840;
	// end inline asm
	// begin inline asm
	fma.rn.f32 %f2846, %f2844, %f49156, %f2840;
	// end inline asm
	// begin inline asm
	sin.approx.f32  %f2850, %f2846;
	// end inline asm
	// begin inline asm
	fma.rn.f32 %f2852, %f2850, %f49156, %f2846;
	// end inline asm
	// begin inline asm
	sin.approx.f32  %f2856, %f2852;
	// end inline asm
	// begin inline asm
	fma.rn.f32 %f2858, %f2856, %f49156, %f2852;
	// end inline asm
	// begin inline asm
	sin.approx.f32  %f2862, %f2858;
	// end inline asm
	// begin inline asm
	fma.rn.f32 %f2864, %f2862, %f49156, %f2858;
	// end inline asm
	// begin inline asm
	sin.approx.f32  %f2868, %f2864;
	// end inline asm
	// begin inline asm
	fma.rn.f32 %f2870, %f2868, %f49156, %f2864;
	// end inline asm
	// begin inline asm
	sin.approx.f32  %f2874, %f2870;
	// end inline asm
	// begin inline asm
	fma.rn.f32 %f2876, %f2874, %f49156, %f2870;
	// end inline asm
	// begin inline asm
	sin.approx.f32  %f2880, %f2876;
	// end inline asm
	// begin inline asm
	fma.rn.f32 %f2882, %f2880, %f49156, %f2876;
	// end inline asm
	// begin inline asm
	sin.approx.f32  %f2886, %f2882;
	// end inline asm
	// begin inline asm
	fma.rn.f32 %f2888, %f2886, %f49156, %f2882;
	// end inline asm
	// begin inline asm
	sin.approx.f32  %f2892, %f2888;
	// end inline asm
	// begin inline asm
	fma.rn.f32 %f2894, %f2892, %f49156, %f2888;
	// end inline asm
	// begin inline asm
	sin.approx.f32  %f2898, %f2894;
	// end inline asm
	// begin inline asm
	fma.rn.f32 %f2900, %f2898, %f49156, %f2894;
	// end inline asm
	// begin inline asm
	sin.approx.f32  %f2904, %f2900;
	// end inline asm
	// begin inline asm
	fma.rn.f32 %f2906, %f2904, %f49156, %f2900;
	// end inline asm
	// begin inline asm
	sin.approx.f32  %f2910, %f2906;
	// end inline asm
	// begin inline asm
	fma.rn.f32 %f2912, %f2910, %f49156, %f2906;
	// end inline asm
	// begin inline asm
	sin.approx.f32  %f2916, %f2912;
	// end inline asm
	// begin inline asm
	fma.rn.f32 %f2918, %f2916, %f49156, %f2912;
	// end inline asm
	// begin inline asm
	sin.approx.f32  %f2922, %f2918;
	// end inline asm
	// begin inline asm
	fma.rn.f32 %f2924, %f2922, %f49156, %f2918;
	// end inline asm
	// begin inline asm
	sin.approx.f32  %f2928, %f2924;
	// end inline asm
	// begin inline asm
	fma.rn.f32 %f2930, %f2928, %f49156, %f2924;
	// end inline asm
	// begin inline asm
	sin.approx.f32  %f2934, %f2930;
	// end inline asm
	// begin inline asm
	fma.rn.f32 %f2936, %f2934, %f49156, %f2930;
	// end inline asm
	// begin inline asm
	sin.approx.f32  %f2940, %f2936;
	// end inline asm
	// begin inline asm
	fma.rn.f32 %f2942, %f2940, %f49156, %f2936;
	// end inline asm
	// begin inline asm
	sin.approx.f32  %f2946, %f2942;
	// end inline asm
	// begin inline asm
	fma.rn.f32 %f2948, %f2946, %f49156, %f2942;
	// end inline asm
	// begin inline asm
	sin.approx.f32  %f2952, %f2948;
	// end inline asm
	// begin inline asm
	fma.rn.f32 %f2954, %f2952, %f49156, %f2948;
	// end inline asm
	// begin inline asm
	sin.approx.f32  %f2958, %f2954;
	// end inline asm
	// begin inline asm
	fma.rn.f32 %f2960, %f2958, %f49156, %f2954;
	// end inline asm
	// begin inline asm
	sin.approx.f32  %f2964, %f2960;
	// end inline asm
	// begin inline asm
	fma.rn.f32 %f2966, %f2964, %f49156, %f2960;
	// end inline asm
	// begin inline asm
	sin.approx.f32  %f2970, %f2966;
	// end inline asm
	// begin inline asm
	fma.rn.f32 %f2972, %f2970, %f49156, %f2966;
	// end inline asm
	// begin inline asm
	sin.approx.f32  %f2976, %f2972;
	// end inline asm
	// begin inline asm
	fma.rn.f32 %f2978, %f2976, %f49156, %f2972;
	// end inline asm
	// begin inline asm
	sin.approx.f32  %f2982, %f2978;
	// end inline asm
	// begin inline asm
	fma.rn.f32 %f2984, %f2982, %f49156, %f2978;
	// end inline asm
	// begin inline asm
	sin.approx.f32  %f2988, %f2984;
	// end inline asm
	// begin inline asm
	fma.rn.f32 %f2990, %f2988, %f49156, %f2984;
	// end inline asm
	// begin inline asm
	sin.approx.f32  %f2994, %f2990;
	// end inline asm
	// begin inline asm
	fma.rn.f32 %f2996, %f2994, %f49156, %f2990;
	// end inline asm
	// begin inline asm
	sin.approx.f32  %f3000, %f2996;
	// end inline asm
	// begin inline asm
	fma.rn.f32 %f3002, %f3000, %f49156, %f2996;
	// end inline asm
	// begin inline asm
	sin.approx.f32  %f3006, %f3002;
	// end inline asm
	// begin inline asm
	fma.rn.f32 %f3008, %f3006, %f49156, %f3002;
	// end inline asm
	// begin inline asm
	sin.approx.f32  %f3012, %f3008;
	// end inline asm
	// begin inline asm
	fma.rn.f32 %f3014, %f3012, %f49156, %f3008;
	// end inline asm
	// begin inline asm
	sin.approx.f32  %f3018, %f3014;
	// end inline asm
	// begin inline asm
	fma.rn.f32 %f3020, %f3018, %f49156, %f3014;
	// end inline asm
	// begin inline asm
	sin.approx.f32  %f3024, %f3020;
	// end inline asm
	// begin inline asm
	fma.rn.f32 %f3026, %f3024, %f49156, %f3020;
	// end inline asm
	// begin inline asm
	sin.approx.f32  %f3030, %f3026;
	// end inline asm
	// begin inline asm
	fma.rn.f32 %f3032, %f3030, %f49156, %f3026;
	// end inline asm
	// begin inline asm
	sin.approx.f32  %f3036, %f3032;
	// end inline asm
	// begin inline asm
	fma.rn.f32 %f3038, %f3036, %f49156, %f3032;
	// end inline asm
	// begin inline asm
	sin.approx.f32  %f3042, %f3038;
	// end inline asm
	// begin inline asm
	fma.rn.f32 %f3044, %f3042, %f49156, %f3038;
	// end inline asm
	// begin inline asm
	sin.approx.f32  %f3048, %f3044;
	// end inline asm
	// begin inline asm
	fma.rn.f32 %f3050, %f3048, %f49156, %f3044;
	// end inline asm
	// begin inline asm
	sin.approx.f32  %f3054, %f3050;
	// end inline asm
	// begin inline asm
	fma.rn.f32 %f3056, %f3054, %f49156, %f3050;
	// end inline asm
	// begin inline asm
	sin.approx.f32  %f3060, %f3056;
	// end inline asm
	// begin inline asm
	fma.rn.f32 %f3062, %f3060, %f49156, %f3056;
	// end inline asm
	// begin inline asm
	sin.approx.f32  %f3066, %f3062;
	// end inline asm
	// begin inline asm
	fma.rn.f32 %f3068, %f3066, %f49156, %f3062;
	// end inline asm
	// begin inline asm
	sin.approx.f32  %f3072, %f3068;
	// end inline asm
	// begin inline asm
	fma.rn.f32 %f3074, %f3072, %f49156, %f3068;
	// end inline asm
	// begin inline asm
	sin.approx.f32  %f3078, %f3074;
	// end inline asm
	// begin inline asm
	fma.rn.f32 %f3080, %f3078, %f49156, %f3074;
	// end inline asm
	// begin inline asm
	sin.approx.f32  %f3084, %f3080;
	// end inline asm
	// begin inline asm
	fma.rn.f32 %f3086, %f3084, %f49156, %f3080;
	// end inline asm
	// begin inline asm
	sin.approx.f32  %f3090, %f3086;
	// end inline asm
	// begin inline asm
	fma.rn.f32 %f3092, %f3090, %f49156, %f3086;
	// end inline asm
	// begin inline asm
	sin.approx.f32  %f3096, %f3092;
	// end inline asm
	// begin inline asm
	fma.rn.f32 %f3098, %f3096, %f49156, %f3092;
	// end inline asm
	// begin inline asm
	sin.approx.f32  %f3102, %f3098;
	// end inline asm
	// begin inline asm
	fma.rn.f32 %f3104, %f3102, %f49156, %f3098;
	// end inline asm
	// begin inline asm
	sin.approx.f32  %f3108, %f3104;
	// end inline asm
	// begin inline asm
	fma.rn.f32 %f3110, %f3108, %f49156, %f3104;
	// end inline asm
	// begin inline asm
	sin.approx.f32  %f3114, %f3110;
	// end inline asm
	// begin inline asm
	fma.rn.f32 %f3116, %f3114, %f49156, %f3110;
	// end inline asm
	// begin inline asm
	sin.approx.f32  %f3120, %f3116;
	// end inline asm
	// begin inline asm
	fma.rn.f32 %f3122, %f3120, %f49156, %f3116;
	// end inline asm
	// begin inline asm
	sin.approx.f32  %f3126, %f3122;
	// end inline asm
	// begin inline asm
	fma.rn.f32 %f3128, %f3126, %f49156, %f3122;
	// end inline asm
	// begin inline asm
	sin.approx.f32  %f3132, %f3128;
	// end inline asm
	// begin inline asm
	fma.rn.f32 %f3134, %f3132, %f49156, %f3128;
	// end inline asm
	// begin inline asm
	sin.approx.f32  %f3138, %f3134;
	// end inline asm
	// begin inline asm
	fma.rn.f32 %f3140, %f3138, %f49156, %f3134;
	// end inline asm
	// begin inline asm
	sin.approx.f32  %f3144, %f3140;
	// end inline asm
	// begin inline asm
	fma.rn.f32 %f3146, %f3144, %f49156, %f3140;
	// end inline asm
	// begin inline asm
	sin.approx.f32  %f3150, %f3146;
	// end inline asm
	// begin inline asm
	fma.rn.f32 %f3152, %f3150, %f49156, %f3146;
	// end inline asm
	// begin inline asm
	sin.approx.f32  %f3156, %f3152;
	// end inline asm
	// begin inline asm
	fma.rn.f32 %f3158, %f3156, %f49156, %f3152;
	// end inline asm
	// begin inline asm
	sin.approx.f32  %f3162, %f3158;
	// end inline asm
	// begin inline asm
	fma.rn.f32 %f3164, %f3162, %f49156, %f3158;
	// end inline asm
	// begin inline asm
	sin.approx.f32  %f3168, %f3164;
	// end inline asm
	// begin inline asm
	fma.rn.f32 %f3170, %f3168, %f49156, %f3164;
	// end inline asm
	// begin inline asm
	sin.approx.f32  %f3174, %f3170;
	// end inline asm
	// begin inline asm
	fma.rn.f32 %f3176, %f3174, %f49156, %f3170;
	// end inline asm
	// begin inline asm
	sin.approx.f32  %f3180, %f3176;
	// end inline asm
	// begin inline asm
	fma.rn.f32 %f3182, %f3180, %f49156, %f3176;
	// end inline asm
	// begin inline asm
	sin.approx.f32  %f3186, %f3182;
	// end inline asm
	// begin inline asm
	fma.rn.f32 %f3188, %f3186, %f49156, %f3182;
	// end inline asm
	// begin inline asm
	sin.approx.f32  %f3192, %f3188;
	// end inline asm
	// begin inline asm
	fma.rn.f32 %f3194, %f3192, %f49156, %f3188;
	// end inline asm
	// begin inline asm
	sin.approx.f32  %f3198, %f3194;
	// end inline asm
	// begin inline asm
	fma.rn.f32 %f3200, %f3198, %f49156, %f3194;
	// end inline asm
	// begin inline asm
	sin.approx.f32  %f3204, %f3200;
	// end inline asm
	// begin inline asm
	fma.rn.f32 %f3206, %f3204, %f49156, %f3200;
	// end inline asm
	// begin inline asm
	sin.approx.f32  %f3210, %f3206;
	// end inline asm
	// begin inline asm
	fma.rn.f32 %f3212, %f3210, %f49156, %f3206;
	// end inline asm
	// begin inline asm
	sin.approx.f32  %f3216, %f3212;
	// end inline asm
	// begin inline asm
	fma.rn.f32 %f3218, %f3216, %f49156, %f3212;
	// end inline asm
	// begin inline asm
	sin.approx.f32  %f3222, %f3218;
	// end inline asm
	// begin inline asm
	fma.rn.f32 %f3224, %f3222, %f49156, %f3218;
	// end inline asm
	// begin inline asm
	sin.approx.f32  %f3228, %f3224;
	// end inline asm
	// begin inline asm
	fma.rn.f32 %f3230, %f3228, %f49156, %f3224;
	// end inline asm
	// begin inline asm
	sin.approx.f32  %f3234, %f3230;
	// end inline asm
	// begin inline asm
	fma.rn.f32 %f3236, %f3234, %f49156, %f3230;
	// end inline asm
	// begin inline asm
	sin.approx.f32  %f3240, %f3236;
	// end inline asm
	// begin inline asm
	fma.rn.f32 %f3242, %f3240, %f49156, %f3236;
	// end inline asm
	// begin inline asm
	sin.approx.f32  %f3246, %f3242;
	// end inline asm
	// begin inline asm
	fma.rn.f32 %f3248, %f3246, %f49156, %f3242;
	// end inline asm
	// begin inline asm
	sin.approx.f32  %f3252, %f3248;
	// end inline asm
	// begin inline asm
	fma.rn.f32 %f3254, %f3252, %f49156, %f3248;
	// end inline asm
	// begin inline asm
	sin.approx.f32  %f3258, %f3254;
	// end inline asm
	// begin inline asm
	fma.rn.f32 %f3260, %f3258, %f49156, %f3254;
	// end inline asm
	// begin inline asm
	sin.approx.f32  %f3264, %f3260;
	// end inline asm
	// begin inline asm
	fma.rn.f32 %f3266, %f3264, %f49156, %f3260;
	// end inline asm
	// begin inline asm
	sin.approx.f32  %f3270, %f3266;
	// end inline asm
	// begin inline asm
	fma.rn.f32 %f3272, %f3270, %f49156, %f3266;
	// end inline asm
	// begin inline asm
	sin.approx.f32  %f3276, %f3272;
	// end inline asm
	// begin inline asm
	fma.rn.f32 %f3278, %f3276, %f49156, %f3272;
	// end inline asm
	// begin inline asm
	sin.approx.f32  %f3282, %f3278;
	// end inline asm
	// begin inline asm
	fma.rn.f32 %f3284, %f3282, %f49156, %f3278;
	// end inline asm
	// begin inline asm
	sin.approx.f32  %f3288, %f3284;
	// end inline asm
	// begin inline asm
	fma.rn.f32 %f3290, %f3288, %f49156, %f3284;
	// end inline asm
	// begin inline asm
	sin.approx.f32  %f3294, %f3290;
	// end inline asm
	// begin inline asm
	fma.rn.f32 %f3296, %f3294, %f49156, %f3290;
	// end inline asm
	// begin inline asm
	sin.approx.f32  %f3300, %f3296;
	// end inline asm
	// begin inline asm
	fma.rn.f32 %f3302, %f3300, %f49156, %f3296;
	// end inline asm
	// begin inline asm
	sin.approx.f32  %f3306, %f3302;
	// end inline asm
	// begin inline asm
	fma.rn.f32 %f3308, %f3306, %f49156, %f3302;
	// end inline asm
	// begin inline asm
	sin.approx.f32  %f3312, %f3308;
	// end inline asm
	// begin inline asm
	fma.rn.f32 %f3314, %f3312, %f49156, %f3308;
	// end inline asm
	// begin inline asm
	sin.approx.f32  %f3318, %f3314;
	// end inline asm
	// begin inline asm
	fma.rn.f32 %f3320, %f3318, %f49156, %f3314;
	// end inline asm
	// begin inline asm
	sin.approx.f32  %f3324, %f3320;
	// end inline asm
	// begin inline asm
	fma.rn.f32 %f3326, %f3324, %f49156, %f3320;
	// end inline asm
	// begin inline asm
	sin.approx.f32  %f3330, %f3326;
	// end inline asm
	// begin inline asm
	fma.rn.f32 %f3332, %f3330, %f49156, %f3326;
	// end inline asm
	// begin inline asm
	sin.approx.f32  %f3336, %f3332;
	// end inline asm
	// begin inline asm
	fma.rn.f32 %f3338, %f3336, %f49156, %f3332;
	// end inline asm
	// begin inline asm
	sin.approx.f32  %f3342, %f3338;
	// end inline asm
	// begin inline asm
	fma.rn.f32 %f3344, %f3342, %f49156, %f3338;
	// end inline asm
	// begin inline asm
	sin.approx.f32  %f3348, %f3344;
	// end inline asm
	// begin inline asm
	fma.rn.f32 %f3350, %f3348, %f49156, %f3344;
	// end inline asm
	// begin inline asm
	sin.approx.f32  %f3354, %f3350;
	// end inline asm
	// begin inline asm
	fma.rn.f32 %f3356, %f3354, %f49156, %f3350;
	// end inline asm
	// begin inline asm
	sin.approx.f32  %f3360, %f3356;
	// end inline asm
	// begin inline asm
	fma.rn.f32 %f3362, %f3360, %f49156, %f3356;
	// end inline asm
	// begin inline asm
	sin.approx.f32  %f3366, %f3362;
	// end inline asm
	// begin inline asm
	fma.rn.f32 %f3368, %f3366, %f49156, %f3362;
	// end inline asm
	// begin inline asm
	sin.approx.f32  %f3372, %f3368;
	// end inline asm
	// begin inline asm
	fma.rn.f32 %f3374, %f3372, %f49156, %f3368;
	// end inline asm
	// begin inline asm
	sin.approx.f32  %f3378, %f3374;
	// end inline asm
	// begin inline asm
	fma.rn.f32 %f3380, %f3378, %f49156, %f3374;
	// end inline asm
	// begin inline asm
	sin.approx.f32  %f3384, %f3380;
	// end inline asm
	// begin inline asm
	fma.rn.f32 %f3386, %f3384, %f49156, %f3380;
	// end inline asm
	// begin inline asm
	sin.approx.f32  %f3390, %f3386;
	// end inline asm
	// begin inline asm
	fma.rn.f32 %f3392, %f3390, %f49156, %f3386;
	// end inline asm
	// begin inline asm
	sin.approx.f32  %f3396, %f3392;
	// end inline asm
	// begin inline asm
	fma.rn.f32 %f3398, %f3396, %f49156, %f3392;
	// end inline asm
	// begin inline asm
	sin.approx.f32  %f3402, %f3398;
	// end inline asm
	// begin inline asm
	fma.rn.f32 %f3404, %f3402, %f49156, %f3398;
	// end inline asm
	// begin inline asm
	sin.approx.f32  %f3408, %f3404;
	// end inline asm
	// begin inline asm
	fma.rn.f32 %f3410, %f3408, %f49156, %f3404;
	// end inline asm
	// begin inline asm
	sin.approx.f32  %f3414, %f3410;
	// end inline asm
	// begin inline asm
	fma.rn.f32 %f3416, %f3414, %f49156, %f3410;
	// end inline asm
	// begin inline asm
	sin.approx.f32  %f3420, %f3416;
	// end inline asm
	// begin inline asm
	fma.rn.f32 %f3422, %f3420, %f49156, %f3416;
	// end inline asm
	// begin inline asm
	sin.approx.f32  %f3426, %f3422;
	// end inline asm
	// begin inline asm
	fma.rn.f32 %f3428, %f3426, %f49156, %f3422;
	// end inline asm
	// begin inline asm
	sin.approx.f32  %f3432, %f3428;
	// end inline asm
	// begin inline asm
	fma.rn.f32 %f3434, %f3432, %f49156, %f3428;
	// end inline asm
	// begin inline asm
	sin.approx.f32  %f3438, %f3434;
	// end inline asm
	// begin inline asm
	fma.rn.f32 %f3440, %f3438, %f49156, %f3434;
	// end inline asm
	// begin inline asm
	sin.approx.f32  %f3444, %f3440;
	// end inline asm
	// begin inline asm
	fma.rn.f32 %f3446, %f3444, %f49156, %f3440;
	// end inline asm
	// begin inline asm
	sin.approx.f32  %f3450, %f3446;
	// end inline asm
	// begin inline asm
	fma.rn.f32 %f3452, %f3450, %f49156, %f3446;
	// end inline asm
	// begin inline asm
	sin.approx.f32  %f3456, %f3452;
	// end inline asm
	// begin inline asm
	fma.rn.f32 %f3458, %f3456, %f49156, %f3452;
	// end inline asm
	// begin inline asm
	sin.approx.f32  %f3462, %f3458;
	// end inline asm
	// begin inline asm
	fma.rn.f32 %f3464, %f3462, %f49156, %f3458;
	// end inline asm
	// begin inline asm
	sin.approx.f32  %f3468, %f3464;
	// end inline asm
	// begin inline asm
	fma.rn.f32 %f3470, %f3468, %f49156, %f3464;
	// end inline asm
	// begin inline asm
	sin.approx.f32  %f3474, %f3470;
	// end inline asm
	// begin inline asm
	fma.rn.f32 %f3476, %f3474, %f49156, %f3470;
	// end inline asm
	// begin inline asm
	sin.approx.f32  %f3480, %f3476;
	// end inline asm
	// begin inline asm
	fma.rn.f32 %f3482, %f3480, %f49156, %f3476;
	// end inline asm
	// begin inline asm
	sin.approx.f32  %f3486, %f3482;
	// end inline asm
	// begin inline asm
	fma.rn.f32 %f3488, %f3486, %f49156, %f3482;
	// end inline asm
	// begin inline asm
	sin.approx.f32  %f3492, %f3488;
	// end inline asm
	// begin inline asm
	fma.rn.f32 %f3494, %f3492, %f49156, %f3488;
	// end inline asm
	// begin inline asm
	sin.approx.f32  %f3498, %f3494;
	// end inline asm
	// begin inline asm
	fma.rn.f32 %f3500, %f3498, %f49156, %f3494;
	// end inline asm
	// begin inline asm
	sin.approx.f32  %f3504, %f3500;
	// end inline asm
	// begin inline asm
	fma.rn.f32 %f3506, %f3504, %f49156, %f3500;
	// end inline asm
	// begin inline asm
	sin.approx.f32  %f3510, %f3506;
	// end inline asm
	// begin inline asm
	fma.rn.f32 %f3512, %f3510, %f49156, %f3506;
	// end inline asm
	// begin inline asm
	sin.approx.f32  %f3516, %f3512;
	// end inline asm
	// begin inline asm
	fma.rn.f32 %f3518, %f3516, %f49156, %f3512;
	// end inline asm
	// begin inline asm
	sin.approx.f32  %f3522, %f3518;
	// end inline asm
	// begin inline asm
	fma.rn.f32 %f3524, %f3522, %f49156, %f3518;
	// end inline asm
	// begin inline asm
	sin.approx.f32  %f3528, %f3524;
	// end inline asm
	// begin inline asm
	fma.rn.f32 %f3530, %f3528, %f49156, %f3524;
	// end inline asm
	// begin inline asm
	sin.approx.f32  %f3534, %f3530;
	// end inline asm
	// begin inline asm
	fma.rn.f32 %f3536, %f3534, %f49156, %f3530;
	// end inline asm
	// begin inline asm
	sin.approx.f32  %f3540, %f3536;
	// end inline asm
	// begin inline asm
	fma.rn.f32 %f3542, %f3540, %f49156, %f3536;
	// end inline asm
	// begin inline asm
	sin.approx.f32  %f3546, %f3542;
	// end inline asm
	// begin inline asm
	fma.rn.f32 %f3548, %f3546, %f49156, %f3542;
	// end inline asm
	// begin inline asm
	sin.approx.f32  %f3552, %f3548;
	// end inline asm
	// begin inline asm
	fma.rn.f32 %f3554, %f3552, %f49156, %f3548;
	// end inline asm
	// begin inline asm
	sin.approx.f32  %f3558, %f3554;
	// end inline asm
	// begin inline asm
	fma.rn.f32 %f3560, %f3558, %f49156, %f3554;
	// end inline asm
	// begin inline asm
	sin.approx.f32  %f3564, %f3560;
	// end inline asm
	// begin inline asm
	fma.rn.f32 %f3566, %f3564, %f49156, %f3560;
	// end inline asm
	// begin inline asm
	sin.approx.f32  %f3570, %f3566;
	// end inline asm
	// begin inline asm
	fma.rn.f32 %f3572, %f3570, %f49156, %f3566;
	// end inline asm
	// begin inline asm
	sin.approx.f32  %f3576, %f3572;
	// end inline asm
	// begin inline asm
	fma.rn.f32 %f3578, %f3576, %f49156, %f3572;
	// end inline asm
	// begin inline asm
	sin.approx.f32  %f3582, %f3578;
	// end inline asm
	// begin inline asm
	fma.rn.f32 %f3584, %f3582, %f49156, %f3578;
	// end inline asm
	// begin inline asm
	sin.approx.f32  %f3588, %f3584;
	// end inline asm
	// begin inline asm
	fma.rn.f32 %f3590, %f3588, %f49156, %f3584;
	// end inline asm
	// begin inline asm
	sin.approx.f32  %f3594, %f3590;
	// end inline asm
	// begin inline asm
	fma.rn.f32 %f3596, %f3594, %f49156, %f3590;
	// end inline asm
	// begin inline asm
	sin.approx.f32  %f3600, %f3596;
	// end inline asm
	// begin inline asm
	fma.rn.f32 %f3602, %f3600, %f49156, %f3596;
	// end inline asm
	// begin inline asm
	sin.approx.f32  %f3606, %f3602;
	// end inline asm
	// begin inline asm
	fma.rn.f32 %f3608, %f3606, %f49156, %f3602;
	// end inline asm
	// begin inline asm
	sin.approx.f32  %f3612, %f3608;
	// end inline asm
	// begin inline asm
	fma.rn.f32 %f3614, %f3612, %f49156, %f3608;
	// end inline asm
	// begin inline asm
	sin.approx.f32  %f3618, %f3614;
	// end inline asm
	// begin inline asm
	fma.rn.f32 %f3620, %f3618, %f49156, %f3614;
	// end inline asm
	// begin inline asm
	sin.approx.f32  %f3624, %f3620;
	// end inline asm
	// begin inline asm
	fma.rn.f32 %f3626, %f3624, %f49156, %f3620;
	// end inline asm
	// begin inline asm
	sin.approx.f32  %f3630, %f3626;
	// end inline asm
	// begin inline asm
	fma.rn.f32 %f3632, %f3630, %f49156, %f3626;
	// end inline asm
	// begin inline asm
	sin.approx.f32  %f3636, %f3632;
	// end inline asm
	// begin inline asm
	fma.rn.f32 %f3638, %f3636, %f49156, %f3632;
	// end inline asm
	// begin inline asm
	sin.approx.f32  %f3642, %f3638;
	// end inline asm
	// begin inline asm
	fma.rn.f32 %f3644, %f3642, %f49156, %f3638;
	// end inline asm
	// begin inline asm
	sin.approx.f32  %f3648, %f3644;
	// end inline asm
	// begin inline asm
	fma.rn.f32 %f3650, %f3648, %f49156, %f3644;
	// end inline asm
	// begin inline asm
	sin.approx.f32  %f3654, %f3650;
	// end inline asm
	// begin inline asm
	fma.rn.f32 %f3656, %f3654, %f49156, %f3650;
	// end inline asm
	// begin inline asm
	sin.approx.f32  %f3660, %f3656;
	// end inline asm
	// begin inline asm
	fma.rn.f32 %f3662, %f3660, %f49156, %f3656;
	// end inline asm
	// begin inline asm
	sin.approx.f32  %f3666, %f3662;
	// end inline asm
	// begin inline asm
	fma.rn.f32 %f3668, %f3666, %f49156, %f3662;
	// end inline asm
	// begin inline asm
	sin.approx.f32  %f3672, %f3668;
	// end inline asm
	// begin inline asm
	fma.rn.f32 %f3674, %f3672, %f49156, %f3668;
	// end inline asm
	// begin inline asm
	sin.approx.f32  %f3678, %f3674;
	// end inline asm
	// begin inline asm
	fma.rn.f32 %f3680, %f3678, %f49156, %f3674;
	// end inline asm
	// begin inline asm
	sin.approx.f32  %f3684, %f3680;
	// end inline asm
	// begin inline asm
	fma.rn.f32 %f3686, %f3684, %f49156, %f3680;
	// end inline asm
	// begin inline asm
	sin.approx.f32  %f3690, %f3686;
	// end inline asm
	// begin inline asm
	fma.rn.f32 %f3692, %f3690, %f49156, %f3686;
	// end inline asm
	// begin inline asm
	sin.approx.f32  %f3696, %f3692;
	// end inline asm
	// begin inline asm
	fma.rn.f32 %f3698, %f3696, %f49156, %f3692;
	// end inline asm
	// begin inline asm
	sin.approx.f32  %f3702, %f3698;
	// end inline asm
	// begin inline asm
	fma.rn.f32 %f3704, %f3702, %f49156, %f3698;
	// end inline asm
	// begin inline asm
	sin.approx.f32  %f3708, %f3704;
	// end inline asm
	// begin inline asm
	fma.rn.f32 %f3710, %f3708, %f49156, %f3704;
	// end inline asm
	// begin inline asm
	sin.approx.f32  %f3714, %f3710;
	// end inline asm
	// begin inline asm
	fma.rn.f32 %f3716, %f3714, %f49156, %f3710;
	// end inline asm
	// begin inline asm
	sin.approx.f32  %f3720, %f3716;
	// end inline asm
	// begin inline asm
	fma.rn.f32 %f3722, %f3720, %f49156, %f3716;
	// end inline asm
	// begin inline asm
	sin.approx.f32  %f3726, %f3722;
	// end inline asm
	// begin inline asm
	fma.rn.f32 %f3728, %f3726, %f49156, %f3722;
	// end inline asm
	// begin inline asm
	sin.approx.f32  %f3732, %f3728;
	// end inline asm
	// begin inline asm
	fma.rn.f32 %f3734, %f3732, %f49156, %f3728;
	// end inline asm
	// begin inline asm
	sin.approx.f32  %f3738, %f3734;
	// end inline asm
	// begin inline asm
	fma.rn.f32 %f3740, %f3738, %f49156, %f3734;
	// end inline asm
	// begin inline asm
	sin.approx.f32  %f3744, %f3740;
	// end inline asm
	// begin inline asm
	fma.rn.f32 %f3746, %f3744, %f49156, %f3740;
	// end inline asm
	// begin inline asm
	sin.approx.f32  %f3750, %f3746;
	// end inline asm
	// begin inline asm
	fma.rn.f32 %f3752, %f3750, %f49156, %f3746;
	// end inline asm
	// begin inline asm
	sin.approx.f32  %f3756, %f3752;
	// end inline asm
	// begin inline asm
	fma.rn.f32 %f3758, %f3756, %f49156, %f3752;
	// end inline asm
	// begin inline asm
	sin.approx.f32  %f3762, %f3758;
	// end inline asm
	// begin inline asm
	fma.rn.f32 %f3764, %f3762, %f49156, %f3758;
	// end inline asm
	// begin inline asm
	sin.approx.f32  %f3768, %f3764;
	// end inline asm
	// begin inline asm
	fma.rn.f32 %f3770, %f3768, %f49156, %f3764;
	// end inline asm
	// begin inline asm
	sin.approx.f32  %f3774, %f3770;
	// end inline asm
	// begin inline asm
	fma.rn.f32 %f3776, %f3774, %f49156, %f3770;
	// end inline asm
	// begin inline asm
	sin.approx.f32  %f3780, %f3776;
	// end inline asm
	// begin inline asm
	fma.rn.f32 %f3782, %f3780, %f49156, %f3776;
	// end inline asm
	// begin inline asm
	sin.approx.f32  %f3786, %f3782;
	// end inline asm
	// begin inline asm
	fma.rn.f32 %f3788, %f3786, %f49156, %f3782;
	// end inline asm
	// begin inline asm
	sin.approx.f32  %f3792, %f3788;
	// end inline asm
	// begin inline asm
	fma.rn.f32 %f3794, %f3792, %f49156, %f3788;
	// end inline asm
	// begin inline asm
	sin.approx.f32  %f3798, %f3794;
	// end inline asm
	// begin inline asm
	fma.rn.f32 %f3800, %f3798, %f49156, %f3794;
	// end inline asm
	// begin inline asm
	sin.approx.f32  %f3804, %f3800;
	// end inline asm
	// begin inline asm
	fma.rn.f32 %f3806, %f3804, %f49156, %f3800;
	// end inline asm
	// begin inline asm
	sin.approx.f32  %f3810, %f3806;
	// end inline asm
	// begin inline asm
	fma.rn.f32 %f3812, %f3810, %f49156, %f3806;
	// end inline asm
	// begin inline asm
	sin.approx.f32  %f3816, %f3812;
	// end inline asm
	// begin inline asm
	fma.rn.f32 %f3818, %f3816, %f49156, %f3812;
	// end inline asm
	// begin inline asm
	sin.approx.f32  %f3822, %f3818;
	// end inline asm
	// begin inline asm
	fma.rn.f32 %f3824, %f3822, %f49156, %f3818;
	// end inline asm
	// begin inline asm
	sin.approx.f32  %f3828, %f3824;
	// end inline asm
	// begin inline asm
	fma.rn.f32 %f3830, %f3828, %f49156, %f3824;
	// end inline asm
	// begin inline asm
	sin.approx.f32  %f3834, %f3830;
	// end inline asm
	// begin inline asm
	fma.rn.f32 %f3836, %f3834, %f49156, %f3830;
	// end inline asm
	// begin inline asm
	sin.approx.f32  %f3840, %f3836;
	// end inline asm
	// begin inline asm
	fma.rn.f32 %f3842, %f3840, %f49156, %f3836;
	// end inline asm
	// begin inline asm
	sin.approx.f32  %f3846, %f3842;
	// end inline asm
	// begin inline asm
	fma.rn.f32 %f3848, %f3846, %f49156, %f3842;
	// end inline asm
	// begin inline asm
	sin.approx.f32  %f3852, %f3848;
	// end inline asm
	// begin inline asm
	fma.rn.f32 %f3854, %f3852, %f49156, %f3848;
	// end inline asm
	// begin inline asm
	sin.approx.f32  %f3858, %f3854;
	// end inline asm
	// begin inline asm
	fma.rn.f32 %f3860, %f3858, %f49156, %f3854;
	// end inline asm
	// begin inline asm
	sin.approx.f32  %f3864, %f3860;
	// end inline asm
	// begin inline asm
	fma.rn.f32 %f3866, %f3864, %f49156, %f3860;
	// end inline asm
	// begin inline asm
	sin.approx.f32  %f3870, %f3866;
	// end inline asm
	// begin inline asm
	fma.rn.f32 %f3872, %f3870, %f49156, %f3866;
	// end inline asm
	// begin inline asm
	sin.approx.f32  %f3876, %f3872;
	// end inline asm
	// begin inline asm
	fma.rn.f32 %f3878, %f3876, %f49156, %f3872;
	// end inline asm
	// begin inline asm
	sin.approx.f32  %f3882, %f3878;
	// end inline asm
	// begin inline asm
	fma.rn.f32 %f3884, %f3882, %f49156, %f3878;
	// end inline asm
	// begin inline asm
	sin.approx.f32  %f3888, %f3884;
	// end inline asm
	// begin inline asm
	fma.rn.f32 %f3890, %f3888, %f49156, %f3884;
	// end inline asm
	// begin inline asm
	sin.approx.f32  %f3894, %f3890;
	// end inline asm
	// begin inline asm
	fma.rn.f32 %f3896, %f3894, %f49156, %f3890;
	// end inline asm
	// begin inline asm
	sin.approx.f32  %f3900, %f3896;
	// end inline asm
	// begin inline asm
	fma.rn.f32 %f3902, %f3900, %f49156, %f3896;
	// end inline asm
	// begin inline asm
	sin.approx.f32  %f3906, %f3902;
	// end inline asm
	// begin inline asm
	fma.rn.f32 %f3908, %f3906, %f49156, %f3902;
	// end inline asm
	// begin inline asm
	sin.approx.f32  %f3912, %f3908;
	// end inline asm
	// begin inline asm
	fma.rn.f32 %f3914, %f3912, %f49156, %f3908;
	// end inline asm
	// begin inline asm
	sin.approx.f32  %f3918, %f3914;
	// end inline asm
	// begin inline asm
	fma.rn.f32 %f3920, %f3918, %f49156, %f3914;
	// end inline asm
	// begin inline asm
	sin.approx.f32  %f3924, %f3920;
	// end inline asm
	// begin inline asm
	fma.rn.f32 %f3926, %f3924, %f49156, %f3920;
	// end inline asm
	// begin inline asm
	sin.approx.f32  %f3930, %f3926;
	// end inline asm
	// begin inline asm
	fma.rn.f32 %f3932, %f3930, %f49156, %f3926;
	// end inline asm
	// begin inline asm
	sin.approx.f32  %f3936, %f3932;
	// end inline asm
	// begin inline asm
	fma.rn.f32 %f3938, %f3936, %f49156, %f3932;
	// end inline asm
	// begin inline asm
	sin.approx.f32  %f3942, %f3938;
	// end inline asm
	// begin inline asm
	fma.rn.f32 %f3944, %f3942, %f49156, %f3938;
	// end inline asm
	// begin inline asm
	sin.approx.f32  %f3948, %f3944;
	// end inline asm
	// begin inline asm
	fma.rn.f32 %f3950, %f3948, %f49156, %f3944;
	// end inline asm
	// begin inline asm
	sin.approx.f32  %f3954, %f3950;
	// end inline asm
	// begin inline asm
	fma.rn.f32 %f3956, %f3954, %f49156, %f3950;
	// end inline asm
	// begin inline asm
	sin.approx.f32  %f3960, %f3956;
	// end inline asm
	// begin inline asm
	fma.rn.f32 %f3962, %f3960, %f49156, %f3956;
	// end inline asm
	// begin inline asm
	sin.approx.f32  %f3966, %f3962;
	// end inline asm
	// begin inline asm
	fma.rn.f32 %f3968, %f3966, %f49156, %f3962;
	// end inline asm
	// begin inline asm
	sin.approx.f32  %f3972, %f3968;
	// end inline asm
	// begin inline asm
	fma.rn.f32 %f3974, %f3972, %f49156, %f3968;
	// end inline asm
	// begin inline asm
	sin.approx.f32  %f3978, %f3974;
	// end inline asm
	// begin inline asm
	fma.rn.f32 %f3980, %f3978, %f49156, %f3974;
	// end inline asm
	// begin inline asm
	sin.approx.f32  %f3984, %f3980;
	// end inline asm
	// begin inline asm
	fma.rn.f32 %f3986, %f3984, %f49156, %f3980;
	// end inline asm
	// begin inline asm
	sin.approx.f32  %f3990, %f3986;
	// end inline asm
	// begin inline asm
	fma.rn.f32 %f3992, %f3990, %f49156, %f3986;
	// end inline asm
	// begin inline asm
	sin.approx.f32  %f3996, %f3992;
	// end inline asm
	// begin inline asm
	fma.rn.f32 %f3998, %f3996, %f49156, %f3992;
	// end inline asm
	// begin inline asm
	sin.approx.f32  %f4002, %f3998;
	// end inline asm
	// begin inline asm
	fma.rn.f32 %f4004, %f4002, %f49156, %f3998;
	// end inline asm
	// begin inline asm
	sin.approx.f32  %f4008, %f4004;
	// end inline asm
	// begin inline asm
	fma.rn.f32 %f4010, %f4008, %f49156, %f4004;
	// end inline asm
	// begin inline asm
	sin.approx.f32  %f4014, %f4010;
	// end inline asm
	// begin inline asm
	fma.rn.f32 %f4016, %f4014, %f49156, %f4010;
	// end inline asm
	// begin inline asm
	sin.approx.f32  %f4020, %f4016;
	// end inline asm
	// begin inline asm
	fma.rn.f32 %f4022, %f4020, %f49156, %f4016;
	// end inline asm
	// begin inline asm
	sin.approx.f32  %f4026, %f4022;
	// end inline asm
	// begin inline asm
	fma.rn.f32 %f4028, %f4026, %f49156, %f4022;
	// end inline asm
	// begin inline asm
	sin.approx.f32  %f4032, %f4028;
	// end inline asm
	// begin inline asm
	fma.rn.f32 %f4034, %f4032, %f49156, %f4028;
	// end inline asm
	// begin inline asm
	sin.approx.f32  %f4038, %f4034;
	// end inline asm
	// begin inline asm
	fma.rn.f32 %f4040, %f4038, %f49156, %f4034;
	// end inline asm
	// begin inline asm
	sin.approx.f32  %f4044, %f4040;
	// end inline asm
	// begin inline asm
	fma.rn.f32 %f4046, %f4044, %f49156, %f4040;
	// end inline asm
	// begin inline asm
	sin.approx.f32  %f4050, %f4046;
	// end inline asm
	// begin inline asm
	fma.rn.f32 %f4052, %f4050, %f49156, %f4046;
	// end inline asm
	// begin inline asm
	sin.approx.f32  %f4056, %f4052;
	// end inline asm
	// begin inline asm
	fma.rn.f32 %f4058, %f4056, %f49156, %f4052;
	// end inline asm
	// begin inline asm
	sin.approx.f32  %f4062, %f4058;
	// end inline asm
	// begin inline asm
	fma.rn.f32 %f4064, %f4062, %f49156, %f4058;
	// end inline asm
	// begin inline asm
	sin.approx.f32  %f4068, %f4064;
	// end inline asm
	// begin inline asm
	fma.rn.f32 %f4070, %f4068, %f49156, %f4064;
	// end inline asm
	// begin inline asm
	sin.approx.f32  %f4074, %f4070;
	// end inline asm
	// begin inline asm
	fma.rn.f32 %f4076, %f4074, %f49156, %f4070;
	// end inline asm
	// begin inline asm
	sin.approx.f32  %f4080, %f4076;
	// end inline asm
	// begin inline asm
	fma.rn.f32 %f4082, %f4080, %f49156, %f4076;
	// end inline asm
	// begin inline asm
	sin.approx.f32  %f4086, %f4082;
	// end inline asm
	// begin inline asm
	fma.rn.f32 %f4088, %f4086, %f49156, %f4082;
	// end inline asm
	// begin inline asm
	sin.approx.f32  %f4092, %f4088;
	// end inline asm
	// begin inline asm
	fma.rn.f32 %f4094, %f4092, %f49156, %f4088;
	// end inline asm
	// begin inline asm
	sin.approx.f32  %f4098, %f4094;
	// end inline asm
	// begin inline asm
	fma.rn.f32 %f4100, %f4098, %f49156, %f4094;
	// end inline asm
	// begin inline asm
	sin.approx.f32  %f4104, %f4100;
	// end inline asm
	// begin inline asm
	fma.rn.f32 %f4106, %f4104, %f49156, %f4100;
	// end inline asm
	// begin inline asm
	sin.approx.f32  %f4110, %f4106;
	// end inline asm
	// begin inline asm
	fma.rn.f32 %f4112, %f4110, %f49156, %f4106;
	// end inline asm
	// begin inline asm
	sin.approx.f32  %f4116, %f4112;
	// end inline asm
	// begin inline asm
	fma.rn.f32 %f4118, %f4116, %f49156, %f4112;
	// end inline asm
	// begin inline asm
	sin.approx.f32  %f4122, %f4118;
	// end inline asm
	// begin inline asm
	fma.rn.f32 %f4124, %f4122, %f49156, %f4118;
	// end inline asm
	// begin inline asm
	sin.approx.f32  %f4128, %f4124;
	// end inline asm
	// begin inline asm
	fma.rn.f32 %f4130, %f4128, %f49156, %f4124;
	// end inline asm
	// begin inline asm
	sin.approx.f32  %f4134, %f4130;
	// end inline asm
	// begin inline asm
	fma.rn.f32 %f4136, %f4134, %f49156, %f4130;
	// end inline asm
	// begin inline asm
	sin.approx.f32  %f4140, %f4136;
	// end inline asm
	// begin inline asm
	fma.rn.f32 %f4142, %f4140, %f49156, %f4136;
	// end inline asm
	// begin inline asm
	sin.approx.f32  %f4146, %f4142;
	// end inline asm
	// begin inline asm
	fma.rn.f32 %f4148, %f4146, %f49156, %f4142;
	// end inline asm
	// begin inline asm
	sin.approx.f32  %f4152, %f4148;
	// end inline asm
	// begin inline asm
	fma.rn.f32 %f4154, %f4152, %f49156, %f4148;
	// end inline asm
	// begin inline asm
	sin.approx.f32  %f4158, %f4154;
	// end inline asm
	// begin inline asm
	fma.rn.f32 %f4160, %f4158, %f49156, %f4154;
	// end inline asm
	// begin inline asm
	sin.approx.f32  %f4164, %f4160;
	// end inline asm
	// begin inline asm
	fma.rn.f32 %f4166, %f4164, %f49156, %f4160;
	// end inline asm
	// begin inline asm
	sin.approx.f32  %f4170, %f4166;
	// end inline asm
	// begin inline asm
	fma.rn.f32 %f4172, %f4170, %f49156, %f4166;
	// end inline asm
	// begin inline asm
	sin.approx.f32  %f4176, %f4172;
	// end inline asm
	// begin inline asm
	fma.rn.f32 %f4178, %f4176, %f49156, %f4172;
	// end inline asm
	// begin inline asm
	sin.approx.f32  %f4182, %f4178;
	// end inline asm
	// begin inline asm
	fma.rn.f32 %f4184, %f4182, %f49156, %f4178;
	// end inline asm
	// begin inline asm
	sin.approx.f32  %f4188, %f4184;
	// end inline asm
	// begin inline asm
	fma.rn.f32 %f4190, %f4188, %f49156, %f4184;
	// end inline asm
	// begin inline asm
	sin.approx.f32  %f4194, %f4190;
	// end inline asm
	// begin inline asm
	fma.rn.f32 %f4196, %f4194, %f49156, %f4190;
	// end inline asm
	// begin inline asm
	sin.approx.f32  %f4200, %f4196;
	// end inline asm
	// begin inline asm
	fma.rn.f32 %f4202, %f4200, %f49156, %f4196;
	// end inline asm
	// begin inline asm
	sin.approx.f32  %f4206, %f4202;
	// end inline asm
	// begin inline asm
	fma.rn.f32 %f4208, %f4206, %f49156, %f4202;
	// end inline asm
	// begin inline asm
	sin.approx.f32  %f4212, %f4208;
	// end inline asm
	// begin inline asm
	fma.rn.f32 %f4214, %f4212, %f49156, %f4208;
	// end inline asm
	// begin inline asm
	sin.approx.f32  %f4218, %f4214;
	// end inline asm
	// begin inline asm
	fma.rn.f32 %f4220, %f4218, %f49156, %f4214;
	// end inline asm
	// begin inline asm
	sin.approx.f32  %f4224, %f4220;
	// end inline asm
	// begin inline asm
	fma.rn.f32 %f4226, %f4224, %f49156, %f4220;
	// end inline asm
	// begin inline asm
	sin.approx.f32  %f4230, %f4226;
	// end inline asm
	// begin inline asm
	fma.rn.f32 %f4232, %f4230, %f49156, %f4226;
	// end inline asm
	// begin inline asm
	sin.approx.f32  %f4236, %f4232;
	// end inline asm
	// begin inline asm
	fma.rn.f32 %f4238, %f4236, %f49156, %f4232;
	// end inline asm
	// begin inline asm
	sin.approx.f32  %f4242, %f4238;
	// end inline asm
	// begin inline asm
	fma.rn.f32 %f4244, %f4242, %f49156, %f4238;
	// end inline asm
	// begin inline asm
	sin.approx.f32  %f4248, %f4244;
	// end inline asm
	// begin inline asm
	fma.rn.f32 %f4250, %f4248, %f49156, %f4244;
	// end inline asm
	// begin inline asm
	sin.approx.f32  %f4254, %f4250;
	// end inline asm
	// begin inline asm
	fma.rn.f32 %f4256, %f4254, %f49156, %f4250;
	// end inline asm
	// begin inline asm
	sin.approx.f32  %f4260, %f4256;
	// end inline asm
	// begin inline asm
	fma.rn.f32 %f4262, %f4260, %f49156, %f4256;
	// end inline asm
	// begin inline asm
	sin.approx.f32  %f4266, %f4262;
	// end inline asm
	// begin inline asm
	fma.rn.f32 %f4268, %f4266, %f49156, %f4262;
	// end inline asm
	// begin inline asm
	sin.approx.f32  %f4272, %f4268;
	// end inline asm
	// begin inline asm
	fma.rn.f32 %f4274, %f4272, %f49156, %f4268;
	// end inline asm
	// begin inline asm
	sin.approx.f32  %f4278, %f4274;
	// end inline asm
	// begin inline asm
	fma.rn.f32 %f4280, %f4278, %f49156, %f4274;
	// end inline asm
	// begin inline asm
	sin.approx.f32  %f4284, %f4280;
	// end inline asm
	// begin inline asm
	fma.rn.f32 %f4286, %f4284, %f49156, %f4280;
	// end inline asm
	// begin inline asm
	sin.approx.f32  %f4290, %f4286;
	// end inline asm
	// begin inline asm
	fma.rn.f32 %f4292, %f4290, %f49156, %f4286;
	// end inline asm
	// begin inline asm
	sin.approx.f32  %f4296, %f4292;
	// end inline asm
	// begin inline asm
	fma.rn.f32 %f4298, %f4296, %f49156, %f4292;
	// end inline asm
	// begin inline asm
	sin.approx.f32  %f4302, %f4298;
	// end inline asm
	// begin inline asm
	fma.rn.f32 %f4304, %f4302, %f49156, %f4298;
	// end inline asm
	// begin inline asm
	sin.approx.f32  %f4308, %f4304;
	// end inline asm
	// begin inline asm
	fma.rn.f32 %f4310, %f4308, %f49156, %f4304;
	// end inline asm
	// begin inline asm
	sin.approx.f32  %f4314, %f4310;
	// end inline asm
	// begin inline asm
	fma.rn.f32 %f4316, %f4314, %f49156, %f4310;
	// end inline asm
	// begin inline asm
	sin.approx.f32  %f4320, %f4316;
	// end inline asm
	// begin inline asm
	fma.rn.f32 %f4322, %f4320, %f49156, %f4316;
	// end inline asm
	// begin inline asm
	sin.approx.f32  %f4326, %f4322;
	// end inline asm
	// begin inline asm
	fma.rn.f32 %f4328, %f4326, %f49156, %f4322;
	// end inline asm
	// begin inline asm
	sin.approx.f32  %f4332, %f4328;
	// end inline asm
	// begin inline asm
	fma.rn.f32 %f4334, %f4332, %f49156, %f4328;
	// end inline asm
	// begin inline asm
	sin.approx.f32  %f4338, %f4334;
	// end inline asm
	// begin inline asm
	fma.rn.f32 %f4340, %f4338, %f49156, %f4334;
	// end inline asm
	// begin inline asm
	sin.approx.f32  %f4344, %f4340;
	// end inline asm
	// begin inline asm
	fma.rn.f32 %f4346, %f4344, %f49156, %f4340;
	// end inline asm
	// begin inline asm
	sin.approx.f32  %f4350, %f4346;
	// end inline asm
	// begin inline asm
	fma.rn.f32 %f4352, %f4350, %f49156, %f4346;
	// end inline asm
	// begin inline asm
	sin.approx.f32  %f4356, %f4352;
	// end inline asm
	// begin inline asm
	fma.rn.f32 %f4358, %f4356, %f49156, %f4352;
	// end inline asm
	// begin inline asm
	sin.approx.f32  %f4362, %f4358;
	// end inline asm
	// begin inline asm
	fma.rn.f32 %f4364, %f4362, %f49156, %f4358;
	// end inline asm
	// begin inline asm
	sin.approx.f32  %f4368, %f4364;
	// end inline asm
	// begin inline asm
	fma.rn.f32 %f4370, %f4368, %f49156, %f4364;
	// end inline asm
	// begin inline asm
	sin.approx.f32  %f4374, %f4370;
	// end inline asm
	// begin inline asm
	fma.rn.f32 %f4376, %f4374, %f49156, %f4370;
	// end inline asm
	// begin inline asm
	sin.approx.f32  %f4380, %f4376;
	// end inline asm
	// begin inline asm
	fma.rn.f32 %f4382, %f4380, %f49156, %f4376;
	// end inline asm
	// begin inline asm
	sin.approx.f32  %f4386, %f4382;
	// end inline asm
	// begin inline asm
	fma.rn.f32 %f4388, %f4386, %f49156, %f4382;
	// end inline asm
	// begin inline asm
	sin.approx.f32  %f4392, %f4388;
	// end inline asm
	// begin inline asm
	fma.rn.f32 %f4394, %f4392, %f49156, %f4388;
	// end inline asm
	// begin inline asm
	sin.approx.f32  %f4398, %f4394;
	// end inline asm
	// begin inline asm
	fma.rn.f32 %f4400, %f4398, %f49156, %f4394;
	// end inline asm
	// begin inline asm
	sin.approx.f32  %f4404, %f4400;
	// end inline asm
	// begin inline asm
	fma.rn.f32 %f4406, %f4404, %f49156, %f4400;
	// end inline asm
	// begin inline asm
	sin.approx.f32  %f4410, %f4406;
	// end inline asm
	// begin inline asm
	fma.rn.f32 %f4412, %f4410, %f49156, %f4406;
	// end inline asm
	// begin inline asm
	sin.approx.f32  %f4416, %f4412;
	// end inline asm
	// begin inline asm
	fma.rn.f32 %f4418, %f4416, %f49156, %f4412;
	// end inline asm
	// begin inline asm
	sin.approx.f32  %f4422, %f4418;
	// end inline asm
	// begin inline asm
	fma.rn.f32 %f4424, %f4422, %f49156, %f4418;
	// end inline asm
	// begin inline asm
	sin.approx.f32  %f4428, %f4424;
	// end inline asm
	// begin inline asm
	fma.rn.f32 %f4430, %f4428, %f49156, %f4424;
	// end inline asm
	// begin inline asm
	sin.approx.f32  %f4434, %f4430;
	// end inline asm
	// begin inline asm
	fma.rn.f32 %f4436, %f4434, %f49156, %f4430;
	// end inline asm
	// begin inline asm
	sin.approx.f32  %f4440, %f4436;
	// end inline asm
	// begin inline asm
	fma.rn.f32 %f4442, %f4440, %f49156, %f4436;
	// end inline asm
	// begin inline asm
	sin.approx.f32  %f4446, %f4442;
	// end inline asm
	// begin inline asm
	fma.rn.f32 %f4448, %f4446, %f49156, %f4442;
	// end inline asm
	// begin inline asm
	sin.approx.f32  %f4452, %f4448;
	// end inline asm
	// begin inline asm
	fma.rn.f32 %f4454, %f4452, %f49156, %f4448;
	// end inline asm
	// begin inline asm
	sin.approx.f32  %f4458, %f4454;
	// end inline asm
	// begin inline asm
	fma.rn.f32 %f4460, %f4458, %f49156, %f4454;
	// end inline asm
	// begin inline asm
	sin.approx.f32  %f4464, %f4460;
	// end inline asm
	// begin inline asm
	fma.rn.f32 %f4466, %f4464, %f49156, %f4460;
	// end inline asm
	// begin inline asm
	sin.approx.f32  %f4470, %f4466;
	// end inline asm
	// begin inline asm
	fma.rn.f32 %f4472, %f4470, %f49156, %f4466;
	// end inline asm
	// begin inline asm
	sin.approx.f32  %f4476, %f4472;
	// end inline asm
	// begin inline asm
	fma.rn.f32 %f4478, %f4476, %f49156, %f4472;
	// end inline asm
	// begin inline asm
	sin.approx.f32  %f4482, %f4478;
	// end inline asm
	// begin inline asm
	fma.rn.f32 %f4484, %f4482, %f49156, %f4478;
	// end inline asm
	// begin inline asm
	sin.approx.f32  %f4488, %f4484;
	// end inline asm
	// begin inline asm
	fma.rn.f32 %f4490, %f4488, %f49156, %f4484;
	// end inline asm
	// begin inline asm
	sin.approx.f32  %f4494, %f4490;
	// end inline asm
	// begin inline asm
	fma.rn.f32 %f4496, %f4494, %f49156, %f4490;
	// end inline asm
	// begin inline asm
	sin.approx.f32  %f4500, %f4496;
	// end inline asm
	// begin inline asm
	fma.rn.f32 %f4502, %f4500, %f49156, %f4496;
	// end inline asm
	// begin inline asm
	sin.approx.f32  %f4506, %f4502;
	// end inline asm
	// begin inline asm
	fma.rn.f32 %f4508, %f4506, %f49156, %f4502;
	// end inline asm
	// begin inline asm
	sin.approx.f32  %f4512, %f4508;
	// end inline asm
	// begin inline asm
	fma.rn.f32 %f4514, %f4512, %f49156, %f4508;
	// end inline asm
	// begin inline asm
	sin.approx.f32  %f4518, %f4514;
	// end inline asm
	// begin inline asm
	fma.rn.f32 %f4520, %f4518, %f49156, %f4514;
	// end inline asm
	// begin inline asm
	sin.approx.f32  %f4524, %f4520;
	// end inline asm
	// begin inline asm
	fma.rn.f32 %f4526, %f4524, %f49156, %f4520;
	// end inline asm
	// begin inline asm
	sin.approx.f32  %f4530, %f4526;
	// end inline asm
	// begin inline asm
	fma.rn.f32 %f4532, %f4530, %f49156, %f4526;
	// end inline asm
	// begin inline asm
	sin.approx.f32  %f4536, %f4532;
	// end inline asm
	// begin inline asm
	fma.rn.f32 %f4538, %f4536, %f49156, %f4532;
	// end inline asm
	// begin inline asm
	sin.approx.f32  %f4542, %f4538;
	// end inline asm
	// begin inline asm
	fma.rn.f32 %f4544, %f4542, %f49156, %f4538;
	// end inline asm
	// begin inline asm
	sin.approx.f32  %f4548, %f4544;
	// end inline asm
	// begin inline asm
	fma.rn.f32 %f4550, %f4548, %f49156, %f4544;
	// end inline asm
	// begin inline asm
	sin.approx.f32  %f4554, %f4550;
	// end inline asm
	// begin inline asm
	fma.rn.f32 %f4556, %f4554, %f49156, %f4550;
	// end inline asm
	// begin inline asm
	sin.approx.f32  %f4560, %f4556;
	// end inline asm
	// begin inline asm
	fma.rn.f32 %f4562, %f4560, %f49156, %f4556;
	// end inline asm
	// begin inline asm
	sin.approx.f32  %f4566, %f4562;
	// end inline asm
	// begin inline asm
	fma.rn.f32 %f4568, %f4566, %f49156, %f4562;
	// end inline asm
	// begin inline asm
	sin.approx.f32  %f4572, %f4568;
	// end inline asm
	// begin inline asm
	fma.rn.f32 %f4574, %f4572, %f49156, %f4568;
	// end inline asm
	// begin inline asm
	sin.approx.f32  %f4578, %f4574;
	// end inline asm
	// begin inline asm
	fma.rn.f32 %f4580, %f4578, %f49156, %f4574;
	// end inline asm
	// begin inline asm
	sin.approx.f32  %f4584, %f4580;
	// end inline asm
	// begin inline asm
	fma.rn.f32 %f4586, %f4584, %f49156, %f4580;
	// end inline asm
	// begin inline asm
	sin.approx.f32  %f4590, %f4586;
	// end inline asm
	// begin inline asm
	fma.rn.f32 %f4592, %f4590, %f49156, %f4586;
	// end inline asm
	// begin inline asm
	sin.approx.f32  %f4596, %f4592;
	// end inline asm
	// begin inline asm
	fma.rn.f32 %f4598, %f4596, %f49156, %f4592;
	// end inline asm
	// begin inline asm
	sin.approx.f32  %f4602, %f4598;
	// end inline asm
	// begin inline asm
	fma.rn.f32 %f4604, %f4602, %f49156, %f4598;
	// end inline asm
	// begin inline asm
	sin.approx.f32  %f4608, %f4604;
	// end inline asm
	// begin inline asm
	fma.rn.f32 %f4610, %f4608, %f49156, %f4604;
	// end inline asm
	// begin inline asm
	sin.approx.f32  %f4614, %f4610;
	// end inline asm
	// begin inline asm
	fma.rn.f32 %f4616, %f4614, %f49156, %f4610;
	// end inline asm
	// begin inline asm
	sin.approx.f32  %f4620, %f4616;
	// end inline asm
	// begin inline asm
	fma.rn.f32 %f4622, %f4620, %f49156, %f4616;
	// end inline asm
	// begin inline asm
	sin.approx.f32  %f4626, %f4622;
	// end inline asm
	// begin inline asm
	fma.rn.f32 %f4628, %f4626, %f49156, %f4622;
	// end inline asm
	// begin inline asm
	sin.approx.f32  %f4632, %f4628;
	// end inline asm
	// begin inline asm
	fma.rn.f32 %f4634, %f4632, %f49156, %f4628;
	// end inline asm
	// begin inline asm
	sin.approx.f32  %f4638, %f4634;
	// end inline asm
	// begin inline asm
	fma.rn.f32 %f4640, %f4638, %f49156, %f4634;
	// end inline asm
	// begin inline asm
	sin.approx.f32  %f4644, %f4640;
	// end inline asm
	// begin inline asm
	fma.rn.f32 %f4646, %f4644, %f49156, %f4640;
	// end inline asm
	// begin inline asm
	sin.approx.f32  %f4650, %f4646;
	// end inline asm
	// begin inline asm
	fma.rn.f32 %f4652, %f4650, %f49156, %f4646;
	// end inline asm
	// begin inline asm
	sin.approx.f32  %f4656, %f4652;
	// end inline asm
	// begin inline asm
	fma.rn.f32 %f4658, %f4656, %f49156, %f4652;
	// end inline asm
	// begin inline asm
	sin.approx.f32  %f4662, %f4658;
	// end inline asm
	// begin inline asm
	fma.rn.f32 %f4664, %f4662, %f49156, %f4658;
	// end inline asm
	// begin inline asm
	sin.approx.f32  %f4668, %f4664;
	// end inline asm
	// begin inline asm
	fma.rn.f32 %f4670, %f4668, %f49156, %f4664;
	// end inline asm
	// begin inline asm
	sin.approx.f32  %f4674, %f4670;
	// end inline asm
	// begin inline asm
	fma.rn.f32 %f4676, %f4674, %f49156, %f4670;
	// end inline asm
	// begin inline asm
	sin.approx.f32  %f4680, %f4676;
	// end inline asm
	// begin inline asm
	fma.rn.f32 %f4682, %f4680, %f49156, %f4676;
	// end inline asm
	// begin inline asm
	sin.approx.f32  %f4686, %f4682;
	// end inline asm
	// begin inline asm
	fma.rn.f32 %f4688, %f4686, %f49156, %f4682;
	// end inline asm
	// begin inline asm
	sin.approx.f32  %f4692, %f4688;
	// end inline asm
	// begin inline asm
	fma.rn.f32 %f4694, %f4692, %f49156, %f4688;
	// end inline asm
	// begin inline asm
	sin.approx.f32  %f4698, %f4694;
	// end inline asm
	// begin inline asm
	fma.rn.f32 %f4700, %f4698, %f49156, %f4694;
	// end inline asm
	// begin inline asm
	sin.approx.f32  %f4704, %f4700;
	// end inline asm
	// begin inline asm
	fma.rn.f32 %f4706, %f4704, %f49156, %f4700;
	// end inline asm
	// begin inline asm
	sin.approx.f32  %f4710, %f4706;
	// end inline asm
	// begin inline asm
	fma.rn.f32 %f4712, %f4710, %f49156, %f4706;
	// end inline asm
	// begin inline asm
	sin.approx.f32  %f4716, %f4712;
	// end inline asm
	// begin inline asm
	fma.rn.f32 %f4718, %f4716, %f49156, %f4712;
	// end inline asm
	// begin inline asm
	sin.approx.f32  %f4722, %f4718;
	// end inline asm
	// begin inline asm
	fma.rn.f32 %f4724, %f4722, %f49156, %f4718;
	// end inline asm
	// begin inline asm
	sin.approx.f32  %f4728, %f4724;
	// end inline asm
	// begin inline asm
	fma.rn.f32 %f4730, %f4728, %f49156, %f4724;
	// end inline asm
	// begin inline asm
	sin.approx.f32  %f4734, %f4730;
	// end inline asm
	// begin inline asm
	fma.rn.f32 %f4736, %f4734, %f49156, %f4730;
	// end inline asm
	// begin inline asm
	sin.approx.f32  %f4740, %f4736;
	// end inline asm
	// begin inline asm
	fma.rn.f32 %f4742, %f4740, %f49156, %f4736;
	// end inline asm
	// begin inline asm
	sin.approx.f32  %f4746, %f4742;
	// end inline asm
	// begin inline asm
	fma.rn.f32 %f4748, %f4746, %f49156, %f4742;
	// end inline asm
	// begin inline asm
	sin.approx.f32  %f4752, %f4748;
	// end inline asm
	// begin inline asm
	fma.rn.f32 %f4754, %f4752, %f49156, %f4748;
	// end inline asm
	// begin inline asm
	sin.approx.f32  %f4758, %f4754;
	// end inline asm
	// begin inline asm
	fma.rn.f32 %f4760, %f4758, %f49156, %f4754;
	// end inline asm
	// begin inline asm
	sin.approx.f32  %f4764, %f4760;
	// end inline asm
	// begin inline asm
	fma.rn.f32 %f4766, %f4764, %f49156, %f4760;
	// end inline asm
	// begin inline asm
	sin.approx.f32  %f4770, %f4766;
	// end inline asm
	// begin inline asm
	fma.rn.f32 %f4772, %f4770, %f49156, %f4766;
	// end inline asm
	// begin inline asm
	sin.approx.f32  %f4776, %f4772;
	// end inline asm
	// begin inline asm
	fma.rn.f32 %f4778, %f4776, %f49156, %f4772;
	// end inline asm
	// begin inline asm
	sin.approx.f32  %f4782, %f4778;
	// end inline asm
	// begin inline asm
	fma.rn.f32 %f4784, %f4782, %f49156, %f4778;
	// end inline asm
	// begin inline asm
	sin.approx.f32  %f4788, %f4784;
	// end inline asm
	// begin inline asm
	fma.rn.f32 %f4790, %f4788, %f49156, %f4784;
	// end inline asm
	// begin inline asm
	sin.approx.f32  %f4794, %f4790;
	// end inline asm
	// begin inline asm
	fma.rn.f32 %f4796, %f4794, %f49156, %f4790;
	// end inline asm
	// begin inline asm
	sin.approx.f32  %f4800, %f4796;
	// end inline asm
	// begin inline asm
	fma.rn.f32 %f4802, %f4800, %f49156, %f4796;
	// end inline asm
	// begin inline asm
	sin.approx.f32  %f4806, %f4802;
	// end inline asm
	// begin inline asm
	fma.rn.f32 %f4808, %f4806, %f49156, %f4802;
	// end inline asm
	// begin inline asm
	sin.approx.f32  %f4812, %f4808;
	// end inline asm
	// begin inline asm
	fma.rn.f32 %f4814, %f4812, %f49156, %f4808;
	// end inline asm
	// begin inline asm
	sin.approx.f32  %f4818, %f4814;
	// end inline asm
	// begin inline asm
	fma.rn.f32 %f4820, %f4818, %f49156, %f4814;
	// end inline asm
	// begin inline asm
	sin.approx.f32  %f4824, %f4820;
	// end inline asm
	// begin inline asm
	fma.rn.f32 %f4826, %f4824, %f49156, %f4820;
	// end inline asm
	// begin inline asm
	sin.approx.f32  %f4830, %f4826;
	// end inline asm
	// begin inline asm
	fma.rn.f32 %f4832, %f4830, %f49156, %f4826;
	// end inline asm
	// begin inline asm
	sin.approx.f32  %f4836, %f4832;
	// end inline asm
	// begin inline asm
	fma.rn.f32 %f4838, %f4836, %f49156, %f4832;
	// end inline asm
	// begin inline asm
	sin.approx.f32  %f4842, %f4838;
	// end inline asm
	// begin inline asm
	fma.rn.f32 %f4844, %f4842, %f49156, %f4838;
	// end inline asm
	// begin inline asm
	sin.approx.f32  %f4848, %f4844;
	// end inline asm
	// begin inline asm
	fma.rn.f32 %f4850, %f4848, %f49156, %f4844;
	// end inline asm
	// begin inline asm
	sin.approx.f32  %f4854, %f4850;
	// end inline asm
	// begin inline asm
	fma.rn.f32 %f4856, %f4854, %f49156, %f4850;
	// end inline asm
	// begin inline asm
	sin.approx.f32  %f4860, %f4856;
	// end inline asm
	// begin inline asm
	fma.rn.f32 %f4862, %f4860, %f49156, %f4856;
	// end inline asm
	// begin inline asm
	sin.approx.f32  %f4866, %f4862;
	// end inline asm
	// begin inline asm
	fma.rn.f32 %f4868, %f4866, %f49156, %f4862;
	// end inline asm
	// begin inline asm
	sin.approx.f32  %f4872, %f4868;
	// end inline asm
	// begin inline asm
	fma.rn.f32 %f4874, %f4872, %f49156, %f4868;
	// end inline asm
	// begin inline asm
	sin.approx.f32  %f4878, %f4874;
	// end inline asm
	// begin inline asm
	fma.rn.f32 %f4880, %f4878, %f49156, %f4874;
	// end inline asm
	// begin inline asm
	sin.approx.f32  %f4884, %f4880;
	// end inline asm
	// begin inline asm
	fma.rn.f32 %f4886, %f4884, %f49156, %f4880;
	// end inline asm
	// begin inline asm
	sin.approx.f32  %f4890, %f4886;
	// end inline asm
	// begin inline asm
	fma.rn.f32 %f4892, %f4890, %f49156, %f4886;
	// end inline asm
	// begin inline asm
	sin.approx.f32  %f4896, %f4892;
	// end inline asm
	// begin inline asm
	fma.rn.f32 %f4898, %f4896, %f49156, %f4892;
	// end inline asm
	// begin inline asm
	sin.approx.f32  %f4902, %f4898;
	// end inline asm
	// begin inline asm
	fma.rn.f32 %f4904, %f4902, %f49156, %f4898;
	// end inline asm
	// begin inline asm
	sin.approx.f32  %f4908, %f4904;
	// end inline asm
	// begin inline asm
	fma.rn.f32 %f4910, %f4908, %f49156, %f4904;
	// end inline asm
	// begin inline asm
	sin.approx.f32  %f4914, %f4910;
	// end inline asm
	// begin inline asm
	fma.rn.f32 %f4916, %f4914, %f49156, %f4910;
	// end inline asm
	// begin inline asm
	sin.approx.f32  %f4920, %f4916;
	// end inline asm
	// begin inline asm
	fma.rn.f32 %f4922, %f4920, %f49156, %f4916;
	// end inline asm
	// begin inline asm
	sin.approx.f32  %f4926, %f4922;
	// end inline asm
	// begin inline asm
	fma.rn.f32 %f4928, %f4926, %f49156, %f4922;
	// end inline asm
	// begin inline asm
	sin.approx.f32  %f4932, %f4928;
	// end inline asm
	// begin inline asm
	fma.rn.f32 %f4934, %f4932, %f49156, %f4928;
	// end inline asm
	// begin inline asm
	sin.approx.f32  %f4938, %f4934;
	// end inline asm
	// begin inline asm
	fma.rn.f32 %f4940, %f4938, %f49156, %f4934;
	// end inline asm
	// begin inline asm
	sin.approx.f32  %f4944, %f4940;
	// end inline asm
	// begin inline asm
	fma.rn.f32 %f4946, %f4944, %f49156, %f4940;
	// end inline asm
	// begin inline asm
	sin.approx.f32  %f4950, %f4946;
	// end inline asm
	// begin inline asm
	fma.rn.f32 %f4952, %f4950, %f49156, %f4946;
	// end inline asm
	// begin inline asm
	sin.approx.f32  %f4956, %f4952;
	// end inline asm
	// begin inline asm
	fma.rn.f32 %f4958, %f4956, %f49156, %f4952;
	// end inline asm
	// begin inline asm
	sin.approx.f32  %f4962, %f4958;
	// end inline asm
	// begin inline asm
	fma.rn.f32 %f4964, %f4962, %f49156, %f4958;
	// end inline asm
	// begin inline asm
	sin.approx.f32  %f4968, %f4964;
	// end inline asm
	// begin inline asm
	fma.rn.f32 %f4970, %f4968, %f49156, %f4964;
	// end inline asm
	// begin inline asm
	sin.approx.f32  %f4974, %f4970;
	// end inline asm
	// begin inline asm
	fma.rn.f32 %f4976, %f4974, %f49156, %f4970;
	// end inline asm
	// begin inline asm
	sin.approx.f32  %f4980, %f4976;
	// end inline asm
	// begin inline asm
	fma.rn.f32 %f4982, %f4980, %f49156, %f4976;
	// end inline asm
	// begin inline asm
	sin.approx.f32  %f4986, %f4982;
	// end inline asm
	// begin inline asm
	fma.rn.f32 %f4988, %f4986, %f49156, %f4982;
	// end inline asm
	// begin inline asm
	sin.approx.f32  %f4992, %f4988;
	// end inline asm
	// begin inline asm
	fma.rn.f32 %f4994, %f4992, %f49156, %f4988;
	// end inline asm
	// begin inline asm
	sin.approx.f32  %f4998, %f4994;
	// end inline asm
	// begin inline asm
	fma.rn.f32 %f5000, %f4998, %f49156, %f4994;
	// end inline asm
	// begin inline asm
	sin.approx.f32  %f5004, %f5000;
	// end inline asm
	// begin inline asm
	fma.rn.f32 %f5006, %f5004, %f49156, %f5000;
	// end inline asm
	// begin inline asm
	sin.approx.f32  %f5010, %f5006;
	// end inline asm
	// begin inline asm
	fma.rn.f32 %f5012, %f5010, %f49156, %f5006;
	// end inline asm
	// begin inline asm
	sin.approx.f32  %f5016, %f5012;
	// end inline asm
	// begin inline asm
	fma.rn.f32 %f5018, %f5016, %f49156, %f5012;
	// end inline asm
	// begin inline asm
	sin.approx.f32  %f5022, %f5018;
	// end inline asm
	// begin inline asm
	fma.rn.f32 %f5024, %f5022, %f49156, %f5018;
	// end inline asm
	// begin inline asm
	sin.approx.f32  %f5028, %f5024;
	// end inline asm
	// begin inline asm
	fma.rn.f32 %f5030, %f5028, %f49156, %f5024;
	// end inline asm
	// begin inline asm
	sin.approx.f32  %f5034, %f5030;
	// end inline asm
	// begin inline asm
	fma.rn.f32 %f5036, %f5034, %f49156, %f5030;
	// end inline asm
	// begin inline asm
	sin.approx.f32  %f5040, %f5036;
	// end inline asm
	// begin inline asm
	fma.rn.f32 %f5042, %f5040, %f49156, %f5036;
	// end inline asm
	// begin inline asm
	sin.approx.f32  %f5046, %f5042;
	// end inline asm
	// begin inline asm
	fma.rn.f32 %f5048, %f5046, %f49156, %f5042;
	// end inline asm
	// begin inline asm
	sin.approx.f32  %f5052, %f5048;
	// end inline asm
	// begin inline asm
	fma.rn.f32 %f5054, %f5052, %f49156, %f5048;
	// end inline asm
	// begin inline asm
	sin.approx.f32  %f5058, %f5054;
	// end inline asm
	// begin inline asm
	fma.rn.f32 %f5060, %f5058, %f49156, %f5054;
	// end inline asm
	// begin inline asm
	sin.approx.f32  %f5064, %f5060;
	// end inline asm
	// begin inline asm
	fma.rn.f32 %f5066, %f5064, %f49156, %f5060;
	// end inline asm
	// begin inline asm
	sin.approx.f32  %f5070, %f5066;
	// end inline asm
	// begin inline asm
	fma.rn.f32 %f5072, %f5070, %f49156, %f5066;
	// end inline asm
	// begin inline asm
	sin.approx.f32  %f5076, %f5072;
	// end inline asm
	// begin inline asm
	fma.rn.f32 %f5078, %f5076, %f49156, %f5072;
	// end inline asm
	// begin inline asm
	sin.approx.f32  %f5082, %f5078;
	// end inline asm
	// begin inline asm
	fma.rn.f32 %f5084, %f5082, %f49156, %f5078;
	// end inline asm
	// begin inline asm
	sin.approx.f32  %f5088, %f5084;
	// end inline asm
	// begin inline asm
	fma.rn.f32 %f5090, %f5088, %f49156, %f5084;
	// end inline asm
	// begin inline asm
	sin.approx.f32  %f5094, %f5090;
	// end inline asm
	// begin inline asm
	fma.rn.f32 %f5096, %f5094, %f49156, %f5090;
	// end inline asm
	// begin inline asm
	sin.approx.f32  %f5100, %f5096;
	// end inline asm
	// begin inline asm
	fma.rn.f32 %f5102, %f5100, %f49156, %f5096;
	// end inline asm
	// begin inline asm
	sin.approx.f32  %f5106, %f5102;
	// end inline asm
	// begin inline asm
	fma.rn.f32 %f5108, %f5106, %f49156, %f5102;
	// end inline asm
	// begin inline asm
	sin.approx.f32  %f5112, %f5108;
	// end inline asm
	// begin inline asm
	fma.rn.f32 %f5114, %f5112, %f49156, %f5108;
	// end inline asm
	// begin inline asm
	sin.approx.f32  %f5118, %f5114;
	// end inline asm
	// begin inline asm
	fma.rn.f32 %f5120, %f5118, %f49156, %f5114;
	// end inline asm
	// begin inline asm
	sin.approx.f32  %f5124, %f5120;
	// end inline asm
	// begin inline asm
	fma.rn.f32 %f5126, %f5124, %f49156, %f5120;
	// end inline asm
	// begin inline asm
	sin.approx.f32  %f5130, %f5126;
	// end inline asm
	// begin inline asm
	fma.rn.f32 %f5132, %f5130, %f49156, %f5126;
	// end inline asm
	// begin inline asm
	sin.approx.f32  %f5136, %f5132;
	// end inline asm
	// begin inline asm
	fma.rn.f32 %f5138, %f5136, %f49156, %f5132;
	// end inline asm
	// begin inline asm
	sin.approx.f32  %f5142, %f5138;
	// end inline asm
	// begin inline asm
	fma.rn.f32 %f5144, %f5142, %f49156, %f5138;
	// end inline asm
	// begin inline asm
	sin.approx.f32  %f5148, %f5144;
	// end inline asm
	// begin inline asm
	fma.rn.f32 %f5150, %f5148, %f49156, %f5144;
	// end inline asm
	// begin inline asm
	sin.approx.f32  %f5154, %f5150;
	// end inline asm
	// begin inline asm
	fma.rn.f32 %f5156, %f5154, %f49156, %f5150;
	// end inline asm
	// begin inline asm
	sin.approx.f32  %f5160, %f5156;
	// end inline asm
	// begin inline asm
	fma.rn.f32 %f5162, %f5160, %f49156, %f5156;
	// end inline asm
	// begin inline asm
	sin.approx.f32  %f5166, %f5162;
	// end inline asm
	// begin inline asm
	fma.rn.f32 %f5168, %f5166, %f49156, %f5162;
	// end inline asm
	// begin inline asm
	sin.approx.f32  %f5172, %f5168;
	// end inline asm
	// begin inline asm
	fma.rn.f32 %f5174, %f5172, %f49156, %f5168;
	// end inline asm
	// begin inline asm
	sin.approx.f32  %f5178, %f5174;
	// end inline asm
	// begin inline asm
	fma.rn.f32 %f5180, %f5178, %f49156, %f5174;
	// end inline asm
	// begin inline asm
	sin.approx.f32  %f5184, %f5180;
	// end inline asm
	// begin inline asm
	fma.rn.f32 %f5186, %f5184, %f49156, %f5180;
	// end inline asm
	// begin inline asm
	sin.approx.f32  %f5190, %f5186;
	// end inline asm
	// begin inline asm
	fma.rn.f32 %f5192, %f5190, %f49156, %f5186;
	// end inline asm
	// begin inline asm
	sin.approx.f32  %f5196, %f5192;
	// end inline asm
	// begin inline asm
	fma.rn.f32 %f5198, %f5196, %f49156, %f5192;
	// end inline asm
	// begin inline asm
	sin.approx.f32  %f5202, %f5198;
	// end inline asm
	// begin inline asm
	fma.rn.f32 %f5204, %f5202, %f49156, %f5198;
	// end inline asm
	// begin inline asm
	sin.approx.f32  %f5208, %f5204;
	// end inline asm
	// begin inline asm
	fma.rn.f32 %f5210, %f5208, %f49156, %f5204;
	// end inline asm
	// begin inline asm
	sin.approx.f32  %f5214, %f5210;
	// end inline asm
	// begin inline asm
	fma.rn.f32 %f5216, %f5214, %f49156, %f5210;
	// end inline asm
	// begin inline asm
	sin.approx.f32  %f5220, %f5216;
	// end inline asm
	// begin inline asm
	fma.rn.f32 %f5222, %f5220, %f49156, %f5216;
	// end inline asm
	// begin inline asm
	sin.approx.f32  %f5226, %f5222;
	// end inline asm
	// begin inline asm
	fma.rn.f32 %f5228, %f5226, %f49156, %f5222;
	// end inline asm
	// begin inline asm
	sin.approx.f32  %f5232, %f5228;
	// end inline asm
	// begin inline asm
	fma.rn.f32 %f5234, %f5232, %f49156, %f5228;
	// end inline asm
	// begin inline asm
	sin.approx.f32  %f5238, %f5234;
	// end inline asm
	// begin inline asm
	fma.rn.f32 %f5240, %f5238, %f49156, %f5234;
	// end inline asm
	// begin inline asm
	sin.approx.f32  %f5244, %f5240;
	// end inline asm
	// begin inline asm
	fma.rn.f32 %f5246, %f5244, %f49156, %f5240;
	// end inline asm
	// begin inline asm
	sin.approx.f32  %f5250, %f5246;
	// end inline asm
	// begin inline asm
	fma.rn.f32 %f5252, %f5250, %f49156, %f5246;
	// end inline asm
	// begin inline asm
	sin.approx.f32  %f5256, %f5252;
	// end inline asm
	// begin inline asm
	fma.rn.f32 %f5258, %f5256, %f49156, %f5252;
	// end inline asm
	// begin inline asm
	sin.approx.f32  %f5262, %f5258;
	// end inline asm
	// begin inline asm
	fma.rn.f32 %f5264, %f5262, %f49156, %f5258;
	// end inline asm
	// begin inline asm
	sin.approx.f32  %f5268, %f5264;
	// end inline asm
	// begin inline asm
	fma.rn.f32 %f5270, %f5268, %f49156, %f5264;
	// end inline asm
	// begin inline asm
	sin.approx.f32  %f5274, %f5270;
	// end inline asm
	// begin inline asm
	fma.rn.f32 %f5276, %f5274, %f49156, %f5270;
	// end inline asm
	// begin inline asm
	sin.approx.f32  %f5280, %f5276;
	// end inline asm
	// begin inline asm
	fma.rn.f32 %f5282, %f5280, %f49156, %f5276;
	// end inline asm
	// begin inline asm
	sin.approx.f32  %f5286, %f5282;
	// end inline asm
	// begin inline asm
	fma.rn.f32 %f5288, %f5286, %f49156, %f5282;
	// end inline asm
	// begin inline asm
	sin.approx.f32  %f5292, %f5288;
	// end inline asm
	// begin inline asm
	fma.rn.f32 %f5294, %f5292, %f49156, %f5288;
	// end inline asm
	// begin inline asm
	sin.approx.f32  %f5298, %f5294;
	// end inline asm
	// begin inline asm
	fma.rn.f32 %f5300, %f5298, %f49156, %f5294;
	// end inline asm
	// begin inline asm
	sin.approx.f32  %f5304, %f5300;
	// end inline asm
	// begin inline asm
	fma.rn.f32 %f5306, %f5304, %f49156, %f5300;
	// end inline asm
	// begin inline asm
	sin.approx.f32  %f5310, %f5306;
	// end inline asm
	// begin inline asm
	fma.rn.f32 %f5312, %f5310, %f49156, %f5306;
	// end inline asm
	// begin inline asm
	sin.approx.f32  %f5316, %f5312;
	// end inline asm
	// begin inline asm
	fma.rn.f32 %f5318, %f5316, %f49156, %f5312;
	// end inline asm
	// begin inline asm
	sin.approx.f32  %f5322, %f5318;
	// end inline asm
	// begin inline asm
	fma.rn.f32 %f5324, %f5322, %f49156, %f5318;
	// end inline asm
	// begin inline asm
	sin.approx.f32  %f5328, %f5324;
	// end inline asm
	// begin inline asm
	fma.rn.f32 %f5330, %f5328, %f49156, %f5324;
	// end inline asm
	// begin inline asm
	sin.approx.f32  %f5334, %f5330;
	// end inline asm
	// begin inline asm
	fma.rn.f32 %f5336, %f5334, %f49156, %f5330;
	// end inline asm
	// begin inline asm
	sin.approx.f32  %f5340, %f5336;
	// end inline asm
	// begin inline asm
	fma.rn.f32 %f5342, %f5340, %f49156, %f5336;
	// end inline asm
	// begin inline asm
	sin.approx.f32  %f5346, %f5342;
	// end inline asm
	// begin inline asm
	fma.rn.f32 %f5348, %f5346, %f49156, %f5342;
	// end inline asm
	// begin inline asm
	sin.approx.f32  %f5352, %f5348;
	// end inline asm
	// begin inline asm
	fma.rn.f32 %f5354, %f5352, %f49156, %f5348;
	// end inline asm
	// begin inline asm
	sin.approx.f32  %f5358, %f5354;
	// end inline asm
	// begin inline asm
	fma.rn.f32 %f5360, %f5358, %f49156, %f5354;
	// end inline asm
	// begin inline asm
	sin.approx.f32  %f5364, %f5360;
	// end inline asm
	// begin inline asm
	fma.rn.f32 %f5366, %f5364, %f49156, %f5360;
	// end inline asm
	// begin inline asm
	sin.approx.f32  %f5370, %f5366;
	// end inline asm
	// begin inline asm
	fma.rn.f32 %f5372, %f5370, %f49156, %f5366;
	// end inline asm
	// begin inline asm
	sin.approx.f32  %f5376, %f5372;
	// end inline asm
	// begin inline asm
	fma.rn.f32 %f5378, %f5376, %f49156, %f5372;
	// end inline asm
	// begin inline asm
	sin.approx.f32  %f5382, %f5378;
	// end inline asm
	// begin inline asm
	fma.rn.f32 %f5384, %f5382, %f49156, %f5378;
	// end inline asm
	// begin inline asm
	sin.approx.f32  %f5388, %f5384;
	// end inline asm
	// begin inline asm
	fma.rn.f32 %f5390, %f5388, %f49156, %f5384;
	// end inline asm
	// begin inline asm
	sin.approx.f32  %f5394, %f5390;
	// end inline asm
	// begin inline asm
	fma.rn.f32 %f5396, %f5394, %f49156, %f5390;
	// end inline asm
	// begin inline asm
	sin.approx.f32  %f5400, %f5396;
	// end inline asm
	// begin inline asm
	fma.rn.f32 %f5402, %f5400, %f49156, %f5396;
	// end inline asm
	// begin inline asm
	sin.approx.f32  %f5406, %f5402;
	// end inline asm
	// begin inline asm
	fma.rn.f32 %f5408, %f5406, %f49156, %f5402;
	// end inline asm
	// begin inline asm
	sin.approx.f32  %f5412, %f5408;
	// end inline asm
	// begin inline asm
	fma.rn.f32 %f5414, %f5412, %f49156, %f5408;
	// end inline asm
	// begin inline asm
	sin.approx.f32  %f5418, %f5414;
	// end inline asm
	// begin inline asm
	fma.rn.f32 %f5420, %f5418, %f49156, %f5414;
	// end inline asm
	// begin inline asm
	sin.approx.f32  %f5424, %f5420;
	// end inline asm
	// begin inline asm
	fma.rn.f32 %f5426, %f5424, %f49156, %f5420;
	// end inline asm
	// begin inline asm
	sin.approx.f32  %f5430, %f5426;
	// end inline asm
	// begin inline asm
	fma.rn.f32 %f5432, %f5430, %f49156, %f5426;
	// end inline asm
	// begin inline asm
	sin.approx.f32  %f5436, %f5432;
	// end inline asm
	// begin inline asm
	fma.rn.f32 %f5438, %f5436, %f49156, %f5432;
	// end inline asm
	// begin inline asm
	sin.approx.f32  %f5442, %f5438;
	// end inline asm
	// begin inline asm
	fma.rn.f32 %f5444, %f5442, %f49156, %f5438;
	// end inline asm
	// begin inline asm
	sin.approx.f32  %f5448, %f5444;
	// end inline asm
	// begin inline asm
	fma.rn.f32 %f5450, %f5448, %f49156, %f5444;
	// end inline asm
	// begin inline asm
	sin.approx.f32  %f5454, %f5450;
	// end inline asm
	// begin inline asm
	fma.rn.f32 %f5456, %f5454, %f49156, %f5450;
	// end inline asm
	// begin inline asm
	sin.approx.f32  %f5460, %f5456;
	// end inline asm
	// begin inline asm
	fma.rn.f32 %f5462, %f5460, %f49156, %f5456;
	// end inline asm
	// begin inline asm
	sin.approx.f32  %f5466, %f5462;
	// end inline asm
	// begin inline asm
	fma.rn.f32 %f5468, %f5466, %f49156, %f5462;
	// end inline asm
	// begin inline asm
	sin.approx.f32  %f5472, %f5468;
	// end inline asm
	// begin inline asm
	fma.rn.f32 %f5474, %f5472, %f49156, %f5468;
	// end inline asm
	// begin inline asm
	sin.approx.f32  %f5478, %f5474;
	// end inline asm
	// begin inline asm
	fma.rn.f32 %f5480, %f5478, %f49156, %f5474;
	// end inline asm
	// begin inline asm
	sin.approx.f32  %f5484, %f5480;
	// end inline asm
	// begin inline asm
	fma.rn.f32 %f5486, %f5484, %f49156, %f5480;
	// end inline asm
	// begin inline asm
	sin.approx.f32  %f5490, %f5486;
	// end inline asm
	// begin inline asm
	fma.rn.f32 %f5492, %f5490, %f49156, %f5486;
	// end inline asm
	// begin inline asm
	sin.approx.f32  %f5496, %f5492;
	// end inline asm
	// begin inline asm
	fma.rn.f32 %f5498, %f5496, %f49156, %f5492;
	// end inline asm
	// begin inline asm
	sin.approx.f32  %f5502, %f5498;
	// end inline asm
	// begin inline asm
	fma.rn.f32 %f5504, %f5502, %f49156, %f5498;
	// end inline asm
	// begin inline asm
	sin.approx.f32  %f5508, %f5504;
	// end inline asm
	// begin inline asm
	fma.rn.f32 %f5510, %f5508, %f49156, %f5504;
	// end inline asm
	// begin inline asm
	sin.approx.f32  %f5514, %f5510;
	// end inline asm
	// begin inline asm
	fma.rn.f32 %f5516, %f5514, %f49156, %f5510;
	// end inline asm
	// begin inline asm
	sin.approx.f32  %f5520, %f5516;
	// end inline asm
	// begin inline asm
	fma.rn.f32 %f5522, %f5520, %f49156, %f5516;
	// end inline asm
	// begin inline asm
	sin.approx.f32  %f5526, %f5522;
	// end inline asm
	// begin inline asm
	fma.rn.f32 %f5528, %f5526, %f49156, %f5522;
	// end inline asm
	// begin inline asm
	sin.approx.f32  %f5532, %f5528;
	// end inline asm
	// begin inline asm
	fma.rn.f32 %f5534, %f5532, %f49156, %f5528;
	// end inline asm
	// begin inline asm
	sin.approx.f32  %f5538, %f5534;
	// end inline asm
	// begin inline asm
	fma.rn.f32 %f5540, %f5538, %f49156, %f5534;
	// end inline asm
	// begin inline asm
	sin.approx.f32  %f5544, %f5540;
	// end inline asm
	// begin inline asm
	fma.rn.f32 %f5546, %f5544, %f49156, %f5540;
	// end inline asm
	// begin inline asm
	sin.approx.f32  %f5550, %f5546;
	// end inline asm
	// begin inline asm
	fma.rn.f32 %f5552, %f5550, %f49156, %f5546;
	// end inline asm
	// begin inline asm
	sin.approx.f32  %f5556, %f5552;
	// end inline asm
	// begin inline asm
	fma.rn.f32 %f5558, %f5556, %f49156, %f5552;
	// end inline asm
	// begin inline asm
	sin.approx.f32  %f5562, %f5558;
	// end inline asm
	// begin inline asm
	fma.rn.f32 %f5564, %f5562, %f49156, %f5558;
	// end inline asm
	// begin inline asm
	sin.approx.f32  %f5568, %f5564;
	// end inline asm
	// begin inline asm
	fma.rn.f32 %f5570, %f5568, %f49156, %f5564;
	// end inline asm
	// begin inline asm
	sin.approx.f32  %f5574, %f5570;
	// end inline asm
	// begin inline asm
	fma.rn.f32 %f5576, %f5574, %f49156, %f5570;
	// end inline asm
	// begin inline asm
	sin.approx.f32  %f5580, %f5576;
	// end inline asm
	// begin inline asm
	fma.rn.f32 %f5582, %f5580, %f49156, %f5576;
	// end inline asm
	// begin inline asm
	sin.approx.f32  %f5586, %f5582;
	// end inline asm
	// begin inline asm
	fma.rn.f32 %f5588, %f5586, %f49156, %f5582;
	// end inline asm
	// begin inline asm
	sin.approx.f32  %f5592, %f5588;
	// end inline asm
	// begin inline asm
	fma.rn.f32 %f5594, %f5592, %f49156, %f5588;
	// end inline asm
	// begin inline asm
	sin.approx.f32  %f5598, %f5594;
	// end inline asm
	// begin inline asm
	fma.rn.f32 %f5600, %f5598, %f49156, %f5594;
	// end inline asm
	// begin inline asm
	sin.approx.f32  %f5604, %f5600;
	// end inline asm
	// begin inline asm
	fma.rn.f32 %f5606, %f5604, %f49156, %f5600;
	// end inline asm
	// begin inline asm
	sin.approx.f32  %f5610, %f5606;
	// end inline asm
	// begin inline asm
	fma.rn.f32 %f5612, %f5610, %f49156, %f5606;
	// end inline asm
	// begin inline asm
	sin.approx.f32  %f5616, %f5612;
	// end inline asm
	// begin inline asm
	fma.rn.f32 %f5618, %f5616, %f49156, %f5612;
	// end inline asm
	// begin inline asm
	sin.approx.f32  %f5622, %f5618;
	// end inline asm
	// begin inline asm
	fma.rn.f32 %f5624, %f5622, %f49156, %f5618;
	// end inline asm
	// begin inline asm
	sin.approx.f32  %f5628, %f5624;
	// end inline asm
	// begin inline asm
	fma.rn.f32 %f5630, %f5628, %f49156, %f5624;
	// end inline asm
	// begin inline asm
	sin.approx.f32  %f5634, %f5630;
	// end inline asm
	// begin inline asm
	fma.rn.f32 %f5636, %f5634, %f49156, %f5630;
	// end inline asm
	// begin inline asm
	sin.approx.f32  %f5640, %f5636;
	// end inline asm
	// begin inline asm
	fma.rn.f32 %f5642, %f5640, %f49156, %f5636;
	// end inline asm
	// begin inline asm
	sin.approx.f32  %f5646, %f5642;
	// end inline asm
	// begin inline asm
	fma.rn.f32 %f5648, %f5646, %f49156, %f5642;
	// end inline asm
	// begin inline asm
	sin.approx.f32  %f5652, %f5648;
	// end inline asm
	// begin inline asm
	fma.rn.f32 %f5654, %f5652, %f49156, %f5648;
	// end inline asm
	// begin inline asm
	sin.approx.f32  %f5658, %f5654;
	// end inline asm
	// begin inline asm
	fma.rn.f32 %f5660, %f5658, %f49156, %f5654;
	// end inline asm
	// begin inline asm
	sin.approx.f32  %f5664, %f5660;
	// end inline asm
	// begin inline asm
	fma.rn.f32 %f5666, %f5664, %f49156, %f5660;
	// end inline asm
	// begin inline asm
	sin.approx.f32  %f5670, %f5666;
	// end inline asm
	// begin inline asm
	fma.rn.f32 %f5672, %f5670, %f49156, %f5666;
	// end inline asm
	// begin inline asm
	sin.approx.f32  %f5676, %f5672;
	// end inline asm
	// begin inline asm
	fma.rn.f32 %f5678, %f5676, %f49156, %f5672;
	// end inline asm
	// begin inline asm
	sin.approx.f32  %f5682, %f5678;
	// end inline asm
	// begin inline asm
	fma.rn.f32 %f5684, %f5682, %f49156, %f5678;
	// end inline asm
	// begin inline asm
	sin.approx.f32  %f5688, %f5684;
	// end inline asm
	// begin inline asm
	fma.rn.f32 %f5690, %f5688, %f49156, %f5684;
	// end inline asm
	// begin inline asm
	sin.approx.f32  %f5694, %f5690;
	// end inline asm
	// begin inline asm
	fma.rn.f32 %f5696, %f5694, %f49156, %f5690;
	// end inline asm
	// begin inline asm
	sin.approx.f32  %f5700, %f5696;
	// end inline asm
	// begin inline asm
	fma.rn.f32 %f5702, %f5700, %f49156, %f5696;
	// end inline asm
	// begin inline asm
	sin.approx.f32  %f5706, %f5702;
	// end inline asm
	// begin inline asm
	fma.rn.f32 %f5708, %f5706, %f49156, %f5702;
	// end inline asm
	// begin inline asm
	sin.approx.f32  %f5712, %f5708;
	// end inline asm
	// begin inline asm
	fma.rn.f32 %f5714, %f5712, %f49156, %f5708;
	// end inline asm
	// begin inline asm
	sin.approx.f32  %f5718, %f5714;
	// end inline asm
	// begin inline asm
	fma.rn.f32 %f5720, %f5718, %f49156, %f5714;
	// end inline asm
	// begin inline asm
	sin.approx.f32  %f5724, %f5720;
	// end inline asm
	// begin inline asm
	fma.rn.f32 %f5726, %f5724, %f49156, %f5720;
	// end inline asm
	// begin inline asm
	sin.approx.f32  %f5730, %f5726;
	// end inline asm
	// begin inline asm
	fma.rn.f32 %f5732, %f5730, %f49156, %f5726;
	// end inline asm
	// begin inline asm
	sin.approx.f32  %f5736, %f5732;
	// end inline asm
	// begin inline asm
	fma.rn.f32 %f5738, %f5736, %f49156, %f5732;
	// end inline asm
	// begin inline asm
	sin.approx.f32  %f5742, %f5738;
	// end inline asm
	// begin inline asm
	fma.rn.f32 %f5744, %f5742, %f49156, %f5738;
	// end inline asm
	// begin inline asm
	sin.approx.f32  %f5748, %f5744;
	// end inline asm
	// begin inline asm
	fma.rn.f32 %f5750, %f5748, %f49156, %f5744;
	// end inline asm
	// begin inline asm
	sin.approx.f32  %f5754, %f5750;
	// end inline asm
	// begin inline asm
	fma.rn.f32 %f5756, %f5754, %f49156, %f5750;
	// end inline asm
	// begin inline asm
	sin.approx.f32  %f5760, %f5756;
	// end inline asm
	// begin inline asm
	fma.rn.f32 %f5762, %f5760, %f49156, %f5756;
	// end inline asm
	// begin inline asm
	sin.approx.f32  %f5766, %f5762;
	// end inline asm
	// begin inline asm
	fma.rn.f32 %f5768, %f5766, %f49156, %f5762;
	// end inline asm
	// begin inline asm
	sin.approx.f32  %f5772, %f5768;
	// end inline asm
	// begin inline asm
	fma.rn.f32 %f5774, %f5772, %f49156, %f5768;
	// end inline asm
	// begin inline asm
	sin.approx.f32  %f5778, %f5774;
	// end inline asm
	// begin inline asm
	fma.rn.f32 %f5780, %f5778, %f49156, %f5774;
	// end inline asm
	// begin inline asm
	sin.approx.f32  %f5784, %f5780;
	// end inline asm
	// begin inline asm
	fma.rn.f32 %f5786, %f5784, %f49156, %f5780;
	// end inline asm
	// begin inline asm
	sin.approx.f32  %f5790, %f5786;
	// end inline asm
	// begin inline asm
	fma.rn.f32 %f5792, %f5790, %f49156, %f5786;
	// end inline asm
	// begin inline asm
	sin.approx.f32  %f5796, %f5792;
	// end inline asm
	// begin inline asm
	fma.rn.f32 %f5798, %f5796, %f49156, %f5792;
	// end inline asm
	// begin inline asm
	sin.approx.f32  %f5802, %f5798;
	// end inline asm
	// begin inline asm
	fma.rn.f32 %f5804, %f5802, %f49156, %f5798;
	// end inline asm
	// begin inline asm
	sin.approx.f32  %f5808, %f5804;
	// end inline asm
	// begin inline asm
	fma.rn.f32 %f5810, %f5808, %f49156, %f5804;
	// end inline asm
	// begin inline asm
	sin.approx.f32  %f5814, %f5810;
	// end inline asm
	// begin inline asm
	fma.rn.f32 %f5816, %f5814, %f49156, %f5810;
	// end inline asm
	// begin inline asm
	sin.approx.f32  %f5820, %f5816;
	// end inline asm
	// begin inline asm
	fma.rn.f32 %f5822, %f5820, %f49156, %f5816;
	// end inline asm
	// begin inline asm
	sin.approx.f32  %f5826, %f5822;
	// end inline asm
	// begin inline asm
	fma.rn.f32 %f5828, %f5826, %f49156, %f5822;
	// end inline asm
	// begin inline asm
	sin.approx.f32  %f5832, %f5828;
	// end inline asm
	// begin inline asm
	fma.rn.f32 %f5834, %f5832, %f49156, %f5828;
	// end inline asm
	// begin inline asm
	sin.approx.f32  %f5838, %f5834;
	// end inline asm
	// begin inline asm
	fma.rn.f32 %f5840, %f5838, %f49156, %f5834;
	// end inline asm
	// begin inline asm
	sin.approx.f32  %f5844, %f5840;
	// end inline asm
	// begin inline asm
	fma.rn.f32 %f5846, %f5844, %f49156, %f5840;
	// end inline asm
	// begin inline asm
	sin.approx.f32  %f5850, %f5846;
	// end inline asm
	// begin inline asm
	fma.rn.f32 %f5852, %f5850, %f49156, %f5846;
	// end inline asm
	// begin inline asm
	sin.approx.f32  %f5856, %f5852;
	// end inline asm
	// begin inline asm
	fma.rn.f32 %f5858, %f5856, %f49156, %f5852;
	// end inline asm
	// begin inline asm
	sin.approx.f32  %f5862, %f5858;
	// end inline asm
	// begin inline asm
	fma.rn.f32 %f5864, %f5862, %f49156, %f5858;
	// end inline asm
	// begin inline asm
	sin.approx.f32  %f5868, %f5864;
	// end inline asm
	// begin inline asm
	fma.rn.f32 %f5870, %f5868, %f49156, %f5864;
	// end inline asm
	// begin inline asm
	sin.approx.f32  %f5874, %f5870;
	// end inline asm
	// begin inline asm
	fma.rn.f32 %f5876, %f5874, %f49156, %f5870;
	// end inline asm
	// begin inline asm
	sin.approx.f32  %f5880, %f5876;
	// end inline asm
	// begin inline asm
	fma.rn.f32 %f5882, %f5880, %f49156, %f5876;
	// end inline asm
	// begin inline asm
	sin.approx.f32  %f5886, %f5882;
	// end inline asm
	// begin inline asm
	fma.rn.f32 %f5888, %f5886, %f49156, %f5882;
	// end inline asm
	// begin inline asm
	sin.approx.f32  %f5892, %f5888;
	// end inline asm
	// begin inline asm
	fma.rn.f32 %f5894, %f5892, %f49156, %f5888;
	// end inline asm
	// begin inline asm
	sin.approx.f32  %f5898, %f5894;
	// end inline asm
	// begin inline asm
	fma.rn.f32 %f5900, %f5898, %f49156, %f5894;
	// end inline asm
	// begin inline asm
	sin.approx.f32  %f5904, %f5900;
	// end inline asm
	// begin inline asm
	fma.rn.f32 %f5906, %f5904, %f49156, %f5900;
	// end inline asm
	// begin inline asm
	sin.approx.f32  %f5910, %f5906;
	// end inline asm
	// begin inline asm
	fma.rn.f32 %f5912, %f5910, %f49156, %f5906;
	// end inline asm
	// begin inline asm
	sin.approx.f32  %f5916, %f5912;
	// end inline asm
	// begin inline asm
	fma.rn.f32 %f5918, %f5916, %f49156, %f5912;
	// end inline asm
	// begin inline asm
	sin.approx.f32  %f5922, %f5918;
	// end inline asm
	// begin inline asm
	fma.rn.f32 %f5924, %f5922, %f49156, %f5918;
	// end inline asm
	// begin inline asm
	sin.approx.f32  %f5928, %f5924;
	// end inline asm
	// begin inline asm
	fma.rn.f32 %f5930, %f5928, %f49156, %f5924;
	// end inline asm
	// begin inline asm
	sin.approx.f32  %f5934, %f5930;
	// end inline asm
	// begin inline asm
	fma.rn.f32 %f5936, %f5934, %f49156, %f5930;
	// end inline asm
	// begin inline asm
	sin.approx.f32  %f5940, %f5936;
	// end inline asm
	// begin inline asm
	fma.rn.f32 %f5942, %f5940, %f49156, %f5936;
	// end inline asm
	// begin inline asm
	sin.approx.f32  %f5946, %f5942;
	// end inline asm
	// begin inline asm
	fma.rn.f32 %f5948, %f5946, %f49156, %f5942;
	// end inline asm
	// begin inline asm
	sin.approx.f32  %f5952, %f5948;
	// end inline asm
	// begin inline asm
	fma.rn.f32 %f5954, %f5952, %f49156, %f5948;
	// end inline asm
	// begin inline asm
	sin.approx.f32  %f5958, %f5954;
	// end inline asm
	// begin inline asm
	fma.rn.f32 %f5960, %f5958, %f49156, %f5954;
	// end inline asm
	// begin inline asm
	sin.approx.f32  %f5964, %f5960;
	// end inline asm
	// begin inline asm
	fma.rn.f32 %f5966, %f5964, %f49156, %f5960;
	// end inline asm
	// begin inline asm
	sin.approx.f32  %f5970, %f5966;
	// end inline asm
	// begin inline asm
	fma.rn.f32 %f5972, %f5970, %f49156, %f5966;
	// end inline asm
	// begin inline asm
	sin.approx.f32  %f5976, %f5972;
	// end inline asm
	// begin inline asm
	fma.rn.f32 %f5978, %f5976, %f49156, %f5972;
	// end inline asm
	// begin inline asm
	sin.approx.f32  %f5982, %f5978;
	// end inline asm
	// begin inline asm
	fma.rn.f32 %f5984, %f5982, %f49156, %f5978;
	// end inline asm
	// begin inline asm
	sin.approx.f32  %f5988, %f5984;
	// end inline asm
	// begin inline asm
	fma.rn.f32 %f5990, %f5988, %f49156, %f5984;
	// end inline asm
	// begin inline asm
	sin.approx.f32  %f5994, %f5990;
	// end inline asm
	// begin inline asm
	fma.rn.f32 %f5996, %f5994, %f49156, %f5990;
	// end inline asm
	// begin inline asm
	sin.approx.f32  %f6000, %f5996;
	// end inline asm
	// begin inline asm
	fma.rn.f32 %f6002, %f6000, %f49156, %f5996;
	// end inline asm
	// begin inline asm
	sin.approx.f32  %f6006, %f6002;
	// end inline asm
	// begin inline asm
	fma.rn.f32 %f6008, %f6006, %f49156, %f6002;
	// end inline asm
	// begin inline asm
	sin.approx.f32  %f6012, %f6008;
	// end inline asm
	// begin inline asm
	fma.rn.f32 %f6014, %f6012, %f49156, %f6008;
	// end inline asm
	// begin inline asm
	sin.approx.f32  %f6018, %f6014;
	// end inline asm
	// begin inline asm
	fma.rn.f32 %f6020, %f6018, %f49156, %f6014;
	// end inline asm
	// begin inline asm
	sin.approx.f32  %f6024, %f6020;
	// end inline asm
	// begin inline asm
	fma.rn.f32 %f6026, %f6024, %f49156, %f6020;
	// end inline asm
	// begin inline asm
	sin.approx.f32  %f6030, %f6026;
	// end inline asm
	// begin inline asm
	fma.rn.f32 %f6032, %f6030, %f49156, %f6026;
	// end inline asm
	// begin inline asm
	sin.approx.f32  %f6036, %f6032;
	// end inline asm
	// begin inline asm
	fma.rn.f32 %f6038, %f6036, %f49156, %f6032;
	// end inline asm
	// begin inline asm
	sin.approx.f32  %f6042, %f6038;
	// end inline asm
	// begin inline asm
	fma.rn.f32 %f6044, %f6042, %f49156, %f6038;
	// end inline asm
	// begin inline asm
	sin.approx.f32  %f6048, %f6044;
	// end inline asm
	// begin inline asm
	fma.rn.f32 %f6050, %f6048, %f49156, %f6044;
	// end inline asm
	// begin inline asm
	sin.approx.f32  %f6054, %f6050;
	// end inline asm
	// begin inline asm
	fma.rn.f32 %f6056, %f6054, %f49156, %f6050;
	// end inline asm
	// begin inline asm
	sin.approx.f32  %f6060, %f6056;
	// end inline asm
	// begin inline asm
	fma.rn.f32 %f6062, %f6060, %f49156, %f6056;
	// end inline asm
	// begin inline asm
	sin.approx.f32  %f6066, %f6062;
	// end inline asm
	// begin inline asm
	fma.rn.f32 %f6068, %f6066, %f49156, %f6062;
	// end inline asm
	// begin inline asm
	sin.approx.f32  %f6072, %f6068;
	// end inline asm
	// begin inline asm
	fma.rn.f32 %f6074, %f6072, %f49156, %f6068;
	// end inline asm
	// begin inline asm
	sin.approx.f32  %f6078, %f6074;
	// end inline asm
	// begin inline asm
	fma.rn.f32 %f6080, %f6078, %f49156, %f6074;
	// end inline asm
	// begin inline asm
	sin.approx.f32  %f6084, %f6080;
	// end inline asm
	// begin inline asm
	fma.rn.f32 %f6086, %f6084, %f49156, %f6080;
	// end inline asm
	// begin inline asm
	sin.approx.f32  %f6090, %f6086;
	// end inline asm
	// begin inline asm
	fma.rn.f32 %f6092, %f6090, %f49156, %f6086;
	// end inline asm
	// begin inline asm
	sin.approx.f32  %f6096, %f6092;
	// end inline asm
	// begin inline asm
	fma.rn.f32 %f6098, %f6096, %f49156, %f6092;
	// end inline asm
	// begin inline asm
	sin.approx.f32  %f6102, %f6098;
	// end inline asm
	// begin inline asm
	fma.rn.f32 %f6104, %f6102, %f49156, %f6098;
	// end inline asm
	// begin inline asm
	sin.approx.f32  %f6108, %f6104;
	// end inline asm
	// begin inline asm
	fma.rn.f32 %f6110, %f6108, %f49156, %f6104;
	// end inline asm
	// begin inline asm
	sin.approx.f32  %f6114, %f6110;
	// end inline asm
	// begin inline asm
	fma.rn.f32 %f6116, %f6114, %f49156, %f6110;
	// end inline asm
	// begin inline asm
	sin.approx.f32  %f6120, %f6116;
	// end inline asm
	// begin inline asm
	fma.rn.f32 %f6122, %f6120, %f49156, %f6116;
	// end inline asm
	// begin inline asm
	sin.approx.f32  %f6126, %f6122;
	// end inline asm
	// begin inline asm
	fma.rn.f32 %f6128, %f6126, %f49156, %f6122;
	// end inline asm
	// begin inline asm
	sin.approx.f32  %f6132, %f6128;
	// end inline asm
	// begin inline asm
	fma.rn.f32 %f6134, %f6132, %f49156, %f6128;
	// end inline asm
	// begin inline asm
	sin.approx.f32  %f6138, %f6134;
	// end inline asm
	// begin inline asm
	fma.rn.f32 %f6140, %f6138, %f49156, %f6134;
	// end inline asm
	// begin inline asm
	sin.approx.f32  %f6144, %f6140;
	// end inline asm
	// begin inline asm
	fma.rn.f32 %f6146, %f6144, %f49156, %f6140;
	// end inline asm
	// begin inline asm
	sin.approx.f32  %f6150, %f6146;
	// end inline asm
	// begin inline asm
	fma.rn.f32 %f6152, %f6150, %f49156, %f6146;
	// end inline asm
	// begin inline asm
	sin.approx.f32  %f6156, %f6152;
	// end inline asm
	// begin inline asm
	fma.rn.f32 %f6158, %f6156, %f49156, %f6152;
	// end inline asm
	// begin inline asm
	sin.approx.f32  %f6162, %f6158;
	// end inline asm
	// begin inline asm
	fma.rn.f32 %f6164, %f6162, %f49156, %f6158;
	// end inline asm
	// begin inline asm
	sin.approx.f32  %f6168, %f6164;
	// end inline asm
	// begin inline asm
	fma.rn.f32 %f6170, %f6168, %f49156, %f6164;
	// end inline asm
	// begin inline asm
	sin.approx.f32  %f6174, %f6170;
	// end inline asm
	// begin inline asm
	fma.rn.f32 %f6176, %f6174, %f49156, %f6170;
	// end inline asm
	// begin inline asm
	sin.approx.f32  %f6180, %f6176;
	// end inline asm
	// begin inline asm
	fma.rn.f32 %f6182, %f6180, %f49156, %f6176;
	// end inline asm
	// begin inline asm
	sin.approx.f32  %f6186, %f6182;
	// end inline asm
	// begin inline asm
	fma.rn.f32 %f6188, %f6186, %f49156, %f6182;
	// end inline asm
	// begin inline asm
	sin.approx.f32  %f6192, %f6188;
	// end inline asm
	// begin inline asm
	fma.rn.f32 %f6194, %f6192, %f49156, %f6188;
	// end inline asm
	// begin inline asm
	sin.approx.f32  %f6198, %f6194;
	// end inline asm
	// begin inline asm
	fma.rn.f32 %f6200, %f6198, %f49156, %f6194;
	// end inline asm
	// begin inline asm
	sin.approx.f32  %f6204, %f6200;
	// end inline asm
	// begin inline asm
	fma.rn.f32 %f6206, %f6204, %f49156, %f6200;
	// end inline asm
	// begin inline asm
	sin.approx.f32  %f6210, %f6206;
	// end inline asm
	// begin inline asm
	fma.rn.f32 %f6212, %f6210, %f49156, %f6206;
	// end inline asm
	// begin inline asm
	sin.approx.f32  %f6216, %f6212;
	// end inline asm
	// begin inline asm
	fma.rn.f32 %f6218, %f6216, %f49156, %f6212;
	// end inline asm
	// begin inline asm
	sin.approx.f32  %f6222, %f6218;
	// end inline asm
	// begin inline asm
	fma.rn.f32 %f6224, %f6222, %f49156, %f6218;
	// end inline asm
	// begin inline asm
	sin.approx.f32  %f6228, %f6224;
	// end inline asm
	// begin inline asm
	fma.rn.f32 %f6230, %f6228, %f49156, %f6224;
	// end inline asm
	// begin inline asm
	sin.approx.f32  %f6234, %f6230;
	// end inline asm
	// begin inline asm
	fma.rn.f32 %f6236, %f6234, %f49156, %f6230;
	// end inline asm
	// begin inline asm
	sin.approx.f32  %f6240, %f6236;
	// end inline asm
	// begin inline asm
	fma.rn.f32 %f6242, %f6240, %f49156, %f6236;
	// end inline asm
	// begin inline asm
	sin.approx.f32  %f6246, %f6242;
	// end inline asm
	// begin inline asm
	fma.rn.f32 %f6248, %f6246, %f49156, %f6242;
	// end inline asm
	// begin inline asm
	sin.approx.f32  %f6252, %f6248;
	// end inline asm
	// begin inline asm
	fma.rn.f32 %f6254, %f6252, %f49156, %f6248;
	// end inline asm
	// begin inline asm
	sin.approx.f32  %f6258, %f6254;
	// end inline asm
	// begin inline asm
	fma.rn.f32 %f6260, %f6258, %f49156, %f6254;
	// end inline asm
	// begin inline asm
	sin.approx.f32  %f6264, %f6260;
	// end inline asm
	// begin inline asm
	fma.rn.f32 %f6266, %f6264, %f49156, %f6260;
	// end inline asm
	// begin inline asm
	sin.approx.f32  %f6270, %f6266;
	// end inline asm
	// begin inline asm
	fma.rn.f32 %f6272, %f6270, %f49156, %f6266;
	// end inline asm
	// begin inline asm
	sin.approx.f32  %f6276, %f6272;
	// end inline asm
	// begin inline asm
	fma.rn.f32 %f6278, %f6276, %f49156, %f6272;
	// end inline asm
	// begin inline asm
	sin.approx.f32  %f6282, %f6278;
	// end inline asm
	// begin inline asm
	fma.rn.f32 %f6284, %f6282, %f49156, %f6278;
	// end inline asm
	// begin inline asm
	sin.approx.f32  %f6288, %f6284;
	// end inline asm
	// begin inline asm
	fma.rn.f32 %f6290, %f6288, %f49156, %f6284;
	// end inline asm
	// begin inline asm
	sin.approx.f32  %f6294, %f6290;
	// end inline asm
	// begin inline asm
	fma.rn.f32 %f6296, %f6294, %f49156, %f6290;
	// end inline asm
	// begin inline asm
	sin.approx.f32  %f6300, %f6296;
	// end inline asm
	// begin inline asm
	fma.rn.f32 %f6302, %f6300, %f49156, %f6296;
	// end inline asm
	// begin inline asm
	sin.approx.f32  %f6306, %f6302;
	// end inline asm
	// begin inline asm
	fma.rn.f32 %f6308, %f6306, %f49156, %f6302;
	// end inline asm
	// begin inline asm
	sin.approx.f32  %f6312, %f6308;
	// end inline asm
	// begin inline asm
	fma.rn.f32 %f6314, %f6312, %f49156, %f6308;
	// end inline asm
	// begin inline asm
	sin.approx.f32  %f6318, %f6314;
	// end inline asm
	// begin inline asm
	fma.rn.f32 %f6320, %f6318, %f49156, %f6314;
	// end inline asm
	// begin inline asm
	sin.approx.f32  %f6324, %f6320;
	// end inline asm
	// begin inline asm
	fma.rn.f32 %f6326, %f6324, %f49156, %f6320;
	// end inline asm
	// begin inline asm
	sin.approx.f32  %f6330, %f6326;
	// end inline asm
	// begin inline asm
	fma.rn.f32 %f6332, %f6330, %f49156, %f6326;
	// end inline asm
	// begin inline asm
	sin.approx.f32  %f6336, %f6332;
	// end inline asm
	// begin inline asm
	fma.rn.f32 %f6338, %f6336, %f49156, %f6332;
	// end inline asm
	// begin inline asm
	sin.approx.f32  %f6342, %f6338;
	// end inline asm
	// begin inline asm
	fma.rn.f32 %f6344, %f6342, %f49156, %f6338;
	// end inline asm
	// begin inline asm
	sin.approx.f32  %f6348, %f6344;
	// end inline asm
	// begin inline asm
	fma.rn.f32 %f6350, %f6348, %f49156, %f6344;
	// end inline asm
	// begin inline asm
	sin.approx.f32  %f6354, %f6350;
	// end inline asm
	// begin inline asm
	fma.rn.f32 %f6356, %f6354, %f49156, %f6350;
	// end inline asm
	// begin inline asm
	sin.approx.f32  %f6360, %f6356;
	// end inline asm
	// begin inline asm
	fma.rn.f32 %f6362, %f6360, %f49156, %f6356;
	// end inline asm
	// begin inline asm
	sin.approx.f32  %f6366, %f6362;
	// end inline asm
	// begin inline asm
	fma.rn.f32 %f6368, %f6366, %f49156, %f6362;
	// end inline asm
	// begin inline asm
	sin.approx.f32  %f6372, %f6368;
	// end inline asm
	// begin inline asm
	fma.rn.f32 %f6374, %f6372, %f49156, %f6368;
	// end inline asm
	// begin inline asm
	sin.approx.f32  %f6378, %f6374;
	// end inline asm
	// begin inline asm
	fma.rn.f32 %f6380, %f6378, %f49156, %f6374;
	// end inline asm
	// begin inline asm
	sin.approx.f32  %f6384, %f6380;
	// end inline asm
	// begin inline asm
	fma.rn.f32 %f6386, %f6384, %f49156, %f6380;
	// end inline asm
	// begin inline asm
	sin.approx.f32  %f6390, %f6386;
	// end inline asm
	// begin inline asm
	fma.rn.f32 %f6392, %f6390, %f49156, %f6386;
	// end inline asm
	// begin inline asm
	sin.approx.f32  %f6396, %f6392;
	// end inline asm
	// begin inline asm
	fma.rn.f32 %f6398, %f6396, %f49156, %f6392;
	// end inline asm
	// begin inline asm
	sin.approx.f32  %f6402, %f6398;
	// end inline asm
	// begin inline asm
	fma.rn.f32 %f6404, %f6402, %f49156, %f6398;
	// end inline asm
	// begin inline asm
	sin.approx.f32  %f6408, %f6404;
	// end inline asm
	// begin inline asm
	fma.rn.f32 %f6410, %f6408, %f49156, %f6404;
	// end inline asm
	// begin inline asm
	sin.approx.f32  %f6414, %f6410;
	// end inline asm
	// begin inline asm
	fma.rn.f32 %f6416, %f6414, %f49156, %f6410;
	// end inline asm
	// begin inline asm
	sin.approx.f32  %f6420, %f6416;
	// end inline asm
	// begin inline asm
	fma.rn.f32 %f6422, %f6420, %f49156, %f6416;
	// end inline asm
	// begin inline asm
	sin.approx.f32  %f6426, %f6422;
	// end inline asm
	// begin inline asm
	fma.rn.f32 %f6428, %f6426, %f49156, %f6422;
	// end inline asm
	// begin inline asm
	sin.approx.f32  %f6432, %f6428;
	// end inline asm
	// begin inline asm
	fma.rn.f32 %f6434, %f6432, %f49156, %f6428;
	// end inline asm
	// begin inline asm
	sin.approx.f32  %f6438, %f6434;
	// end inline asm
	// begin inline asm
	fma.rn.f32 %f6440, %f6438, %f49156, %f6434;
	// end inline asm
	// begin inline asm
	sin.approx.f32  %f6444, %f6440;
	// end inline asm
	// begin inline asm
	fma.rn.f32 %f6446, %f6444, %f49156, %f6440;
	// end inline asm
	// begin inline asm
	sin.approx.f32  %f6450, %f6446;
	// end inline asm
	// begin inline asm
	fma.rn.f32 %f6452, %f6450, %f49156, %f6446;
	// end inline asm
	// begin inline asm
	sin.approx.f32  %f6456, %f6452;
	// end inline asm
	// begin inline asm
	fma.rn.f32 %f6458, %f6456, %f49156, %f6452;
	// end inline asm
	// begin inline asm
	sin.approx.f32  %f6462, %f6458;
	// end inline asm
	// begin inline asm
	fma.rn.f32 %f6464, %f6462, %f49156, %f6458;
	// end inline asm
	// begin inline asm
	sin.approx.f32  %f6468, %f6464;
	// end inline asm
	// begin inline asm
	fma.rn.f32 %f6470, %f6468, %f49156, %f6464;
	// end inline asm
	// begin inline asm
	sin.approx.f32  %f6474, %f6470;
	// end inline asm
	// begin inline asm
	fma.rn.f32 %f6476, %f6474, %f49156, %f6470;
	// end inline asm
	// begin inline asm
	sin.approx.f32  %f6480, %f6476;
	// end inline asm
	// begin inline asm
	fma.rn.f32 %f6482, %f6480, %f49156, %f6476;
	// end inline asm
	// begin inline asm
	sin.approx.f32  %f6486, %f6482;
	// end inline asm
	// begin inline asm
	fma.rn.f32 %f6488, %f6486, %f49156, %f6482;
	// end inline asm
	// begin inline asm
	sin.approx.f32  %f6492, %f6488;
	// end inline asm
	// begin inline asm
	fma.rn.f32 %f6494, %f6492, %f49156, %f6488;
	// end inline asm
	// begin inline asm
	sin.approx.f32  %f6498, %f6494;
	// end inline asm
	// begin inline asm
	fma.rn.f32 %f6500, %f6498, %f49156, %f6494;
	// end inline asm
	// begin inline asm
	sin.approx.f32  %f6504, %f6500;
	// end inline asm
	// begin inline asm
	fma.rn.f32 %f6506, %f6504, %f49156, %f6500;
	// end inline asm
	// begin inline asm
	sin.approx.f32  %f6510, %f6506;
	// end inline asm
	// begin inline asm
	fma.rn.f32 %f6512, %f6510, %f49156, %f6506;
	// end inline asm
	// begin inline asm
	sin.approx.f32  %f6516, %f6512;
	// end inline asm
	// begin inline asm
	fma.rn.f32 %f6518, %f6516, %f49156, %f6512;
	// end inline asm
	// begin inline asm
	sin.approx.f32  %f6522, %f6518;
	// end inline asm
	// begin inline asm
	fma.rn.f32 %f6524, %f6522, %f49156, %f6518;
	// end inline asm
	// begin inline asm
	sin.approx.f32  %f6528, %f6524;
	// end inline asm
	// begin inline asm
	fma.rn.f32 %f6530, %f6528, %f49156, %f6524;
	// end inline asm
	// begin inline asm
	sin.approx.f32  %f6534, %f6530;
	// end inline asm
	// begin inline asm
	fma.rn.f32 %f6536, %f6534, %f49156, %f6530;
	// end inline asm
	// begin inline asm
	sin.approx.f32  %f6540, %f6536;
	// end inline asm
	// begin inline asm
	fma.rn.f32 %f6542, %f6540, %f49156, %f6536;
	// end inline asm
	// begin inline asm
	sin.approx.f32  %f6546, %f6542;
	// end inline asm
	// begin inline asm
	fma.rn.f32 %f6548, %f6546, %f49156, %f6542;
	// end inline asm
	// begin inline asm
	sin.approx.f32  %f6552, %f6548;
	// end inline asm
	// begin inline asm
	fma.rn.f32 %f6554, %f6552, %f49156, %f6548;
	// end inline asm
	// begin inline asm
	sin.approx.f32  %f6558, %f6554;
	// end inline asm
	// begin inline asm
	fma.rn.f32 %f6560, %f6558, %f49156, %f6554;
	// end inline asm
	// begin inline asm
	sin.approx.f32  %f6564, %f6560;
	// end inline asm
	// begin inline asm
	fma.rn.f32 %f6566, %f6564, %f49156, %f6560;
	// end inline asm
	// begin inline asm
	sin.approx.f32  %f6570, %f6566;
	// end inline asm
	// begin inline asm
	fma.rn.f32 %f6572, %f6570, %f49156, %f6566;
	// end inline asm
	// begin inline asm
	sin.approx.f32  %f6576, %f6572;
	// end inline asm
	// begin inline asm
	fma.rn.f32 %f6578, %f6576, %f49156, %f6572;
	// end inline asm
	// begin inline asm
	sin.approx.f32  %f6582, %f6578;
	// end inline asm
	// begin inline asm
	fma.rn.f32 %f6584, %f6582, %f49156, %f6578;
	// end inline asm
	// begin inline asm
	sin.approx.f32  %f6588, %f6584;
	// end inline asm
	// begin inline asm
	fma.rn.f32 %f6590, %f6588, %f49156, %f6584;
	// end inline asm
	// begin inline asm
	sin.approx.f32  %f6594, %f6590;
	// end inline asm
	// begin inline asm
	fma.rn.f32 %f6596, %f6594, %f49156, %f6590;
	// end inline asm
	// begin inline asm
	sin.approx.f32  %f6600, %f6596;
	// end inline asm
	// begin inline asm
	fma.rn.f32 %f6602, %f6600, %f49156, %f6596;
	// end inline asm
	// begin inline asm
	sin.approx.f32  %f6606, %f6602;
	// end inline asm
	// begin inline asm
	fma.rn.f32 %f6608, %f6606, %f49156, %f6602;
	// end inline asm
	// begin inline asm
	sin.approx.f32  %f6612, %f6608;
	// end inline asm
	// begin inline asm
	fma.rn.f32 %f6614, %f6612, %f49156, %f6608;
	// end inline asm
	// begin inline asm
	sin.approx.f32  %f6618, %f6614;
	// end inline asm
	// begin inline asm
	fma.rn.f32 %f6620, %f6618, %f49156, %f6614;
	// end inline asm
	// begin inline asm
	sin.approx.f32  %f6624, %f6620;
	// end inline asm
	// begin inline asm
	fma.rn.f32 %f6626, %f6624, %f49156, %f6620;
	// end inline asm
	// begin inline asm
	sin.approx.f32  %f6630, %f6626;
	// end inline asm
	// begin inline asm
	fma.rn.f32 %f6632, %f6630, %f49156, %f6626;
	// end inline asm
	// begin inline asm
	sin.approx.f32  %f6636, %f6632;
	// end inline asm
	// begin inline asm
	fma.rn.f32 %f6638, %f6636, %f49156, %f6632;
	// end inline asm
	// begin inline asm
	sin.approx.f32  %f6642, %f6638;
	// end inline asm
	// begin inline asm
	fma.rn.f32 %f6644, %f6642, %f49156, %f6638;
	// end inline asm
	// begin inline asm
	sin.approx.f32  %f6648, %f6644;
	// end inline asm
	// begin inline asm
	fma.rn.f32 %f6650, %f6648, %f49156, %f6644;
	// end inline asm
	// begin inline asm
	sin.approx.f32  %f6654, %f6650;
	// end inline asm
	// begin inline asm
	fma.rn.f32 %f6656, %f6654, %f49156, %f6650;
	// end inline asm
	// begin inline asm
	sin.approx.f32  %f6660, %f6656;
	// end inline asm
	// begin inline asm
	fma.rn.f32 %f6662, %f6660, %f49156, %f6656;
	// end inline asm
	// begin inline asm
	sin.approx.f32  %f6666, %f6662;
	// end inline asm
	// begin inline asm
	fma.rn.f32 %f6668, %f6666, %f49156, %f6662;
	// end inline asm
	// begin inline asm
	sin.approx.f32  %f6672, %f6668;
	// end inline asm
	// begin inline asm
	fma.rn.f32 %f6674, %f6672, %f49156, %f6668;
	// end inline asm
	// begin inline asm
	sin.approx.f32  %f6678, %f6674;
	// end inline asm
	// begin inline asm
	fma.rn.f32 %f6680, %f6678, %f49156, %f6674;
	// end inline asm
	// begin inline asm
	sin.approx.f32  %f6684, %f6680;
	// end inline asm
	// begin inline asm
	fma.rn.f32 %f6686, %f6684, %f49156, %f6680;
	// end inline asm
	// begin inline asm
	sin.approx.f32  %f6690, %f6686;
	// end inline asm
	// begin inline asm
	fma.rn.f32 %f6692, %f6690, %f49156, %f6686;
	// end inline asm
	// begin inline asm
	sin.approx.f32  %f6696, %f6692;
	// end inline asm
	// begin inline asm
	fma.rn.f32 %f6698, %f6696, %f49156, %f6692;
	// end inline asm
	// begin inline asm
	sin.approx.f32  %f6702, %f6698;
	// end inline asm
	// begin inline asm
	fma.rn.f32 %f6704, %f6702, %f49156, %f6698;
	// end inline asm
	// begin inline asm
	sin.approx.f32  %f6708, %f6704;
	// end inline asm
	// begin inline asm
	fma.rn.f32 %f6710, %f6708, %f49156, %f6704;
	// end inline asm
	// begin inline asm
	sin.approx.f32  %f6714, %f6710;
	// end inline asm
	// begin inline asm
	fma.rn.f32 %f6716, %f6714, %f49156, %f6710;
	// end inline asm
	// begin inline asm
	sin.approx.f32  %f6720, %f6716;
	// end inline asm
	// begin inline asm
	fma.rn.f32 %f6722, %f6720, %f49156, %f6716;
	// end inline asm
	// begin inline asm
	sin.approx.f32  %f6726, %f6722;
	// end inline asm
	// begin inline asm
	fma.rn.f32 %f6728, %f6726, %f49156, %f6722;
	// end inline asm
	// begin inline asm
	sin.approx.f32  %f6732, %f6728;
	// end inline asm
	// begin inline asm
	fma.rn.f32 %f6734, %f6732, %f49156, %f6728;
	// end inline asm
	// begin inline asm
	sin.approx.f32  %f6738, %f6734;
	// end inline asm
	// begin inline asm
	fma.rn.f32 %f6740, %f6738, %f49156, %f6734;
	// end inline asm
	// begin inline asm
	sin.approx.f32  %f6744, %f6740;
	// end inline asm
	// begin inline asm
	fma.rn.f32 %f6746, %f6744, %f49156, %f6740;
	// end inline asm
	// begin inline asm
	sin.approx.f32  %f6750, %f6746;
	// end inline asm
	// begin inline asm
	fma.rn.f32 %f6752, %f6750, %f49156, %f6746;
	// end inline asm
	// begin inline asm
	sin.approx.f32  %f6756, %f6752;
	// end inline asm
	// begin inline asm
	fma.rn.f32 %f6758, %f6756, %f49156, %f6752;
	// end inline asm
	// begin inline asm
	sin.approx.f32  %f6762, %f6758;
	// end inline asm
	// begin inline asm
	fma.rn.f32 %f6764, %f6762, %f49156, %f6758;
	// end inline asm
	// begin inline asm
	sin.approx.f32  %f6768, %f6764;
	// end inline asm
	// begin inline asm
	fma.rn.f32 %f6770, %f6768, %f49156, %f6764;
	// end inline asm
	// begin inline asm
	sin.approx.f32  %f6774, %f6770;
	// end inline asm
	// begin inline asm
	fma.rn.f32 %f6776, %f6774, %f49156, %f6770;
	// end inline asm
	// begin inline asm
	sin.approx.f32  %f6780, %f6776;
	// end inline asm
	// begin inline asm
	fma.rn.f32 %f6782, %f6780, %f49156, %f6776;
	// end inline asm
	// begin inline asm
	sin.approx.f32  %f6786, %f6782;
	// end inline asm
	// begin inline asm
	fma.rn.f32 %f6788, %f6786, %f49156, %f6782;
	// end inline asm
	// begin inline asm
	sin.approx.f32  %f6792, %f6788;
	// end inline asm
	// begin inline asm
	fma.rn.f32 %f6794, %f6792, %f49156, %f6788;
	// end inline asm
	// begin inline asm
	sin.approx.f32  %f6798, %f6794;
	// end inline asm
	// begin inline asm
	fma.rn.f32 %f6800, %f6798, %f49156, %f6794;
	// end inline asm
	// begin inline asm
	sin.approx.f32  %f6804, %f6800;
	// end inline asm
	// begin inline asm
	fma.rn.f32 %f6806, %f6804, %f49156, %f6800;
	// end inline asm
	// begin inline asm
	sin.approx.f32  %f6810, %f6806;
	// end inline asm
	// begin inline asm
	fma.rn.f32 %f6812, %f6810, %f49156, %f6806;
	// end inline asm
	// begin inline asm
	sin.approx.f32  %f6816, %f6812;
	// end inline asm
	// begin inline asm
	fma.rn.f32 %f6818, %f6816, %f49156, %f6812;
	// end inline asm
	// begin inline asm
	sin.approx.f32  %f6822, %f6818;
	// end inline asm
	// begin inline asm
	fma.rn.f32 %f6824, %f6822, %f49156, %f6818;
	// end inline asm
	// begin inline asm
	sin.approx.f32  %f6828, %f6824;
	// end inline asm
	// begin inline asm
	fma.rn.f32 %f6830, %f6828, %f49156, %f6824;
	// end inline asm
	// begin inline asm
	sin.approx.f32  %f6834, %f6830;
	// end inline asm
	// begin inline asm
	fma.rn.f32 %f6836, %f6834, %f49156, %f6830;
	// end inline asm
	// begin inline asm
	sin.approx.f32  %f6840, %f6836;
	// end inline asm
	// begin inline asm
	fma.rn.f32 %f6842, %f6840, %f49156, %f6836;
	// end inline asm
	// begin inline asm
	sin.approx.f32  %f6846, %f6842;
	// end inline asm
	// begin inline asm
	fma.rn.f32 %f6848, %f6846, %f49156, %f6842;
	// end inline asm
	// begin inline asm
	sin.approx.f32  %f6852, %f6848;
	// end inline asm
	// begin inline asm
	fma.rn.f32 %f6854, %f6852, %f49156, %f6848;
	// end inline asm
	// begin inline asm
	sin.approx.f32  %f6858, %f6854;
	// end inline asm
	// begin inline asm
	fma.rn.f32 %f6860, %f6858, %f49156, %f6854;
	// end inline asm
	// begin inline asm
	sin.approx.f32  %f6864, %f6860;
	// end inline asm
	// begin inline asm
	fma.rn.f32 %f6866, %f6864, %f49156, %f6860;
	// end inline asm
	// begin inline asm
	sin.approx.f32  %f6870, %f6866;
	// end inline asm
	// begin inline asm
	fma.rn.f32 %f6872, %f6870, %f49156, %f6866;
	// end inline asm
	// begin inline asm
	sin.approx.f32  %f6876, %f6872;
	// end inline asm
	// begin inline asm
	fma.rn.f32 %f6878, %f6876, %f49156, %f6872;
	// end inline asm
	// begin inline asm
	sin.approx.f32  %f6882, %f6878;
	// end inline asm
	// begin inline asm
	fma.rn.f32 %f6884, %f6882, %f49156, %f6878;
	// end inline asm
	// begin inline asm
	sin.approx.f32  %f6888, %f6884;
	// end inline asm
	// begin inline asm
	fma.rn.f32 %f6890, %f6888, %f49156, %f6884;
	// end inline asm
	// begin inline asm
	sin.approx.f32  %f6894, %f6890;
	// end inline asm
	// begin inline asm
	fma.rn.f32 %f6896, %f6894, %f49156, %f6890;
	// end inline asm
	// begin inline asm
	sin.approx.f32  %f6900, %f6896;
	// end inline asm
	// begin inline asm
	fma.rn.f32 %f6902, %f6900, %f49156, %f6896;
	// end inline asm
	// begin inline asm
	sin.approx.f32  %f6906, %f6902;
	// end inline asm
	// begin inline asm
	fma.rn.f32 %f6908, %f6906, %f49156, %f6902;
	// end inline asm
	// begin inline asm
	sin.approx.f32  %f6912, %f6908;
	// end inline asm
	// begin inline asm
	fma.rn.f32 %f6914, %f6912, %f49156, %f6908;
	// end inline asm
	// begin inline asm
	sin.approx.f32  %f6918, %f6914;
	// end inline asm
	// begin inline asm
	fma.rn.f32 %f6920, %f6918, %f49156, %f6914;
	// end inline asm
	// begin inline asm
	sin.approx.f32  %f6924, %f6920;
	// end inline asm
	// begin inline asm
	fma.rn.f32 %f6926, %f6924, %f49156, %f6920;
	// end inline asm
	// begin inline asm
	sin.approx.f32  %f6930, %f6926;
	// end inline asm
	// begin inline asm
	fma.rn.f32 %f6932, %f6930, %f49156, %f6926;
	// end inline asm
	// begin inline asm
	sin.approx.f32  %f6936, %f6932;
	// end inline asm
	// begin inline asm
	fma.rn.f32 %f6938, %f6936, %f49156, %f6932;
	// end inline asm
	// begin inline asm
	sin.approx.f32  %f6942, %f6938;
	// end inline asm
	// begin inline asm
	fma.rn.f32 %f6944, %f6942, %f49156, %f6938;
	// end inline asm
	// begin inline asm
	sin.approx.f32  %f6948, %f6944;
	// end inline asm
	// begin inline asm
	fma.rn.f32 %f6950, %f6948, %f49156, %f6944;
	// end inline asm
	// begin inline asm
	sin.approx.f32  %f6954, %f6950;
	// end inline asm
	// begin inline asm
	fma.rn.f32 %f6956, %f6954, %f49156, %f6950;
	// end inline asm
	// begin inline asm
	sin.approx.f32  %f6960, %f6956;
	// end inline asm
	// begin inline asm
	fma.rn.f32 %f6962, %f6960, %f49156, %f6956;
	// end inline asm
	// begin inline asm
	sin.approx.f32  %f6966, %f6962;
	// end inline asm
	// begin inline asm
	fma.rn.f32 %f6968, %f6966, %f49156, %f6962;
	// end inline asm
	// begin inline asm
	sin.approx.f32  %f6972, %f6968;
	// end inline asm
	// begin inline asm
	fma.rn.f32 %f6974, %f6972, %f49156, %f6968;
	// end inline asm
	// begin inline asm
	sin.approx.f32  %f6978, %f6974;
	// end inline asm
	// begin inline asm
	fma.rn.f32 %f6980, %f6978, %f49156, %f6974;
	// end inline asm
	// begin inline asm
	sin.approx.f32  %f6984, %f6980;
	// end inline asm
	// begin inline asm
	fma.rn.f32 %f6986, %f6984, %f49156, %f6980;
	// end inline asm
	// begin inline asm
	sin.approx.f32  %f6990, %f6986;
	// end inline asm
	// begin inline asm
	fma.rn.f32 %f6992, %f6990, %f49156, %f6986;
	// end inline asm
	// begin inline asm
	sin.approx.f32  %f6996, %f6992;
	// end inline asm
	// begin inline asm
	fma.rn.f32 %f6998, %f6996, %f49156, %f6992;
	// end inline asm
	// begin inline asm
	sin.approx.f32  %f7002, %f6998;
	// end inline asm
	// begin inline asm
	fma.rn.f32 %f7004, %f7002, %f49156, %f6998;
	// end inline asm
	// begin inline asm
	sin.approx.f32  %f7008, %f7004;
	// end inline asm
	// begin inline asm
	fma.rn.f32 %f7010, %f7008, %f49156, %f7004;
	// end inline asm
	// begin inline asm
	sin.approx.f32  %f7014, %f7010;
	// end inline asm
	// begin inline asm
	fma.rn.f32 %f7016, %f7014, %f49156, %f7010;
	// end inline asm
	// begin inline asm
	sin.approx.f32  %f7020, %f7016;
	// end inline asm
	// begin inline asm
	fma.rn.f32 %f7022, %f7020, %f49156, %f7016;
	// end inline asm
	// begin inline asm
	sin.approx.f32  %f7026, %f7022;
	// end inline asm
	// begin inline asm
	fma.rn.f32 %f7028, %f7026, %f49156, %f7022;
	// end inline asm
	// begin inline asm
	sin.approx.f32  %f7032, %f7028;
	// end inline asm
	// begin inline asm
	fma.rn.f32 %f7034, %f7032, %f49156, %f7028;
	// end inline asm
	// begin inline asm
	sin.approx.f32  %f7038, %f7034;
	// end inline asm
	// begin inline asm
	fma.rn.f32 %f7040, %f7038, %f49156, %f7034;
	// end inline asm
	// begin inline asm
	sin.approx.f32  %f7044, %f7040;
	// end inline asm
	// begin inline asm
	fma.rn.f32 %f7046, %f7044, %f49156, %f7040;
	// end inline asm
	// begin inline asm
	sin.approx.f32  %f7050, %f7046;
	// end inline asm
	// begin inline asm
	fma.rn.f32 %f7052, %f7050, %f49156, %f7046;
	// end inline asm
	// begin inline asm
	sin.approx.f32  %f7056, %f7052;
	// end inline asm
	// begin inline asm
	fma.rn.f32 %f7058, %f7056, %f49156, %f7052;
	// end inline asm
	// begin inline asm
	sin.approx.f32  %f7062, %f7058;
	// end inline asm
	// begin inline asm
	fma.rn.f32 %f7064, %f7062, %f49156, %f7058;
	// end inline asm
	// begin inline asm
	sin.approx.f32  %f7068, %f7064;
	// end inline asm
	// begin inline asm
	fma.rn.f32 %f7070, %f7068, %f49156, %f7064;
	// end inline asm
	// begin inline asm
	sin.approx.f32  %f7074, %f7070;
	// end inline asm
	// begin inline asm
	fma.rn.f32 %f7076, %f7074, %f49156, %f7070;
	// end inline asm
	// begin inline asm
	sin.approx.f32  %f7080, %f7076;
	// end inline asm
	// begin inline asm
	fma.rn.f32 %f7082, %f7080, %f49156, %f7076;
	// end inline asm
	// begin inline asm
	sin.approx.f32  %f7086, %f7082;
	// end inline asm
	// begin inline asm
	fma.rn.f32 %f7088, %f7086, %f49156, %f7082;
	// end inline asm
	// begin inline asm
	sin.approx.f32  %f7092, %f7088;
	// end inline asm
	// begin inline asm
	fma.rn.f32 %f7094, %f7092, %f49156, %f7088;
	// end inline asm
	// begin inline asm
	sin.approx.f32  %f7098, %f7094;
	// end inline asm
	// begin inline asm
	fma.rn.f32 %f7100, %f7098, %f49156, %f7094;
	// end inline asm
	// begin inline asm
	sin.approx.f32  %f7104, %f7100;
	// end inline asm
	// begin inline asm
	fma.rn.f32 %f7106, %f7104, %f49156, %f7100;
	// end inline asm
	// begin inline asm
	sin.approx.f32  %f7110, %f7106;
	// end inline asm
	// begin inline asm
	fma.rn.f32 %f7112, %f7110, %f49156, %f7106;
	// end inline asm
	// begin inline asm
	sin.approx.f32  %f7116, %f7112;
	// end inline asm
	// begin inline asm
	fma.rn.f32 %f7118, %f7116, %f49156, %f7112;
	// end inline asm
	// begin inline asm
	sin.approx.f32  %f7122, %f7118;
	// end inline asm
	// begin inline asm
	fma.rn.f32 %f7124, %f7122, %f49156, %f7118;
	// end inline asm
	// begin inline asm
	sin.approx.f32  %f7128, %f7124;
	// end inline asm
	// begin inline asm
	fma.rn.f32 %f7130, %f7128, %f49156, %f7124;
	// end inline asm
	// begin inline asm
	sin.approx.f32  %f7134, %f7130;
	// end inline asm
	// begin inline asm
	fma.rn.f32 %f7136, %f7134, %f49156, %f7130;
	// end inline asm
	// begin inline asm
	sin.approx.f32  %f7140, %f7136;
	// end inline asm
	// begin inline asm
	fma.rn.f32 %f7142, %f7140, %f49156, %f7136;
	// end inline asm
	// begin inline asm
	sin.approx.f32  %f7146, %f7142;
	// end inline asm
	// begin inline asm
	fma.rn.f32 %f7148, %f7146, %f49156, %f7142;
	// end inline asm
	// begin inline asm
	sin.approx.f32  %f7152, %f7148;
	// end inline asm
	// begin inline asm
	fma.rn.f32 %f7154, %f7152, %f49156, %f7148;
	// end inline asm
	// begin inline asm
	sin.approx.f32  %f7158, %f7154;
	// end inline asm
	// begin inline asm
	fma.rn.f32 %f7160, %f7158, %f49156, %f7154;
	// end inline asm
	// begin inline asm
	sin.approx.f32  %f7164, %f7160;
	// end inline asm
	// begin inline asm
	fma.rn.f32 %f7166, %f7164, %f49156, %f7160;
	// end inline asm
	// begin inline asm
	sin.approx.f32  %f7170, %f7166;
	// end inline asm
	// begin inline asm
	fma.rn.f32 %f7172, %f7170, %f49156, %f7166;
	// end inline asm
	// begin inline asm
	sin.approx.f32  %f7176, %f7172;
	// end inline asm
	// begin inline asm
	fma.rn.f32 %f7178, %f7176, %f49156, %f7172;
	// end inline asm
	// begin inline asm
	sin.approx.f32  %f7182, %f7178;
	// end inline asm
	// begin inline asm
	fma.rn.f32 %f7184, %f7182, %f49156, %f7178;
	// end inline asm
	// begin inline asm
	sin.approx.f32  %f7188, %f7184;
	// end inline asm
	// begin inline asm
	fma.rn.f32 %f7190, %f7188, %f49156, %f7184;
	// end inline asm
	// begin inline asm
	sin.approx.f32  %f7194, %f7190;
	// end inline asm
	// begin inline asm
	fma.rn.f32 %f7196, %f7194, %f49156, %f7190;
	// end inline asm
	// begin inline asm
	sin.approx.f32  %f7200, %f7196;
	// end inline asm
	// begin inline asm
	fma.rn.f32 %f7202, %f7200, %f49156, %f7196;
	// end inline asm
	// begin inline asm
	sin.approx.f32  %f7206, %f7202;
	// end inline asm
	// begin inline asm
	fma.rn.f32 %f7208, %f7206, %f49156, %f7202;
	// end inline asm
	// begin inline asm
	sin.approx.f32  %f7212, %f7208;
	// end inline asm
	// begin inline asm
	fma.rn.f32 %f7214, %f7212, %f49156, %f7208;
	// end inline asm
	// begin inline asm
	sin.approx.f32  %f7218, %f7214;
	// end inline asm
	// begin inline asm
	fma.rn.f32 %f7220, %f7218, %f49156, %f7214;
	// end inline asm
	// begin inline asm
	sin.approx.f32  %f7224, %f7220;
	// end inline asm
	// begin inline asm
	fma.rn.f32 %f7226, %f7224, %f49156, %f7220;
	// end inline asm
	// begin inline asm
	sin.approx.f32  %f7230, %f7226;
	// end inline asm
	// begin inline asm
	fma.rn.f32 %f7232, %f7230, %f49156, %f7226;
	// end inline asm
	// begin inline asm
	sin.approx.f32  %f7236, %f7232;
	// end inline asm
	// begin inline asm
	fma.rn.f32 %f7238, %f7236, %f49156, %f7232;
	// end inline asm
	// begin inline asm
	sin.approx.f32  %f7242, %f7238;
	// end inline asm
	// begin inline asm
	fma.rn.f32 %f7244, %f7242, %f49156, %f7238;
	// end inline asm
	// begin inline asm
	sin.approx.f32  %f7248, %f7244;
	// end inline asm
	// begin inline asm
	fma.rn.f32 %f7250, %f7248, %f49156, %f7244;
	// end inline asm
	// begin inline asm
	sin.approx.f32  %f7254, %f7250;
	// end inline asm
	// begin inline asm
	fma.rn.f32 %f7256, %f7254, %f49156, %f7250;
	// end inline asm
	// begin inline asm
	sin.approx.f32  %f7260, %f7256;
	// end inline asm
	// begin inline asm
	fma.rn.f32 %f7262, %f7260, %f49156, %f7256;
	// end inline asm
	// begin inline asm
	sin.approx.f32  %f7266, %f7262;
	// end inline asm
	// begin inline asm
	fma.rn.f32 %f7268, %f7266, %f49156, %f7262;
	// end inline asm
	// begin inline asm
	sin.approx.f32  %f7272, %f7268;
	// end inline asm
	// begin inline asm
	fma.rn.f32 %f7274, %f7272, %f49156, %f7268;
	// end inline asm
	// begin inline asm
	sin.approx.f32  %f7278, %f7274;
	// end inline asm
	// begin inline asm
	fma.rn.f32 %f7280, %f7278, %f49156, %f7274;
	// end inline asm
	// begin inline asm
	sin.approx.f32  %f7284, %f7280;
	// end inline asm
	// begin inline asm
	fma.rn.f32 %f7286, %f7284, %f49156, %f7280;
	// end inline asm
	// begin inline asm
	sin.approx.f32  %f7290, %f7286;
	// end inline asm
	// begin inline asm
	fma.rn.f32 %f7292, %f7290, %f49156, %f7286;
	// end inline asm
	// begin inline asm
	sin.approx.f32  %f7296, %f7292;
	// end inline asm
	// begin inline asm
	fma.rn.f32 %f7298, %f7296, %f49156, %f7292;
	// end inline asm
	// begin inline asm
	sin.approx.f32  %f7302, %f7298;
	// end inline asm
	// begin inline asm
	fma.rn.f32 %f7304, %f7302, %f49156, %f7298;
	// end inline asm
	// begin inline asm
	sin.approx.f32  %f7308, %f7304;
	// end inline asm
	// begin inline asm
	fma.rn.f32 %f7310, %f7308, %f49156, %f7304;
	// end inline asm
	// begin inline asm
	sin.approx.f32  %f7314, %f7310;
	// end inline asm
	// begin inline asm
	fma.rn.f32 %f7316, %f7314, %f49156, %f7310;
	// end inline asm
	// begin inline asm
	sin.approx.f32  %f7320, %f7316;
	// end inline asm
	// begin inline asm
	fma.rn.f32 %f7322, %f7320, %f49156, %f7316;
	// end inline asm
	// begin inline asm
	sin.approx.f32  %f7326, %f7322;
	// end inline asm
	// begin inline asm
	fma.rn.f32 %f7328, %f7326, %f49156, %f7322;
	// end inline asm
	// begin inline asm
	sin.approx.f32  %f7332, %f7328;
	// end inline asm
	// begin inline asm
	fma.rn.f32 %f7334, %f7332, %f49156, %f7328;
	// end inline asm
	// begin inline asm
	sin.approx.f32  %f7338, %f7334;
	// end inline asm
	// begin inline asm
	fma.rn.f32 %f7340, %f7338, %f49156, %f7334;
	// end inline asm
	// begin inline asm
	sin.approx.f32  %f7344, %f7340;
	// end inline asm
	// begin inline asm
	fma.rn.f32 %f7346, %f7344, %f49156, %f7340;
	// end inline asm
	// begin inline asm
	sin.approx.f32  %f7350, %f7346;
	// end inline asm
	// begin inline asm
	fma.rn.f32 %f7352, %f7350, %f49156, %f7346;
	// end inline asm
	// begin inline asm
	sin.approx.f32  %f7356, %f7352;
	// end inline asm
	// begin inline asm
	fma.rn.f32 %f7358, %f7356, %f49156, %f7352;
	// end inline asm
	// begin inline asm
	sin.approx.f32  %f7362, %f7358;
	// end inline asm
	// begin inline asm
	fma.rn.f32 %f7364, %f7362, %f49156, %f7358;
	// end inline asm
	// begin inline asm
	sin.approx.f32  %f7368, %f7364;
	// end inline asm
	// begin inline asm
	fma.rn.f32 %f7370, %f7368, %f49156, %f7364;
	// end inline asm
	// begin inline asm
	sin.approx.f32  %f7374, %f7370;
	// end inline asm
	// begin inline asm
	fma.rn.f32 %f7376, %f7374, %f49156, %f7370;
	// end inline asm
	// begin inline asm
	sin.approx.f32  %f7380, %f7376;
	// end inline asm
	// begin inline asm
	fma.rn.f32 %f7382, %f7380, %f49156, %f7376;
	// end inline asm
	// begin inline asm
	sin.approx.f32  %f7386, %f7382;
	// end inline asm
	// begin inline asm
	fma.rn.f32 %f7388, %f7386, %f49156, %f7382;
	// end inline asm
	// begin inline asm
	sin.approx.f32  %f7392, %f7388;
	// end inline asm
	// begin inline asm
	fma.rn.f32 %f7394, %f7392, %f49156, %f7388;
	// end inline asm
	// begin inline asm
	sin.approx.f32  %f7398, %f7394;
	// end inline asm
	// begin inline asm
	fma.rn.f32 %f7400, %f7398, %f49156, %f7394;
	// end inline asm
	// begin inline asm
	sin.approx.f32  %f7404, %f7400;
	// end inline asm
	// begin inline asm
	fma.rn.f32 %f7406, %f7404, %f49156, %f7400;
	// end inline asm
	// begin inline asm
	sin.approx.f32  %f7410, %f7406;
	// end inline asm
	// begin inline asm
	fma.rn.f32 %f7412, %f7410, %f49156, %f7406;
	// end inline asm
	// begin inline asm
	sin.approx.f32  %f7416, %f7412;
	// end inline asm
	// begin inline asm
	fma.rn.f32 %f7418, %f7416, %f49156, %f7412;
	// end inline asm
	// begin inline asm
	sin.approx.f32  %f7422, %f7418;
	// end inline asm
	// begin inline asm
	fma.rn.f32 %f7424, %f7422, %f49156, %f7418;
	// end inline asm
	// begin inline asm
	sin.approx.f32  %f7428, %f7424;
	// end inline asm
	// begin inline asm
	fma.rn.f32 %f7430, %f7428, %f49156, %f7424;
	// end inline asm
	// begin inline asm
	sin.approx.f32  %f7434, %f7430;
	// end inline asm
	// begin inline asm
	fma.rn.f32 %f7436, %f7434, %f49156, %f7430;
	// end inline asm
	// begin inline asm
	sin.approx.f32  %f7440, %f7436;
	// end inline asm
	// begin inline asm
	fma.rn.f32 %f7442, %f7440, %f49156, %f7436;
	// end inline asm
	// begin inline asm
	sin.approx.f32  %f7446, %f7442;
	// end inline asm
	// begin inline asm
	fma.rn.f32 %f7448, %f7446, %f49156, %f7442;
	// end inline asm
	// begin inline asm
	sin.approx.f32  %f7452, %f7448;
	// end inline asm
	// begin inline asm
	fma.rn.f32 %f7454, %f7452, %f49156, %f7448;
	// end inline asm
	// begin inline asm
	sin.approx.f32  %f7458, %f7454;
	// end inline asm
	// begin inline asm
	fma.rn.f32 %f7460, %f7458, %f49156, %f7454;
	// end inline asm
	// begin inline asm
	sin.approx.f32  %f7464, %f7460;
	// end inline asm
	// begin inline asm
	fma.rn.f32 %f7466, %f7464, %f49156, %f7460;
	// end inline asm
	// begin inline asm
	sin.approx.f32  %f7470, %f7466;
	// end inline asm
	// begin inline asm
	fma.rn.f32 %f7472, %f7470, %f49156, %f7466;
	// end inline asm
	// begin inline asm
	sin.approx.f32  %f7476, %f7472;
	// end inline asm
	// begin inline asm
	fma.rn.f32 %f7478, %f7476, %f49156, %f7472;
	// end inline asm
	// begin inline asm
	sin.approx.f32  %f7482, %f7478;
	// end inline asm
	// begin inline asm
	fma.rn.f32 %f7484, %f7482, %f49156, %f7478;
	// end inline asm
	// begin inline asm
	sin.approx.f32  %f7488, %f7484;
	// end inline asm
	// begin inline asm
	fma.rn.f32 %f7490, %f7488, %f49156, %f7484;
	// end inline asm
	// begin inline asm
	sin.approx.f32  %f7494, %f7490;
	// end inline asm
	// begin inline asm
	fma.rn.f32 %f7496, %f7494, %f49156, %f7490;
	// end inline asm
	// begin inline asm
	sin.approx.f32  %f7500, %f7496;
	// end inline asm
	// begin inline asm
	fma.rn.f32 %f7502, %f7500, %f49156, %f7496;
	// end inline asm
	// begin inline asm
	sin.approx.f32  %f7506, %f7502;
	// end inline asm
	// begin inline asm
	fma.rn.f32 %f7508, %f7506, %f49156, %f7502;
	// end inline asm
	// begin inline asm
	sin.approx.f32  %f7512, %f7508;
	// end inline asm
	// begin inline asm
	fma.rn.f32 %f7514, %f7512, %f49156, %f7508;
	// end inline asm
	// begin inline asm
	sin.approx.f32  %f7518, %f7514;
	// end inline asm
	// begin inline asm
	fma.rn.f32 %f7520, %f7518, %f49156, %f7514;
	// end inline asm
	// begin inline asm
	sin.approx.f32  %f7524, %f7520;
	// end inline asm
	// begin inline asm
	fma.rn.f32 %f7526, %f7524, %f49156, %f7520;
	// end inline asm
	// begin inline asm
	sin.approx.f32  %f7530, %f7526;
	// end inline asm
	// begin inline asm
	fma.rn.f32 %f7532, %f7530, %f49156, %f7526;
	// end inline asm
	// begin inline asm
	sin.approx.f32  %f7536, %f7532;
	// end inline asm
	// begin inline asm
	fma.rn.f32 %f7538, %f7536, %f49156, %f7532;
	// end inline asm
	// begin inline asm
	sin.approx.f32  %f7542, %f7538;
	// end inline asm
	// begin inline asm
	fma.rn.f32 %f7544, %f7542, %f49156, %f7538;
	// end inline asm
	// begin inline asm
	sin.approx.f32  %f7548, %f7544;
	// end inline asm
	// begin inline asm
	fma.rn.f32 %f7550, %f7548, %f49156, %f7544;
	// end inline asm
	// begin inline asm
	sin.approx.f32  %f7554, %f7550;
	// end inline asm
	// begin inline asm
	fma.rn.f32 %f7556, %f7554, %f49156, %f7550;
	// end inline asm
	// begin inline asm
	sin.approx.f32  %f7560, %f7556;
	// end inline asm
	// begin inline asm
	fma.rn.f32 %f7562, %f7560, %f49156, %f7556;
	// end inline asm
	// begin inline asm
	sin.approx.f32  %f7566, %f7562;
	// end inline asm
	// begin inline asm
	fma.rn.f32 %f7568, %f7566, %f49156, %f7562;
	// end inline asm
	// begin inline asm
	sin.approx.f32  %f7572, %f7568;
	// end inline asm
	// begin inline asm
	fma.rn.f32 %f7574, %f7572, %f49156, %f7568;
	// end inline asm
	// begin inline asm
	sin.approx.f32  %f7578, %f7574;
	// end inline asm
	// begin inline asm
	fma.rn.f32 %f7580, %f7578, %f49156, %f7574;
	// end inline asm
	// begin inline asm
	sin.approx.f32  %f7584, %f7580;
	// end inline asm
	// begin inline asm
	fma.rn.f32 %f7586, %f7584, %f49156, %f7580;
	// end inline asm
	// begin inline asm
	sin.approx.f32  %f7590, %f7586;
	// end inline asm
	// begin inline asm
	fma.rn.f32 %f7592, %f7590, %f49156, %f7586;
	// end inline asm
	// begin inline asm
	sin.approx.f32  %f7596, %f7592;
	// end inline asm
	// begin inline asm
	fma.rn.f32 %f7598, %f7596, %f49156, %f7592;
	// end inline asm
	// begin inline asm
	sin.approx.f32  %f7602, %f7598;
	// end inline asm
	// begin inline asm
	fma.rn.f32 %f7604, %f7602, %f49156, %f7598;
	// end inline asm
	// begin inline asm
	sin.approx.f32  %f7608, %f7604;
	// end inline asm
	// begin inline asm
	fma.rn.f32 %f7610, %f7608, %f49156, %f7604;
	// end inline asm
	// begin inline asm
	sin.approx.f32  %f7614, %f7610;
	// end inline asm
	// begin inline asm
	fma.rn.f32 %f7616, %f7614, %f49156, %f7610;
	// end inline asm
	// begin inline asm
	sin.approx.f32  %f7620, %f7616;
	// end inline asm
	// begin inline asm
	fma.rn.f32 %f7622, %f7620, %f49156, %f7616;
	// end inline asm
	// begin inline asm
	sin.approx.f32  %f7626, %f7622;
	// end inline asm
	// begin inline asm
	fma.rn.f32 %f7628, %f7626, %f49156, %f7622;
	// end inline asm
	// begin inline asm
	sin.approx.f32  %f7632, %f7628;
	// end inline asm
	// begin inline asm
	fma.rn.f32 %f7634, %f7632, %f49156, %f7628;
	// end inline asm
	// begin inline asm
	sin.approx.f32  %f7638, %f7634;
	// end inline asm
	// begin inline asm
	fma.rn.f32 %f7640, %f7638, %f49156, %f7634;
	// end inline asm
	// begin inline asm
	sin.approx.f32  %f7644, %f7640;
	// end inline asm
	// begin inline asm
	fma.rn.f32 %f7646, %f7644, %f49156, %f7640;
	// end inline asm
	// begin inline asm
	sin.approx.f32  %f7650, %f7646;
	// end inline asm
	// begin inline asm
	fma.rn.f32 %f7652, %f7650, %f49156, %f7646;
	// end inline asm
	// begin inline asm
	sin.approx.f32  %f7656, %f7652;
	// end inline asm
	// begin inline asm
	fma.rn.f32 %f7658, %f7656, %f49156, %f7652;
	// end inline asm
	// begin inline asm
	sin.approx.f32  %f7662, %f7658;
	// end inline asm
	// begin inline asm
	fma.rn.f32 %f7664, %f7662, %f49156, %f7658;
	// end inline asm
	// begin inline asm
	sin.approx.f32  %f7668, %f7664;
	// end inline asm
	// begin inline asm
	fma.rn.f32 %f7670, %f7668, %f49156, %f7664;
	// end inline asm
	// begin inline asm
	sin.approx.f32  %f7674, %f7670;
	// end inline asm
	// begin inline asm
	fma.rn.f32 %f7676, %f7674, %f49156, %f7670;
	// end inline asm
	// begin inline asm
	sin.approx.f32  %f7680, %f7676;
	// end inline asm
	// begin inline asm
	fma.rn.f32 %f7682, %f7680, %f49156, %f7676;
	// end inline asm
	// begin inline asm
	sin.approx.f32  %f7686, %f7682;
	// end inline asm
	// begin inline asm
	fma.rn.f32 %f7688, %f7686, %f49156, %f7682;
	// end inline asm
	// begin inline asm
	sin.approx.f32  %f7692, %f7688;
	// end inline asm
	// begin inline asm
	fma.rn.f32 %f7694, %f7692, %f49156, %f7688;
	// end inline asm
	// begin inline asm
	sin.approx.f32  %f7698, %f7694;
	// end inline asm
	// begin inline asm
	fma.rn.f32 %f7700, %f7698, %f49156, %f7694;
	// end inline asm
	// begin inline asm
	sin.approx.f32  %f7704, %f7700;
	// end inline asm
	// begin inline asm
	fma.rn.f32 %f7706, %f7704, %f49156, %f7700;
	// end inline asm
	// begin inline asm
	sin.approx.f32  %f7710, %f7706;
	// end inline asm
	// begin inline asm
	fma.rn.f32 %f7712, %f7710, %f49156, %f7706;
	// end inline asm
	// begin inline asm
	sin.approx.f32  %f7716, %f7712;
	// end inline asm
	// begin inline asm
	fma.rn.f32 %f7718, %f7716, %f49156, %f7712;
	// end inline asm
	// begin inline asm
	sin.approx.f32  %f7722, %f7718;
	// end inline asm
	// begin inline asm
	fma.rn.f32 %f7724, %f7722, %f49156, %f7718;
	// end inline asm
	// begin inline asm
	sin.approx.f32  %f7728, %f7724;
	// end inline asm
	// begin inline asm
	fma.rn.f32 %f7730, %f7728, %f49156, %f7724;
	// end inline asm
	// begin inline asm
	sin.approx.f32  %f7734, %f7730;
	// end inline asm
	// begin inline asm
	fma.rn.f32 %f7736, %f7734, %f49156, %f7730;
	// end inline asm
	// begin inline asm
	sin.approx.f32  %f7740, %f7736;
	// end inline asm
	// begin inline asm
	fma.rn.f32 %f7742, %f7740, %f49156, %f7736;
	// end inline asm
	// begin inline asm
	sin.approx.f32  %f7746, %f7742;
	// end inline asm
	// begin inline asm
	fma.rn.f32 %f7748, %f7746, %f49156, %f7742;
	// end inline asm
	// begin inline asm
	sin.approx.f32  %f7752, %f7748;
	// end inline asm
	// begin inline asm
	fma.rn.f32 %f7754, %f7752, %f49156, %f7748;
	// end inline asm
	// begin inline asm
	sin.approx.f32  %f7758, %f7754;
	// end inline asm
	// begin inline asm
	fma.rn.f32 %f7760, %f7758, %f49156, %f7754;
	// end inline asm
	// begin inline asm
	sin.approx.f32  %f7764, %f7760;
	// end inline asm
	// begin inline asm
	fma.rn.f32 %f7766, %f7764, %f49156, %f7760;
	// end inline asm
	// begin inline asm
	sin.approx.f32  %f7770, %f7766;
	// end inline asm
	// begin inline asm
	fma.rn.f32 %f7772, %f7770, %f49156, %f7766;
	// end inline asm
	// begin inline asm
	sin.approx.f32  %f7776, %f7772;
	// end inline asm
	// begin inline asm
	fma.rn.f32 %f7778, %f7776, %f49156, %f7772;
	// end inline asm
	// begin inline asm
	sin.approx.f32  %f7782, %f7778;
	// end inline asm
	// begin inline asm
	fma.rn.f32 %f7784, %f7782, %f49156, %f7778;
	// end inline asm
	// begin inline asm
	sin.approx.f32  %f7788, %f7784;
	// end inline asm
	// begin inline asm
	fma.rn.f32 %f7790, %f7788, %f49156, %f7784;
	// end inline asm
	// begin inline asm
	sin.approx.f32  %f7794, %f7790;
	// end inline asm
	// begin inline asm
	fma.rn.f32 %f7796, %f7794, %f49156, %f7790;
	// end inline asm
	// begin inline asm
	sin.approx.f32  %f7800, %f7796;
	// end inline asm
	// begin inline asm
	fma.rn.f32 %f7802, %f7800, %f49156, %f7796;
	// end inline asm
	// begin inline asm
	sin.approx.f32  %f7806, %f7802;
	// end inline asm
	// begin inline asm
	fma.rn.f32 %f7808, %f7806, %f49156, %f7802;
	// end inline asm
	// begin inline asm
	sin.approx.f32  %f7812, %f7808;
	// end inline asm
	// begin inline asm
	fma.rn.f32 %f7814, %f7812, %f49156, %f7808;
	// end inline asm
	// begin inline asm
	sin.approx.f32  %f7818, %f7814;
	// end inline asm
	// begin inline asm
	fma.rn.f32 %f7820, %f7818, %f49156, %f7814;
	// end inline asm
	// begin inline asm
	sin.approx.f32  %f7824, %f7820;
	// end inline asm
	// begin inline asm
	fma.rn.f32 %f7826, %f7824, %f49156, %f7820;
	// end inline asm
	// begin inline asm
	sin.approx.f32  %f7830, %f7826;
	// end inline asm
	// begin inline asm
	fma.rn.f32 %f7832, %f7830, %f49156, %f7826;
	// end inline asm
	// begin inline asm
	sin.approx.f32  %f7836, %f7832;
	// end inline asm
	// begin inline asm
	fma.rn.f32 %f7838, %f7836, %f49156, %f7832;
	// end inline asm
	// begin inline asm
	sin.approx.f32  %f7842, %f7838;
	// end inline asm
	// begin inline asm
	fma.rn.f32 %f7844, %f7842, %f49156, %f7838;
	// end inline asm
	// begin inline asm
	sin.approx.f32  %f7848, %f7844;
	// end inline asm
	// begin inline asm
	fma.rn.f32 %f7850, %f7848, %f49156, %f7844;
	// end inline asm
	// begin inline asm
	sin.approx.f32  %f7854, %f7850;
	// end inline asm
	// begin inline asm
	fma.rn.f32 %f7856, %f7854, %f49156, %f7850;
	// end inline asm
	// begin inline asm
	sin.approx.f32  %f7860, %f7856;
	// end inline asm
	// begin inline asm
	fma.rn.f32 %f7862, %f7860, %f49156, %f7856;
	// end inline asm
	// begin inline asm
	sin.approx.f32  %f7866, %f7862;
	// end inline asm
	// begin inline asm
	fma.rn.f32 %f7868, %f7866, %f49156, %f7862;
	// end inline asm
	// begin inline asm
	sin.approx.f32  %f7872, %f7868;
	// end inline asm
	// begin inline asm
	fma.rn.f32 %f7874, %f7872, %f49156, %f7868;
	// end inline asm
	// begin inline asm
	sin.approx.f32  %f7878, %f7874;
	// end inline asm
	// begin inline asm
	fma.rn.f32 %f7880, %f7878, %f49156, %f7874;
	// end inline asm
	// begin inline asm
	sin.approx.f32  %f7884, %f7880;
	// end inline asm
	// begin inline asm
	fma.rn.f32 %f7886, %f7884, %f49156, %f7880;
	// end inline asm
	// begin inline asm
	sin.approx.f32  %f7890, %f7886;
	// end inline asm
	// begin inline asm
	fma.rn.f32 %f7892, %f7890, %f49156, %f7886;
	// end inline asm
	// begin inline asm
	sin.approx.f32  %f7896, %f7892;
	// end inline asm
	// begin inline asm
	fma.rn.f32 %f7898, %f7896, %f49156, %f7892;
	// end inline asm
	// begin inline asm
	sin.approx.f32  %f7902, %f7898;
	// end inline asm
	// begin inline asm
	fma.rn.f32 %f7904, %f7902, %f49156, %f7898;
	// end inline asm
	// begin inline asm
	sin.approx.f32  %f7908, %f7904;
	// end inline asm
	// begin inline asm
	fma.rn.f32 %f7910, %f7908, %f49156, %f7904;
	// end inline asm
	// begin inline asm
	sin.approx.f32  %f7914, %f7910;
	// end inline asm
	// begin inline asm
	fma.rn.f32 %f7916, %f7914, %f49156, %f7910;
	// end inline asm
	// begin inline asm
	sin.approx.f32  %f7920, %f7916;
	// end inline asm
	// begin inline asm
	fma.rn.f32 %f7922, %f7920, %f49156, %f7916;
	// end inline asm
	// begin inline asm
	sin.approx.f32  %f7926, %f7922;
	// end inline asm
	// begin inline asm
	fma.rn.f32 %f7928, %f7926, %f49156, %f7922;
	// end inline asm
	// begin inline asm
	sin.approx.f32  %f7932, %f7928;
	// end inline asm
	// begin inline asm
	fma.rn.f32 %f7934, %f7932, %f49156, %f7928;
	// end inline asm
	// begin inline asm
	sin.approx.f32  %f7938, %f7934;
	// end inline asm
	// begin inline asm
	fma.rn.f32 %f7940, %f7938, %f49156, %f7934;
	// end inline asm
	// begin inline asm
	sin.approx.f32  %f7944, %f7940;
	// end inline asm
	// begin inline asm
	fma.rn.f32 %f7946, %f7944, %f49156, %f7940;
	// end inline asm
	// begin inline asm
	sin.approx.f32  %f7950, %f7946;
	// end inline asm
	// begin inline asm
	fma.rn.f32 %f7952, %f7950, %f49156, %f7946;
	// end inline asm
	// begin inline asm
	sin.approx.f32  %f7956, %f7952;
	// end inline asm
	// begin inline asm
	fma.rn.f32 %f7958, %f7956, %f49156, %f7952;
	// end inline asm
	// begin inline asm
	sin.approx.f32  %f7962, %f7958;
	// end inline asm
	// begin inline asm
	fma.rn.f32 %f7964, %f7962, %f49156, %f7958;
	// end inline asm
	// begin inline asm
	sin.approx.f32  %f7968, %f7964;
	// end inline asm
	// begin inline asm
	fma.rn.f32 %f7970, %f7968, %f49156, %f7964;
	// end inline asm
	// begin inline asm
	sin.approx.f32  %f7974, %f7970;
	// end inline asm
	// begin inline asm
	fma.rn.f32 %f7976, %f7974, %f49156, %f7970;
	// end inline asm
	// begin inline asm
	sin.approx.f32  %f7980, %f7976;
	// end inline asm
	// begin inline asm
	fma.rn.f32 %f7982, %f7980, %f49156, %f7976;
	// end inline asm
	// begin inline asm
	sin.approx.f32  %f7986, %f7982;
	// end inline asm
	// begin inline asm
	fma.rn.f32 %f7988, %f7986, %f49156, %f7982;
	// end inline asm
	// begin inline asm
	sin.approx.f32  %f7992, %f7988;
	// end inline asm
	// begin inline asm
	fma.rn.f32 %f7994, %f7992, %f49156, %f7988;
	// end inline asm
	// begin inline asm
	sin.approx.f32  %f7998, %f7994;
	// end inline asm
	// begin inline asm
	fma.rn.f32 %f8000, %f7998, %f49156, %f7994;
	// end inline asm
	// begin inline asm
	sin.approx.f32  %f8004, %f8000;
	// end inline asm
	// begin inline asm
	fma.rn.f32 %f8006, %f8004, %f49156, %f8000;
	// end inline asm
	// begin inline asm
	sin.approx.f32  %f8010, %f8006;
	// end inline asm
	// begin inline asm
	fma.rn.f32 %f8012, %f8010, %f49156, %f8006;
	// end inline asm
	// begin inline asm
	sin.approx.f32  %f8016, %f8012;
	// end inline asm
	// begin inline asm
	fma.rn.f32 %f8018, %f8016, %f49156, %f8012;
	// end inline asm
	// begin inline asm
	sin.approx.f32  %f8022, %f8018;
	// end inline asm
	// begin inline asm
	fma.rn.f32 %f8024, %f8022, %f49156, %f8018;
	// end inline asm
	// begin inline asm
	sin.approx.f32  %f8028, %f8024;
	// end inline asm
	// begin inline asm
	fma.rn.f32 %f8030, %f8028, %f49156, %f8024;
	// end inline asm
	// begin inline asm
	sin.approx.f32  %f8034, %f8030;
	// end inline asm
	// begin inline asm
	fma.rn.f32 %f8036, %f8034, %f49156, %f8030;
	// end inline asm
	// begin inline asm
	sin.approx.f32  %f8040, %f8036;
	// end inline asm
	// begin inline asm
	fma.rn.f32 %f8042, %f8040, %f49156, %f8036;
	// end inline asm
	// begin inline asm
	sin.approx.f32  %f8046, %f8042;
	// end inline asm
	// begin inline asm
	fma.rn.f32 %f8048, %f8046, %f49156, %f8042;
	// end inline asm
	// begin inline asm
	sin.approx.f32  %f8052, %f8048;
	// end inline asm
	// begin inline asm
	fma.rn.f32 %f8054, %f8052, %f49156, %f8048;
	// end inline asm
	// begin inline asm
	sin.approx.f32  %f8058, %f8054;
	// end inline asm
	// begin inline asm
	fma.rn.f32 %f8060, %f8058, %f49156, %f8054;
	// end inline asm
	// begin inline asm
	sin.approx.f32  %f8064, %f8060;
	// end inline asm
	// begin inline asm
	fma.rn.f32 %f8066, %f8064, %f49156, %f8060;
	// end inline asm
	// begin inline asm
	sin.approx.f32  %f8070, %f8066;
	// end inline asm
	// begin inline asm
	fma.rn.f32 %f8072, %f8070, %f49156, %f8066;
	// end inline asm
	// begin inline asm
	sin.approx.f32  %f8076, %f8072;
	// end inline asm
	// begin inline asm
	fma.rn.f32 %f8078, %f8076, %f49156, %f8072;
	// end inline asm
	// begin inline asm
	sin.approx.f32  %f8082, %f8078;
	// end inline asm
	// begin inline asm
	fma.rn.f32 %f8084, %f8082, %f49156, %f8078;
	// end inline asm
	// begin inline asm
	sin.approx.f32  %f8088, %f8084;
	// end inline asm
	// begin inline asm
	fma.rn.f32 %f8090, %f8088, %f49156, %f8084;
	// end inline asm
	// begin inline asm
	sin.approx.f32  %f8094, %f8090;
	// end inline asm
	// begin inline asm
	fma.rn.f32 %f8096, %f8094, %f49156, %f8090;
	// end inline asm
	// begin inline asm
	sin.approx.f32  %f8100, %f8096;
	// end inline asm
	// begin inline asm
	fma.rn.f32 %f8102, %f8100, %f49156, %f8096;
	// end inline asm
	// begin inline asm
	sin.approx.f32  %f8106, %f8102;
	// end inline asm
	// begin inline asm
	fma.rn.f32 %f8108, %f8106, %f49156, %f8102;
	// end inline asm
	// begin inline asm
	sin.approx.f32  %f8112, %f8108;
	// end inline asm
	// begin inline asm
	fma.rn.f32 %f8114, %f8112, %f49156, %f8108;
	// end inline asm
	// begin inline asm
	sin.approx.f32  %f8118, %f8114;
	// end inline asm
	// begin inline asm
	fma.rn.f32 %f8120, %f8118, %f49156, %f8114;
	// end inline asm
	// begin inline asm
	sin.approx.f32  %f8124, %f8120;
	// end inline asm
	// begin inline asm
	fma.rn.f32 %f8126, %f8124, %f49156, %f8120;
	// end inline asm
	// begin inline asm
	sin.approx.f32  %f8130, %f8126;
	// end inline asm
	// begin inline asm
	fma.rn.f32 %f8132, %f8130, %f49156, %f8126;
	// end inline asm
	// begin inline asm
	sin.approx.f32  %f8136, %f8132;
	// end inline asm
	// begin inline asm
	fma.rn.f32 %f8138, %f8136, %f49156, %f8132;
	// end inline asm
	// begin inline asm
	sin.approx.f32  %f8142, %f8138;
	// end inline asm
	// begin inline asm
	fma.rn.f32 %f8144, %f8142, %f49156, %f8138;
	// end inline asm
	// begin inline asm
	sin.approx.f32  %f8148, %f8144;
	// end inline asm
	// begin inline asm
	fma.rn.f32 %f8150, %f8148, %f49156, %f8144;
	// end inline asm
	// begin inline asm
	sin.approx.f32  %f8154, %f8150;
	// end inline asm
	// begin inline asm
	fma.rn.f32 %f8156, %f8154, %f49156, %f8150;
	// end inline asm
	// begin inline asm
	sin.approx.f32  %f8160, %f8156;
	// end inline asm
	// begin inline asm
	fma.rn.f32 %f8162, %f8160, %f49156, %f8156;
	// end inline asm
	// begin inline asm
	sin.approx.f32  %f8166, %f8162;
	// end inline asm
	// begin inline asm
	fma.rn.f32 %f8168, %f8166, %f49156, %f8162;
	// end inline asm
	// begin inline asm
	sin.approx.f32  %f8172, %f8168;
	// end inline asm
	// begin inline asm
	fma.rn.f32 %f8174, %f8172, %f49156, %f8168;
	// end inline asm
	// begin inline asm
	sin.approx.f32  %f8178, %f8174;
	// end inline asm
	// begin inline asm
	fma.rn.f32 %f8180, %f8178, %f49156, %f8174;
	// end inline asm
	// begin inline asm
	sin.approx.f32  %f8184, %f8180;
	// end inline asm
	// begin inline asm
	fma.rn.f32 %f8186, %f8184, %f49156, %f8180;
	// end inline asm
	// begin inline asm
	sin.approx.f32  %f8190, %f8186;
	// end inline asm
	// begin inline asm
	fma.rn.f32 %f8192, %f8190, %f49156, %f8186;
	// end inline asm
	// begin inline asm
	sin.approx.f32  %f8196, %f8192;
	// end inline asm
	// begin inline asm
	fma.rn.f32 %f8198, %f8196, %f49156, %f8192;
	// end inline asm
	// begin inline asm
	sin.approx.f32  %f8202, %f8198;
	// end inline asm
	// begin inline asm
	fma.rn.f32 %f8204, %f8202, %f49156, %f8198;
	// end inline asm
	// begin inline asm
	sin.approx.f32  %f8208, %f8204;
	// end inline asm
	// begin inline asm
	fma.rn.f32 %f8210, %f8208, %f49156, %f8204;
	// end inline asm
	// begin inline asm
	sin.approx.f32  %f8214, %f8210;
	// end inline asm
	// begin inline asm
	fma.rn.f32 %f8216, %f8214, %f49156, %f8210;
	// end inline asm
	// begin inline asm
	sin.approx.f32  %f8220, %f8216;
	// end inline asm
	// begin inline asm
	fma.rn.f32 %f8222, %f8220, %f49156, %f8216;
	// end inline asm
	// begin inline asm
	sin.approx.f32  %f8226, %f8222;
	// end inline asm
	// begin inline asm
	fma.rn.f32 %f8228, %f8226, %f49156, %f8222;
	// end inline asm
	// begin inline asm
	sin.approx.f32  %f8232, %f8228;
	// end inline asm
	// begin inline asm
	fma.rn.f32 %f8234, %f8232, %f49156, %f8228;
	// end inline asm
	// begin inline asm
	sin.approx.f32  %f8238, %f8234;
	// end inline asm
	// begin inline asm
	fma.rn.f32 %f8240, %f8238, %f49156, %f8234;
	// end inline asm
	// begin inline asm
	sin.approx.f32  %f8244, %f8240;
	// end inline asm
	// begin inline asm
	fma.rn.f32 %f8246, %f8244, %f49156, %f8240;
	// end inline asm
	// begin inline asm
	sin.approx.f32  %f8250, %f8246;
	// end inline asm
	// begin inline asm
	fma.rn.f32 %f8252, %f8250, %f49156, %f8246;
	// end inline asm
	// begin inline asm
	sin.approx.f32  %f8256, %f8252;
	// end inline asm
	// begin inline asm
	fma.rn.f32 %f8258, %f8256, %f49156, %f8252;
	// end inline asm
	// begin inline asm
	sin.approx.f32  %f8262, %f8258;
	// end inline asm
	// begin inline asm
	fma.rn.f32 %f8264, %f8262, %f49156, %f8258;
	// end inline asm
	// begin inline asm
	sin.approx.f32  %f8268, %f8264;
	// end inline asm
	// begin inline asm
	fma.rn.f32 %f8270, %f8268, %f49156, %f8264;
	// end inline asm
	// begin inline asm
	sin.approx.f32  %f8274, %f8270;
	// end inline asm
	// begin inline asm
	fma.rn.f32 %f8276, %f8274, %f49156, %f8270;
	// end inline asm
	// begin inline asm
	sin.approx.f32  %f8280, %f8276;
	// end inline asm
	// begin inline asm
	fma.rn.f32 %f8282, %f8280, %f49156, %f8276;
	// end inline asm
	// begin inline asm
	sin.approx.f32  %f8286, %f8282;
	// end inline asm
	// begin inline asm
	fma.rn.f32 %f8288, %f8286, %f49156, %f8282;
	// end inline asm
	// begin inline asm
	sin.approx.f32  %f8292, %f8288;
	// end inline asm
	// begin inline asm
	fma.rn.f32 %f8294, %f8292, %f49156, %f8288;
	// end inline asm
	// begin inline asm
	sin.approx.f32  %f8298, %f8294;
	// end inline asm
	// begin inline asm
	fma.rn.f32 %f8300, %f8298, %f49156, %f8294;
	// end inline asm
	// begin inline asm
	sin.approx.f32  %f8304, %f8300;
	// end inline asm
	// begin inline asm
	fma.rn.f32 %f8306, %f8304, %f49156, %f8300;
	// end inline asm
	// begin inline asm
	sin.approx.f32  %f8310, %f8306;
	// end inline asm
	// begin inline asm
	fma.rn.f32 %f8312, %f8310, %f49156, %f8306;
	// end inline asm
	// begin inline asm
	sin.approx.f32  %f8316, %f8312;
	// end inline asm
	// begin inline asm
	fma.rn.f32 %f8318, %f8316, %f49156, %f8312;
	// end inline asm
	// begin inline asm
	sin.approx.f32  %f8322, %f8318;
	// end inline asm
	// begin inline asm
	fma.rn.f32 %f8324, %f8322, %f49156, %f8318;
	// end inline asm
	// begin inline asm
	sin.approx.f32  %f8328, %f8324;
	// end inline asm
	// begin inline asm
	fma.rn.f32 %f8330, %f8328, %f49156, %f8324;
	// end inline asm
	// begin inline asm
	sin.approx.f32  %f8334, %f8330;
	// end inline asm
	// begin inline asm
	fma.rn.f32 %f8336, %f8334, %f49156, %f8330;
	// end inline asm
	// begin inline asm
	sin.approx.f32  %f8340, %f8336;
	// end inline asm
	// begin inline asm
	fma.rn.f32 %f8342, %f8340, %f49156, %f8336;
	// end inline asm
	// begin inline asm
	sin.approx.f32  %f8346, %f8342;
	// end inline asm
	// begin inline asm
	fma.rn.f32 %f8348, %f8346, %f49156, %f8342;
	// end inline asm
	// begin inline asm
	sin.approx.f32  %f8352, %f8348;
	// end inline asm
	// begin inline asm
	fma.rn.f32 %f8354, %f8352, %f49156, %f8348;
	// end inline asm
	// begin inline asm
	sin.approx.f32  %f8358, %f8354;
	// end inline asm
	// begin inline asm
	fma.rn.f32 %f8360, %f8358, %f49156, %f8354;
	// end inline asm
	// begin inline asm
	sin.approx.f32  %f8364, %f8360;
	// end inline asm
	// begin inline asm
	fma.rn.f32 %f8366, %f8364, %f49156, %f8360;
	// end inline asm
	// begin inline asm
	sin.approx.f32  %f8370, %f8366;
	// end inline asm
	// begin inline asm
	fma.rn.f32 %f8372, %f8370, %f49156, %f8366;
	// end inline asm
	// begin inline asm
	sin.approx.f32  %f8376, %f8372;
	// end inline asm
	// begin inline asm
	fma.rn.f32 %f8378, %f8376, %f49156, %f8372;
	// end inline asm
	// begin inline asm
	sin.approx.f32  %f8382, %f8378;
	// end inline asm
	// begin inline asm
	fma.rn.f32 %f8384, %f8382, %f49156, %f8378;
	// end inline asm
	// begin inline asm
	sin.approx.f32  %f8388, %f8384;
	// end inline asm
	// begin inline asm
	fma.rn.f32 %f8390, %f8388, %f49156, %f8384;
	// end inline asm
	// begin inline asm
	sin.approx.f32  %f8394, %f8390;
	// end inline asm
	// begin inline asm
	fma.rn.f32 %f8396, %f8394, %f49156, %f8390;
	// end inline asm
	// begin inline asm
	sin.approx.f32  %f8400, %f8396;
	// end inline asm
	// begin inline asm
	fma.rn.f32 %f8402, %f8400, %f49156, %f8396;
	// end inline asm
	// begin inline asm
	sin.approx.f32  %f8406, %f8402;
	// end inline asm
	// begin inline asm
	fma.rn.f32 %f8408, %f8406, %f49156, %f8402;
	// end inline asm
	// begin inline asm
	sin.approx.f32  %f8412, %f8408;
	// end inline asm
	// begin inline asm
	fma.rn.f32 %f8414, %f8412, %f49156, %f8408;
	// end inline asm
	// begin inline asm
	sin.approx.f32  %f8418, %f8414;
	// end inline asm
	// begin inline asm
	fma.rn.f32 %f8420, %f8418, %f49156, %f8414;
	// end inline asm
	// begin inline asm
	sin.approx.f32  %f8424, %f8420;
	// end inline asm
	// begin inline asm
	fma.rn.f32 %f8426, %f8424, %f49156, %f8420;
	// end inline asm
	// begin inline asm
	sin.approx.f32  %f8430, %f8426;
	// end inline asm
	// begin inline asm
	fma.rn.f32 %f8432, %f8430, %f49156, %f8426;
	// end inline asm
	// begin inline asm
	sin.approx.f32  %f8436, %f8432;
	// end inline asm
	// begin inline asm
	fma.rn.f32 %f8438, %f8436, %f49156, %f8432;
	// end inline asm
	// begin inline asm
	sin.approx.f32  %f8442, %f8438;
	// end inline asm
	// begin inline asm
	fma.rn.f32 %f8444, %f8442, %f49156, %f8438;
	// end inline asm
	// begin inline asm
	sin.approx.f32  %f8448, %f8444;
	// end inline asm
	// begin inline asm
	fma.rn.f32 %f8450, %f8448, %f49156, %f8444;
	// end inline asm
	// begin inline asm
	sin.approx.f32  %f8454, %f8450;
	// end inline asm
	// begin inline asm
	fma.rn.f32 %f8456, %f8454, %f49156, %f8450;
	// end inline asm
	// begin inline asm
	sin.approx.f32  %f8460, %f8456;
	// end inline asm
	// begin inline asm
	fma.rn.f32 %f8462, %f8460, %f49156, %f8456;
	// end inline asm
	// begin inline asm
	sin.approx.f32  %f8466, %f8462;
	// end inline asm
	// begin inline asm
	fma.rn.f32 %f8468, %f8466, %f49156, %f8462;
	// end inline asm
	// begin inline asm
	sin.approx.f32  %f8472, %f8468;
	// end inline asm
	// begin inline asm
	fma.rn.f32 %f8474, %f8472, %f49156, %f8468;
	// end inline asm
	// begin inline asm
	sin.approx.f32  %f8478, %f8474;
	// end inline asm
	// begin inline asm
	fma.rn.f32 %f8480, %f8478, %f49156, %f8474;
	// end inline asm
	// begin inline asm
	sin.approx.f32  %f8484, %f8480;
	// end inline asm
	// begin inline asm
	fma.rn.f32 %f8486, %f8484, %f49156, %f8480;
	// end inline asm
	// begin inline asm
	sin.approx.f32  %f8490, %f8486;
	// end inline asm
	// begin inline asm
	fma.rn.f32 %f8492, %f8490, %f49156, %f8486;
	// end inline asm
	// begin inline asm
	sin.approx.f32  %f8496, %f8492;
	// end inline asm
	// begin inline asm
	fma.rn.f32 %f8498, %f8496, %f49156, %f8492;
	// end inline asm
	// begin inline asm
	sin.approx.f32  %f8502, %f8498;
	// end inline asm
	// begin inline asm
	fma.rn.f32 %f8504, %f8502, %f49156, %f8498;
	// end inline asm
	// begin inline asm
	sin.approx.f32  %f8508, %f8504;
	// end inline asm
	// begin inline asm
	fma.rn.f32 %f8510, %f8508, %f49156, %f8504;
	// end inline asm
	// begin inline asm
	sin.approx.f32  %f8514, %f8510;
	// end inline asm
	// begin inline asm
	fma.rn.f32 %f8516, %f8514, %f49156, %f8510;
	// end inline asm
	// begin inline asm
	sin.approx.f32  %f8520, %f8516;
	// end inline asm
	// begin inline asm
	fma.rn.f32 %f8522, %f8520, %f49156, %f8516;
	// end inline asm
	// begin inline asm
	sin.approx.f32  %f8526, %f8522;
	// end inline asm
	// begin inline asm
	fma.rn.f32 %f8528, %f8526, %f49156, %f8522;
	// end inline asm
	// begin inline asm
	sin.approx.f32  %f8532, %f8528;
	// end inline asm
	// begin inline asm
	fma.rn.f32 %f8534, %f8532, %f49156, %f8528;
	// end inline asm
	// begin inline asm
	sin.approx.f32  %f8538, %f8534;
	// end inline asm
	// begin inline asm
	fma.rn.f32 %f8540, %f8538, %f49156, %f8534;
	// end inline asm
	// begin inline asm
	sin.approx.f32  %f8544, %f8540;
	// end inline asm
	// begin inline asm
	fma.rn.f32 %f8546, %f8544, %f49156, %f8540;
	// end inline asm
	// begin inline asm
	sin.approx.f32  %f8550, %f8546;
	// end inline asm
	// begin inline asm
	fma.rn.f32 %f8552, %f8550, %f49156, %f8546;
	// end inline asm
	// begin inline asm
	sin.approx.f32  %f8556, %f8552;
	// end inline asm
	// begin inline asm
	fma.rn.f32 %f8558, %f8556, %f49156, %f8552;
	// end inline asm
	// begin inline asm
	sin.approx.f32  %f8562, %f8558;
	// end inline asm
	// begin inline asm
	fma.rn.f32 %f8564, %f8562, %f49156, %f8558;
	// end inline asm
	// begin inline asm
	sin.approx.f32  %f8568, %f8564;
	// end inline asm
	// begin inline asm
	fma.rn.f32 %f8570, %f8568, %f49156, %f8564;
	// end inline asm
	// begin inline asm
	sin.approx.f32  %f8574, %f8570;
	// end inline asm
	// begin inline asm
	fma.rn.f32 %f8576, %f8574, %f49156, %f8570;
	// end inline asm
	// begin inline asm
	sin.approx.f32  %f8580, %f8576;
	// end inline asm
	// begin inline asm
	fma.rn.f32 %f8582, %f8580, %f49156, %f8576;
	// end inline asm
	// begin inline asm
	sin.approx.f32  %f8586, %f8582;
	// end inline asm
	// begin inline asm
	fma.rn.f32 %f8588, %f8586, %f49156, %f8582;
	// end inline asm
	// begin inline asm
	sin.approx.f32  %f8592, %f8588;
	// end inline asm
	// begin inline asm
	fma.rn.f32 %f8594, %f8592, %f49156, %f8588;
	// end inline asm
	// begin inline asm
	sin.approx.f32  %f8598, %f8594;
	// end inline asm
	// begin inline asm
	fma.rn.f32 %f8600, %f8598, %f49156, %f8594;
	// end inline asm
	// begin inline asm
	sin.approx.f32  %f8604, %f8600;
	// end inline asm
	// begin inline asm
	fma.rn.f32 %f8606, %f8604, %f49156, %f8600;
	// end inline asm
	// begin inline asm
	sin.approx.f32  %f8610, %f8606;
	// end inline asm
	// begin inline asm
	fma.rn.f32 %f8612, %f8610, %f49156, %f8606;
	// end inline asm
	// begin inline asm
	sin.approx.f32  %f8616, %f8612;
	// end inline asm
	// begin inline asm
	fma.rn.f32 %f8618, %f8616, %f49156, %f8612;
	// end inline asm
	// begin inline asm
	sin.approx.f32  %f8622, %f8618;
	// end inline asm
	// begin inline asm
	fma.rn.f32 %f8624, %f8622, %f49156, %f8618;
	// end inline asm
	// begin inline asm
	sin.approx.f32  %f8628, %f8624;
	// end inline asm
	// begin inline asm
	fma.rn.f32 %f8630, %f8628, %f49156, %f8624;
	// end inline asm
	// begin inline asm
	sin.approx.f32  %f8634, %f8630;
	// end inline asm
	// begin inline asm
	fma.rn.f32 %f8636, %f8634, %f49156, %f8630;
	// end inline asm
	// begin inline asm
	sin.approx.f32  %f8640, %f8636;
	// end inline asm
	// begin inline asm
	fma.rn.f32 %f8642, %f8640, %f49156, %f8636;
	// end inline asm
	// begin inline asm
	sin.approx.f32  %f8646, %f8642;
	// end inline asm
	// begin inline asm
	fma.rn.f32 %f8648, %f8646, %f49156, %f8642;
	// end inline asm
	// begin inline asm
	sin.approx.f32  %f8652, %f8648;
	// end inline asm
	// begin inline asm
	fma.rn.f32 %f8654, %f8652, %f49156, %f8648;
	// end inline asm
	// begin inline asm
	sin.approx.f32  %f8658, %f8654;
	// end inline asm
	// begin inline asm
	fma.rn.f32 %f8660, %f8658, %f49156, %f8654;
	// end inline asm
	// begin inline asm
	sin.approx.f32  %f8664, %f8660;
	// end inline asm
	// begin inline asm
	fma.rn.f32 %f8666, %f8664, %f49156, %f8660;
	// end inline asm
	// begin inline asm
	sin.approx.f32  %f8670, %f8666;
	// end inline asm
	// begin inline asm
	fma.rn.f32 %f8672, %f8670, %f49156, %f8666;
	// end inline asm
	// begin inline asm
	sin.approx.f32  %f8676, %f8672;
	// end inline asm
	// begin inline asm
	fma.rn.f32 %f8678, %f8676, %f49156, %f8672;
	// end inline asm
	// begin inline asm
	sin.approx.f32  %f8682, %f8678;
	// end inline asm
	// begin inline asm
	fma.rn.f32 %f8684, %f8682, %f49156, %f8678;
	// end inline asm
	// begin inline asm
	sin.approx.f32  %f8688, %f8684;
	// end inline asm
	// begin inline asm
	fma.rn.f32 %f8690, %f8688, %f49156, %f8684;
	// end inline asm
	// begin inline asm
	sin.approx.f32  %f8694, %f8690;
	// end inline asm
	// begin inline asm
	fma.rn.f32 %f8696, %f8694, %f49156, %f8690;
	// end inline asm
	// begin inline asm
	sin.approx.f32  %f8700, %f8696;
	// end inline asm
	// begin inline asm
	fma.rn.f32 %f8702, %f8700, %f49156, %f8696;
	// end inline asm
	// begin inline asm
	sin.approx.f32  %f8706, %f8702;
	// end inline asm
	// begin inline asm
	fma.rn.f32 %f8708, %f8706, %f49156, %f8702;
	// end inline asm
	// begin inline asm
	sin.approx.f32  %f8712, %f8708;
	// end inline asm
	// begin inline asm
	fma.rn.f32 %f8714, %f8712, %f49156, %f8708;
	// end inline asm
	// begin inline asm
	sin.approx.f32  %f8718, %f8714;
	// end inline asm
	// begin inline asm
	fma.rn.f32 %f8720, %f8718, %f49156, %f8714;
	// end inline asm
	// begin inline asm
	sin.approx.f32  %f8724, %f8720;
	// end inline asm
	// begin inline asm
	fma.rn.f32 %f8726, %f8724, %f49156, %f8720;
	// end inline asm
	// begin inline asm
	sin.approx.f32  %f8730, %f8726;
	// end inline asm
	// begin inline asm
	fma.rn.f32 %f8732, %f8730, %f49156, %f8726;
	// end inline asm
	// begin inline asm
	sin.approx.f32  %f8736, %f8732;
	// end inline asm
	// begin inline asm
	fma.rn.f32 %f8738, %f8736, %f49156, %f8732;
	// end inline asm
	// begin inline asm
	sin.approx.f32  %f8742, %f8738;
	// end inline asm
	// begin inline asm
	fma.rn.f32 %f8744, %f8742, %f49156, %f8738;
	// end inline asm
	// begin inline asm
	sin.approx.f32  %f8748, %f8744;
	// end inline asm
	// begin inline asm
	fma.rn.f32 %f8750, %f8748, %f49156, %f8744;
	// end inline asm
	// begin inline asm
	sin.approx.f32  %f8754, %f8750;
	// end inline asm
	// begin inline asm
	fma.rn.f32 %f8756, %f8754, %f49156, %f8750;
	// end inline asm
	// begin inline asm
	sin.approx.f32  %f8760, %f8756;
	// end inline asm
	// begin inline asm
	fma.rn.f32 %f8762, %f8760, %f49156, %f8756;
	// end inline asm
	// begin inline asm
	sin.approx.f32  %f8766, %f8762;
	// end inline asm
	// begin inline asm
	fma.rn.f32 %f8768, %f8766, %f49156, %f8762;
	// end inline asm
	// begin inline asm
	sin.approx.f32  %f8772, %f8768;
	// end inline asm
	// begin inline asm
	fma.rn.f32 %f8774, %f8772, %f49156, %f8768;
	// end inline asm
	// begin inline asm
	sin.approx.f32  %f8778, %f8774;
	// end inline asm
	// begin inline asm
	fma.rn.f32 %f8780, %f8778, %f49156, %f8774;
	// end inline asm
	// begin inline asm
	sin.approx.f32  %f8784, %f8780;
	// end inline asm
	// begin inline asm
	fma.rn.f32 %f8786, %f8784, %f49156, %f8780;
	// end inline asm
	// begin inline asm
	sin.approx.f32  %f8790, %f8786;
	// end inline asm
	// begin inline asm
	fma.rn.f32 %f8792, %f8790, %f49156, %f8786;
	// end inline asm
	// begin inline asm
	sin.approx.f32  %f8796, %f8792;
	// end inline asm
	// begin inline asm
	fma.rn.f32 %f8798, %f8796, %f49156, %f8792;
	// end inline asm
	// begin inline asm
	sin.approx.f32  %f8802, %f8798;
	// end inline asm
	// begin inline asm
	fma.rn.f32 %f8804, %f8802, %f49156, %f8798;
	// end inline asm
	// begin inline asm
	sin.approx.f32  %f8808, %f8804;
	// end inline asm
	// begin inline asm
	fma.rn.f32 %f8810, %f8808, %f49156, %f8804;
	// end inline asm
	// begin inline asm
	sin.approx.f32  %f8814, %f8810;
	// end inline asm
	// begin inline asm
	fma.rn.f32 %f8816, %f8814, %f49156, %f8810;
	// end inline asm
	// begin inline asm
	sin.approx.f32  %f8820, %f8816;
	// end inline asm
	// begin inline asm
	fma.rn.f32 %f8822, %f8820, %f49156, %f8816;
	// end inline asm
	// begin inline asm
	sin.approx.f32  %f8826, %f8822;
	// end inline asm
	// begin inline asm
	fma.rn.f32 %f8828, %f8826, %f49156, %f8822;
	// end inline asm
	// begin inline asm
	sin.approx.f32  %f8832, %f8828;
	// end inline asm
	// begin inline asm
	fma.rn.f32 %f8834, %f8832, %f49156, %f8828;
	// end inline asm
	// begin inline asm
	sin.approx.f32  %f8838, %f8834;
	// end inline asm
	// begin inline asm
	fma.rn.f32 %f8840, %f8838, %f49156, %f8834;
	// end inline asm
	// begin inline asm
	sin.approx.f32  %f8844, %f8840;
	// end inline asm
	// begin inline asm
	fma.rn.f32 %f8846, %f8844, %f49156, %f8840;
	// end inline asm
	// begin inline asm
	sin.approx.f32  %f8850, %f8846;
	// end inline asm
	// begin inline asm
	fma.rn.f32 %f8852, %f8850, %f49156, %f8846;
	// end inline asm
	// begin inline asm
	sin.approx.f32  %f8856, %f8852;
	// end inline asm
	// begin inline asm
	fma.rn.f32 %f8858, %f8856, %f49156, %f8852;
	// end inline asm
	// begin inline asm
	sin.approx.f32  %f8862, %f8858;
	// end inline asm
	// begin inline asm
	fma.rn.f32 %f8864, %f8862, %f49156, %f8858;
	// end inline asm
	// begin inline asm
	sin.approx.f32  %f8868, %f8864;
	// end inline asm
	// begin inline asm
	fma.rn.f32 %f8870, %f8868, %f49156, %f8864;
	// end inline asm
	// begin inline asm
	sin.approx.f32  %f8874, %f8870;
	// end inline asm
	// begin inline asm
	fma.rn.f32 %f8876, %f8874, %f49156, %f8870;
	// end inline asm
	// begin inline asm
	sin.approx.f32  %f8880, %f8876;
	// end inline asm
	// begin inline asm
	fma.rn.f32 %f8882, %f8880, %f49156, %f8876;
	// end inline asm
	// begin inline asm
	sin.approx.f32  %f8886, %f8882;
	// end inline asm
	// begin inline asm
	fma.rn.f32 %f8888, %f8886, %f49156, %f8882;
	// end inline asm
	// begin inline asm
	sin.approx.f32  %f8892, %f8888;
	// end inline asm
	// begin inline asm
	fma.rn.f32 %f8894, %f8892, %f49156, %f8888;
	// end inline asm
	// begin inline asm
	sin.approx.f32  %f8898, %f8894;
	// end inline asm
	// begin inline asm
	fma.rn.f32 %f8900, %f8898, %f49156, %f8894;
	// end inline asm
	// begin inline asm
	sin.approx.f32  %f8904, %f8900;
	// end inline asm
	// begin inline asm
	fma.rn.f32 %f8906, %f8904, %f49156, %f8900;
	// end inline asm
	// begin inline asm
	sin.approx.f32  %f8910, %f8906;
	// end inline asm
	// begin inline asm
	fma.rn.f32 %f8912, %f8910, %f49156, %f8906;
	// end inline asm
	// begin inline asm
	sin.approx.f32  %f8916, %f8912;
	// end inline asm
	// begin inline asm
	fma.rn.f32 %f8918, %f8916, %f49156, %f8912;
	// end inline asm
	// begin inline asm
	sin.approx.f32  %f8922, %f8918;
	// end inline asm
	// begin inline asm
	fma.rn.f32 %f8924, %f8922, %f49156, %f8918;
	// end inline asm
	// begin inline asm
	sin.approx.f32  %f8928, %f8924;
	// end inline asm
	// begin inline asm
	fma.rn.f32 %f8930, %f8928, %f49156, %f8924;
	// end inline asm
	// begin inline asm
	sin.approx.f32  %f8934, %f8930;
	// end inline asm
	// begin inline asm
	fma.rn.f32 %f8936, %f8934, %f49156, %f8930;
	// end inline asm
	// begin inline asm
	sin.approx.f32  %f8940, %f8936;
	// end inline asm
	// begin inline asm
	fma.rn.f32 %f8942, %f8940, %f49156, %f8936;
	// end inline asm
	// begin inline asm
	sin.approx.f32  %f8946, %f8942;
	// end inline asm
	// begin inline asm
	fma.rn.f32 %f8948, %f8946, %f49156, %f8942;
	// end inline asm
	// begin inline asm
	sin.approx.f32  %f8952, %f8948;
	// end inline asm
	// begin inline asm
	fma.rn.f32 %f8954, %f8952, %f49156, %f8948;
	// end inline asm
	// begin inline asm
	sin.approx.f32  %f8958, %f8954;
	// end inline asm
	// begin inline asm
	fma.rn.f32 %f8960, %f8958, %f49156, %f8954;
	// end inline asm
	// begin inline asm
	sin.approx.f32  %f8964, %f8960;
	// end inline asm
	// begin inline asm
	fma.rn.f32 %f8966, %f8964, %f49156, %f8960;
	// end inline asm
	// begin inline asm
	sin.approx.f32  %f8970, %f8966;
	// end inline asm
	// begin inline asm
	fma.rn.f32 %f8972, %f8970, %f49156, %f8966;
	// end inline asm
	// begin inline asm
	sin.approx.f32  %f8976, %f8972;
	// end inline asm
	// begin inline asm
	fma.rn.f32 %f8978, %f8976, %f49156, %f8972;
	// end inline asm
	// begin inline asm
	sin.approx.f32  %f8982, %f8978;
	// end inline asm
	// begin inline asm
	fma.rn.f32 %f8984, %f8982, %f49156, %f8978;
	// end inline asm
	// begin inline asm
	sin.approx.f32  %f8988, %f8984;
	// end inline asm
	// begin inline asm
	fma.rn.f32 %f8990, %f8988, %f49156, %f8984;
	// end inline asm
	// begin inline asm
	sin.approx.f32  %f8994, %f8990;
	// end inline asm
	// begin inline asm
	fma.rn.f32 %f8996, %f8994, %f49156, %f8990;
	// end inline asm
	// begin inline asm
	sin.approx.f32  %f9000, %f8996;
	// end inline asm
	// begin inline asm
	fma.rn.f32 %f9002, %f9000, %f49156, %f8996;
	// end inline asm
	// begin inline asm
	sin.approx.f32  %f9006, %f9002;
	// end inline asm
	// begin inline asm
	fma.rn.f32 %f9008, %f9006, %f49156, %f9002;
	// end inline asm
	// begin inline asm
	sin.approx.f32  %f9012, %f9008;
	// end inline asm
	// begin inline asm
	fma.rn.f32 %f9014, %f9012, %f49156, %f9008;
	// end inline asm
	// begin inline asm
	sin.approx.f32  %f9018, %f9014;
	// end inline asm
	// begin inline asm
	fma.rn.f32 %f9020, %f9018, %f49156, %f9014;
	// end inline asm
	// begin inline asm
	sin.approx.f32  %f9024, %f9020;
	// end inline asm
	// begin inline asm
	fma.rn.f32 %f9026, %f9024, %f49156, %f9020;
	// end inline asm
	// begin inline asm
	sin.approx.f32  %f9030, %f9026;
	// end inline asm
	// begin inline asm
	fma.rn.f32 %f9032, %f9030, %f49156, %f9026;
	// end inline asm
	// begin inline asm
	sin.approx.f32  %f9036, %f9032;
	// end inline asm
	// begin inline asm
	fma.rn.f32 %f9038, %f9036, %f49156, %f9032;
	// end inline asm
	// begin inline asm
	sin.approx.f32  %f9042, %f9038;
	// end inline asm
	// begin inline asm
	fma.rn.f32 %f9044, %f9042, %f49156, %f9038;
	// end inline asm
	// begin inline asm
	sin.approx.f32  %f9048, %f9044;
	// end inline asm
	// begin inline asm
	fma.rn.f32 %f9050, %f9048, %f49156, %f9044;
	// end inline asm
	// begin inline asm
	sin.approx.f32  %f9054, %f9050;
	// end inline asm
	// begin inline asm
	fma.rn.f32 %f9056, %f9054, %f49156, %f9050;
	// end inline asm
	// begin inline asm
	sin.approx.f32  %f9060, %f9056;
	// end inline asm
	// begin inline asm
	fma.rn.f32 %f9062, %f9060, %f49156, %f9056;
	// end inline asm
	// begin inline asm
	sin.approx.f32  %f9066, %f9062;
	// end inline asm
	// begin inline asm
	fma.rn.f32 %f9068, %f9066, %f49156, %f9062;
	// end inline asm
	// begin inline asm
	sin.approx.f32  %f9072, %f9068;
	// end inline asm
	// begin inline asm
	fma.rn.f32 %f9074, %f9072, %f49156, %f9068;
	// end inline asm
	// begin inline asm
	sin.approx.f32  %f9078, %f9074;
	// end inline asm
	// begin inline asm
	fma.rn.f32 %f9080, %f9078, %f49156, %f9074;
	// end inline asm
	// begin inline asm
	sin.approx.f32  %f9084, %f9080;
	// end inline asm
	// begin inline asm
	fma.rn.f32 %f9086, %f9084, %f49156, %f9080;
	// end inline asm
	// begin inline asm
	sin.approx.f32  %f9090, %f9086;
	// end inline asm
	// begin inline asm
	fma.rn.f32 %f9092, %f9090, %f49156, %f9086;
	// end inline asm
	// begin inline asm
	sin.approx.f32  %f9096, %f9092;
	// end inline asm
	// begin inline asm
	fma.rn.f32 %f9098, %f9096, %f49156, %f9092;
	// end inline asm
	// begin inline asm
	sin.approx.f32  %f9102, %f9098;
	// end inline asm
	// begin inline asm
	fma.rn.f32 %f9104, %f9102, %f49156, %f9098;
	// end inline asm
	// begin inline asm
	sin.approx.f32  %f9108, %f9104;
	// end inline asm
	// begin inline asm
	fma.rn.f32 %f9110, %f9108, %f49156, %f9104;
	// end inline asm
	// begin inline asm
	sin.approx.f32  %f9114, %f9110;
	// end inline asm
	// begin inline asm
	fma.rn.f32 %f9116, %f9114, %f49156, %f9110;
	// end inline asm
	// begin inline asm
	sin.approx.f32  %f9120, %f9116;
	// end inline asm
	// begin inline asm
	fma.rn.f32 %f9122, %f9120, %f49156, %f9116;
	// end inline asm
	// begin inline asm
	sin.approx.f32  %f9126, %f9122;
	// end inline asm
	// begin inline asm
	fma.rn.f32 %f9128, %f9126, %f49156, %f9122;
	// end inline asm
	// begin inline asm
	sin.approx.f32  %f9132, %f9128;
	// end inline asm
	// begin inline asm
	fma.rn.f32 %f9134, %f9132, %f49156, %f9128;
	// end inline asm
	// begin inline asm
	sin.approx.f32  %f9138, %f9134;
	// end inline asm
	// begin inline asm
	fma.rn.f32 %f9140, %f9138, %f49156, %f9134;
	// end inline asm
	// begin inline asm
	sin.approx.f32  %f9144, %f9140;
	// end inline asm
	// begin inline asm
	fma.rn.f32 %f9146, %f9144, %f49156, %f9140;
	// end inline asm
	// begin inline asm
	sin.approx.f32  %f9150, %f9146;
	// end inline asm
	// begin inline asm
	fma.rn.f32 %f9152, %f9150, %f49156, %f9146;
	// end inline asm
	// begin inline asm
	sin.approx.f32  %f9156, %f9152;
	// end inline asm
	// begin inline asm
	fma.rn.f32 %f9158, %f9156, %f49156, %f9152;
	// end inline asm
	// begin inline asm
	sin.approx.f32  %f9162, %f9158;
	// end inline asm
	// begin inline asm
	fma.rn.f32 %f9164, %f9162, %f49156, %f9158;
	// end inline asm
	// begin inline asm
	sin.approx.f32  %f9168, %f9164;
	// end inline asm
	// begin inline asm
	fma.rn.f32 %f9170, %f9168, %f49156, %f9164;
	// end inline asm
	// begin inline asm
	sin.approx.f32  %f9174, %f9170;
	// end inline asm
	// begin inline asm
	fma.rn.f32 %f9176, %f9174, %f49156, %f9170;
	// end inline asm
	// begin inline asm
	sin.approx.f32  %f9180, %f9176;
	// end inline asm
	// begin inline asm
	fma.rn.f32 %f9182, %f9180, %f49156, %f9176;
	// end inline asm
	// begin inline asm
	sin.approx.f32  %f9186, %f9182;
	// end inline asm
	// begin inline asm
	fma.rn.f32 %f9188, %f9186, %f49156, %f9182;
	// end inline asm
	// begin inline asm
	sin.approx.f32  %f9192, %f9188;
	// end inline asm
	// begin inline asm
	fma.rn.f32 %f9194, %f9192, %f49156, %f9188;
	// end inline asm
	// begin inline asm
	sin.approx.f32  %f9198, %f9194;
	// end inline asm
	// begin inline asm
	fma.rn.f32 %f9200, %f9198, %f49156, %f9194;
	// end inline asm
	// begin inline asm
	sin.approx.f32  %f9204, %f9200;
	// end inline asm
	// begin inline asm
	fma.rn.f32 %f9206, %f9204, %f49156, %f9200;
	// end inline asm
	// begin inline asm
	sin.approx.f32  %f9210, %f9206;
	// end inline asm
	// begin inline asm
	fma.rn.f32 %f9212, %f9210, %f49156, %f9206;
	// end inline asm
	// begin inline asm
	sin.approx.f32  %f9216, %f9212;
	// end inline asm
	// begin inline asm
	fma.rn.f32 %f9218, %f9216, %f49156, %f9212;
	// end inline asm
	// begin inline asm
	sin.approx.f32  %f9222, %f9218;
	// end inline asm
	// begin inline asm
	fma.rn.f32 %f9224, %f9222, %f49156, %f9218;
	// end inline asm
	// begin inline asm
	sin.approx.f32  %f9228, %f9224;
	// end inline asm
	// begin inline asm
	fma.rn.f32 %f9230, %f9228, %f49156, %f9224;
	// end inline asm
	// begin inline asm
	sin.approx.f32  %f9234, %f9230;
	// end inline asm
	// begin inline asm
	fma.rn.f32 %f9236, %f9234, %f49156, %f9230;
	// end inline asm
	// begin inline asm
	sin.approx.f32  %f9240, %f9236;
	// end inline asm
	// begin inline asm
	fma.rn.f32 %f9242, %f9240, %f49156, %f9236;
	// end inline asm
	// begin inline asm
	sin.approx.f32  %f9246, %f9242;
	// end inline asm
	// begin inline asm
	fma.rn.f32 %f9248, %f9246, %f49156, %f9242;
	// end inline asm
	// begin inline asm
	sin.approx.f32  %f9252, %f9248;
	// end inline asm
	// begin inline asm
	fma.rn.f32 %f9254, %f9252, %f49156, %f9248;
	// end inline asm
	// begin inline asm
	sin.approx.f32  %f9258, %f9254;
	// end inline asm
	// begin inline asm
	fma.rn.f32 %f9260, %f9258, %f49156, %f9254;
	// end inline asm
	// begin inline asm
	sin.approx.f32  %f9264, %f9260;
	// end inline asm
	// begin inline asm
	fma.rn.f32 %f9266, %f9264, %f49156, %f9260;
	// end inline asm
	// begin inline asm
	sin.approx.f32  %f9270, %f9266;
	// end inline asm
	// begin inline asm
	fma.rn.f32 %f9272, %f9270, %f49156, %f9266;
	// end inline asm
	// begin inline asm
	sin.approx.f32  %f9276, %f9272;
	// end inline asm
	// begin inline asm
	fma.rn.f32 %f9278, %f9276, %f49156, %f9272;
	// end inline asm
	// begin inline asm
	sin.approx.f32  %f9282, %f9278;
	// end inline asm
	// begin inline asm
	fma.rn.f32 %f9284, %f9282, %f49156, %f9278;
	// end inline asm
	// begin inline asm
	sin.approx.f32  %f9288, %f9284;
	// end inline asm
	// begin inline asm
	fma.rn.f32 %f9290, %f9288, %f49156, %f9284;
	// end inline asm
	// begin inline asm
	sin.approx.f32  %f9294, %f9290;
	// end inline asm
	// begin inline asm
	fma.rn.f32 %f9296, %f9294, %f49156, %f9290;
	// end inline asm
	// begin inline asm
	sin.approx.f32  %f9300, %f9296;
	// end inline asm
	// begin inline asm
	fma.rn.f32 %f9302, %f9300, %f49156, %f9296;
	// end inline asm
	// begin inline asm
	sin.approx.f32  %f9306, %f9302;
	// end inline asm
	// begin inline asm
	fma.rn.f32 %f9308, %f9306, %f49156, %f9302;
	// end inline asm
	// begin inline asm
	sin.approx.f32  %f9312, %f9308;
	// end inline asm
	// begin inline asm
	fma.rn.f32 %f9314, %f9312, %f49156, %f9308;
	// end inline asm
	// begin inline asm
	sin.approx.f32  %f9318, %f9314;
	// end inline asm
	// begin inline asm
	fma.rn.f32 %f9320, %f9318, %f49156, %f9314;
	// end inline asm
	// begin inline asm
	sin.approx.f32  %f9324, %f9320;
	// end inline asm
	// begin inline asm
	fma.rn.f32 %f9326, %f9324, %f49156, %f9320;
	// end inline asm
	// begin inline asm
	sin.approx.f32  %f9330, %f9326;
	// end inline asm
	// begin inline asm
	fma.rn.f32 %f9332, %f9330, %f49156, %f9326;
	// end inline asm
	// begin inline asm
	sin.approx.f32  %f9336, %f9332;
	// end inline asm
	// begin inline asm
	fma.rn.f32 %f9338, %f9336, %f49156, %f9332;
	// end inline asm
	// begin inline asm
	sin.approx.f32  %f9342, %f9338;
	// end inline asm
	// begin inline asm
	fma.rn.f32 %f9344, %f9342, %f49156, %f9338;
	// end inline asm
	// begin inline asm
	sin.approx.f32  %f9348, %f9344;
	// end inline asm
	// begin inline asm
	fma.rn.f32 %f9350, %f9348, %f49156, %f9344;
	// end inline asm
	// begin inline asm
	sin.approx.f32  %f9354, %f9350;
	// end inline asm
	// begin inline asm
	fma.rn.f32 %f9356, %f9354, %f49156, %f9350;
	// end inline asm
	// begin inline asm
	sin.approx.f32  %f9360, %f9356;
	// end inline asm
	// begin inline asm
	fma.rn.f32 %f9362, %f9360, %f49156, %f9356;
	// end inline asm
	// begin inline asm
	sin.approx.f32  %f9366, %f9362;
	// end inline asm
	// begin inline asm
	fma.rn.f32 %f9368, %f9366, %f49156, %f9362;
	// end inline asm
	// begin inline asm
	sin.approx.f32  %f9372, %f9368;
	// end inline asm
	// begin inline asm
	fma.rn.f32 %f9374, %f9372, %f49156, %f9368;
	// end inline asm
	// begin inline asm
	sin.approx.f32  %f9378, %f9374;
	// end inline asm
	// begin inline asm
	fma.rn.f32 %f9380, %f9378, %f49156, %f9374;
	// end inline asm
	// begin inline asm
	sin.approx.f32  %f9384, %f9380;
	// end inline asm
	// begin inline asm
	fma.rn.f32 %f9386, %f9384, %f49156, %f9380;
	// end inline asm
	// begin inline asm
	sin.approx.f32  %f9390, %f9386;
	// end inline asm
	// begin inline asm
	fma.rn.f32 %f9392, %f9390, %f49156, %f9386;
	// end inline asm
	// begin inline asm
	sin.approx.f32  %f9396, %f9392;
	// end inline asm
	// begin inline asm
	fma.rn.f32 %f9398, %f9396, %f49156, %f9392;
	// end inline asm
	// begin inline asm
	sin.approx.f32  %f9402, %f9398;
	// end inline asm
	// begin inline asm
	fma.rn.f32 %f9404, %f9402, %f49156, %f9398;
	// end inline asm
	// begin inline asm
	sin.approx.f32  %f9408, %f9404;
	// end inline asm
	// begin inline asm
	fma.rn.f32 %f9410, %f9408, %f49156, %f9404;
	// end inline asm
	// begin inline asm
	sin.approx.f32  %f9414, %f9410;
	// end inline asm
	// begin inline asm
	fma.rn.f32 %f9416, %f9414, %f49156, %f9410;
	// end inline asm
	// begin inline asm
	sin.approx.f32  %f9420, %f9416;
	// end inline asm
	// begin inline asm
	fma.rn.f32 %f9422, %f9420, %f49156, %f9416;
	// end inline asm
	// begin inline asm
	sin.approx.f32  %f9426, %f9422;
	// end inline asm
	// begin inline asm
	fma.rn.f32 %f9428, %f9426, %f49156, %f9422;
	// end inline asm
	// begin inline asm
	sin.approx.f32  %f9432, %f9428;
	// end inline asm
	// begin inline asm
	fma.rn.f32 %f9434, %f9432, %f49156, %f9428;
	// end inline asm
	// begin inline asm
	sin.approx.f32  %f9438, %f9434;
	// end inline asm
	// begin inline asm
	fma.rn.f32 %f9440, %f9438, %f49156, %f9434;
	// end inline asm
	// begin inline asm
	sin.approx.f32  %f9444, %f9440;
	// end inline asm
	// begin inline asm
	fma.rn.f32 %f9446, %f9444, %f49156, %f9440;
	// end inline asm
	// begin inline asm
	sin.approx.f32  %f9450, %f9446;
	// end inline asm
	// begin inline asm
	fma.rn.f32 %f9452, %f9450, %f49156, %f9446;
	// end inline asm
	// begin inline asm
	sin.approx.f32  %f9456, %f9452;
	// end inline asm
	// begin inline asm
	fma.rn.f32 %f9458, %f9456, %f49156, %f9452;
	// end inline asm
	// begin inline asm
	sin.approx.f32  %f9462, %f9458;
	// end inline asm
	// begin inline asm
	fma.rn.f32 %f9464, %f9462, %f49156, %f9458;
	// end inline asm
	// begin inline asm
	sin.approx.f32  %f9468, %f9464;
	// end inline asm
	// begin inline asm
	fma.rn.f32 %f9470, %f9468, %f49156, %f9464;
	// end inline asm
	// begin inline asm
	sin.approx.f32  %f9474, %f9470;
	// end inline asm
	// begin inline asm
	fma.rn.f32 %f9476, %f9474, %f49156, %f9470;
	// end inline asm
	// begin inline asm
	sin.approx.f32  %f9480, %f9476;
	// end inline asm
	// begin inline asm
	fma.rn.f32 %f9482, %f9480, %f49156, %f9476;
	// end inline asm
	// begin inline asm
	sin.approx.f32  %f9486, %f9482;
	// end inline asm
	// begin inline asm
	fma.rn.f32 %f9488, %f9486, %f49156, %f9482;
	// end inline asm
	// begin inline asm
	sin.approx.f32  %f9492, %f9488;
	// end inline asm
	// begin inline asm
	fma.rn.f32 %f9494, %f9492, %f49156, %f9488;
	// end inline asm
	// begin inline asm
	sin.approx.f32  %f9498, %f9494;
	// end inline asm
	// begin inline asm
	fma.rn.f32 %f9500, %f9498, %f49156, %f9494;
	// end inline asm
	// begin inline asm
	sin.approx.f32  %f9504, %f9500;
	// end inline asm
	// begin inline asm
	fma.rn.f32 %f9506, %f9504, %f49156, %f9500;
	// end inline asm
	// begin inline asm
	sin.approx.f32  %f9510, %f9506;
	// end inline asm
	// begin inline asm
	fma.rn.f32 %f9512, %f9510, %f49156, %f9506;
	// end inline asm
	// begin inline asm
	sin.approx.f32  %f9516, %f9512;
	// end inline asm
	// begin inline asm
	fma.rn.f32 %f9518, %f9516, %f49156, %f9512;
	// end inline asm
	// begin inline asm
	sin.approx.f32  %f9522, %f9518;
	// end inline asm
	// begin inline asm
	fma.rn.f32 %f9524, %f9522, %f49156, %f9518;
	// end inline asm
	// begin inline asm
	sin.approx.f32  %f9528, %f9524;
	// end inline asm
	// begin inline asm
	fma.rn.f32 %f9530, %f9528, %f49156, %f9524;
	// end inline asm
	// begin inline asm
	sin.approx.f32  %f9534, %f9530;
	// end inline asm
	// begin inline asm
	fma.rn.f32 %f9536, %f9534, %f49156, %f9530;
	// end inline asm
	// begin inline asm
	sin.approx.f32  %f9540, %f9536;
	// end inline asm
	// begin inline asm
	fma.rn.f32 %f9542, %f9540, %f49156, %f9536;
	// end inline asm
	// begin inline asm
	sin.approx.f32  %f9546, %f9542;
	// end inline asm
	// begin inline asm
	fma.rn.f32 %f9548, %f9546, %f49156, %f9542;
	// end inline asm
	// begin inline asm
	sin.approx.f32  %f9552, %f9548;
	// end inline asm
	// begin inline asm
	fma.rn.f32 %f9554, %f9552, %f49156, %f9548;
	// end inline asm
	// begin inline asm
	sin.approx.f32  %f9558, %f9554;
	// end inline asm
	// begin inline asm
	fma.rn.f32 %f9560, %f9558, %f49156, %f9554;
	// end inline asm
	// begin inline asm
	sin.approx.f32  %f9564, %f9560;
	// end inline asm
	// begin inline asm
	fma.rn.f32 %f9566, %f9564, %f49156, %f9560;
	// end inline asm
	// begin inline asm
	sin.approx.f32  %f9570, %f9566;
	// end inline asm
	// begin inline asm
	fma.rn.f32 %f9572, %f9570, %f49156, %f9566;
	// end inline asm
	// begin inline asm
	sin.approx.f32  %f9576, %f9572;
	// end inline asm
	// begin inline asm
	fma.rn.f32 %f9578, %f9576, %f49156, %f9572;
	// end inline asm
	// begin inline asm
	sin.approx.f32  %f9582, %f9578;
	// end inline asm
	// begin inline asm
	fma.rn.f32 %f9584, %f9582, %f49156, %f9578;
	// end inline asm
	// begin inline asm
	sin.approx.f32  %f9588, %f9584;
	// end inline asm
	// begin inline asm
	fma.rn.f32 %f9590, %f9588, %f49156, %f9584;
	// end inline asm
	// begin inline asm
	sin.approx.f32  %f9594, %f9590;
	// end inline asm
	// begin inline asm
	fma.rn.f32 %f9596, %f9594, %f49156, %f9590;
	// end inline asm
	// begin inline asm
	sin.approx.f32  %f9600, %f9596;
	// end inline asm
	// begin inline asm
	fma.rn.f32 %f9602, %f9600, %f49156, %f9596;
	// end inline asm
	// begin inline asm
	sin.approx.f32  %f9606, %f9602;
	// end inline asm
	// begin inline asm
	fma.rn.f32 %f9608, %f9606, %f49156, %f9602;
	// end inline asm
	// begin inline asm
	sin.approx.f32  %f9612, %f9608;
	// end inline asm
	// begin inline asm
	fma.rn.f32 %f9614, %f9612, %f49156, %f9608;
	// end inline asm
	// begin inline asm
	sin.approx.f32  %f9618, %f9614;
	// end inline asm
	// begin inline asm
	fma.rn.f32 %f9620, %f9618, %f49156, %f9614;
	// end inline asm
	// begin inline asm
	sin.approx.f32  %f9624, %f9620;
	// end inline asm
	// begin inline asm
	fma.rn.f32 %f9626, %f9624, %f49156, %f9620;
	// end inline asm
	// begin inline asm
	sin.approx.f32  %f9630, %f9626;
	// end inline asm
	// begin inline asm
	fma.rn.f32 %f9632, %f9630, %f49156, %f9626;
	// end inline asm
	// begin inline asm
	sin.approx.f32  %f9636, %f9632;
	// end inline asm
	// begin inline asm
	fma.rn.f32 %f9638, %f9636, %f49156, %f9632;
	// end inline asm
	// begin inline asm
	sin.approx.f32  %f9642, %f9638;
	// end inline asm
	// begin inline asm
	fma.rn.f32 %f9644, %f9642, %f49156, %f9638;
	// end inline asm
	// begin inline asm
	sin.approx.f32  %f9648, %f9644;
	// end inline asm
	// begin inline asm
	fma.rn.f32 %f9650, %f9648, %f49156, %f9644;
	// end inline asm
	// begin inline asm
	sin.approx.f32  %f9654, %f9650;
	// end inline asm
	// begin inline asm
	fma.rn.f32 %f9656, %f9654, %f49156, %f9650;
	// end inline asm
	// begin inline asm
	sin.approx.f32  %f9660, %f9656;
	// end inline asm
	// begin inline asm
	fma.rn.f32 %f9662, %f9660, %f49156, %f9656;
	// end inline asm
	// begin inline asm
	sin.approx.f32  %f9666, %f9662;
	// end inline asm
	// begin inline asm
	fma.rn.f32 %f9668, %f9666, %f49156, %f9662;
	// end inline asm
	// begin inline asm
	sin.approx.f32  %f9672, %f9668;
	// end inline asm
	// begin inline asm
	fma.rn.f32 %f9674, %f9672, %f49156, %f9668;
	// end inline asm
	// begin inline asm
	sin.approx.f32  %f9678, %f9674;
	// end inline asm
	// begin inline asm
	fma.rn.f32 %f9680, %f9678, %f49156, %f9674;
	// end inline asm
	// begin inline asm
	sin.approx.f32  %f9684, %f9680;
	// end inline asm
	// begin inline asm
	fma.rn.f32 %f9686, %f9684, %f49156, %f9680;
	// end inline asm
	// begin inline asm
	sin.approx.f32  %f9690, %f9686;
	// end inline asm
	// begin inline asm
	fma.rn.f32 %f9692, %f9690, %f49156, %f9686;
	// end inline asm
	// begin inline asm
	sin.approx.f32  %f9696, %f9692;
	// end inline asm
	// begin inline asm
	fma.rn.f32 %f9698, %f9696, %f49156, %f9692;
	// end inline asm
	// begin inline asm
	sin.approx.f32  %f9702, %f9698;
	// end inline asm
	// begin inline asm
	fma.rn.f32 %f9704, %f9702, %f49156, %f9698;
	// end inline asm
	// begin inline asm
	sin.approx.f32  %f9708, %f9704;
	// end inline asm
	// begin inline asm
	fma.rn.f32 %f9710, %f9708, %f49156, %f9704;
	// end inline asm
	// begin inline asm
	sin.approx.f32  %f9714, %f9710;
	// end inline asm
	// begin inline asm
	fma.rn.f32 %f9716, %f9714, %f49156, %f9710;
	// end inline asm
	// begin inline asm
	sin.approx.f32  %f9720, %f9716;
	// end inline asm
	// begin inline asm
	fma.rn.f32 %f9722, %f9720, %f49156, %f9716;
	// end inline asm
	// begin inline asm
	sin.approx.f32  %f9726, %f9722;
	// end inline asm
	// begin inline asm
	fma.rn.f32 %f9728, %f9726, %f49156, %f9722;
	// end inline asm
	// begin inline asm
	sin.approx.f32  %f9732, %f9728;
	// end inline asm
	// begin inline asm
	fma.rn.f32 %f9734, %f9732, %f49156, %f9728;
	// end inline asm
	// begin inline asm
	sin.approx.f32  %f9738, %f9734;
	// end inline asm
	// begin inline asm
	fma.rn.f32 %f9740, %f9738, %f49156, %f9734;
	// end inline asm
	// begin inline asm
	sin.approx.f32  %f9744, %f9740;
	// end inline asm
	// begin inline asm
	fma.rn.f32 %f9746, %f9744, %f49156, %f9740;
	// end inline asm
	// begin inline asm
	sin.approx.f32  %f9750, %f9746;
	// end inline asm
	// begin inline asm
	fma.rn.f32 %f9752, %f9750, %f49156, %f9746;
	// end inline asm
	// begin inline asm
	sin.approx.f32  %f9756, %f9752;
	// end inline asm
	// begin inline asm
	fma.rn.f32 %f9758, %f9756, %f49156, %f9752;
	// end inline asm
	// begin inline asm
	sin.approx.f32  %f9762, %f9758;
	// end inline asm
	// begin inline asm
	fma.rn.f32 %f9764, %f9762, %f49156, %f9758;
	// end inline asm
	// begin inline asm
	sin.approx.f32  %f9768, %f9764;
	// end inline asm
	// begin inline asm
	fma.rn.f32 %f9770, %f9768, %f49156, %f9764;
	// end inline asm
	// begin inline asm
	sin.approx.f32  %f9774, %f9770;
	// end inline asm
	// begin inline asm
	fma.rn.f32 %f9776, %f9774, %f49156, %f9770;
	// end inline asm
	// begin inline asm
	sin.approx.f32  %f9780, %f9776;
	// end inline asm
	// begin inline asm
	fma.rn.f32 %f9782, %f9780, %f49156, %f9776;
	// end inline asm
	// begin inline asm
	sin.approx.f32  %f9786, %f9782;
	// end inline asm
	// begin inline asm
	fma.rn.f32 %f9788, %f9786, %f49156, %f9782;
	// end inline asm
	// begin inline asm
	sin.approx.f32  %f9792, %f9788;
	// end inline asm
	// begin inline asm
	fma.rn.f32 %f9794, %f9792, %f49156, %f9788;
	// end inline asm
	// begin inline asm
	sin.approx.f32  %f9798, %f9794;
	// end inline asm
	// begin inline asm
	fma.rn.f32 %f9800, %f9798, %f49156, %f9794;
	// end inline asm
	// begin inline asm
	sin.approx.f32  %f9804, %f9800;
	// end inline asm
	// begin inline asm
	fma.rn.f32 %f9806, %f9804, %f49156, %f9800;
	// end inline asm
	// begin inline asm
	sin.approx.f32  %f9810, %f9806;
	// end inline asm
	// begin inline asm
	fma.rn.f32 %f9812, %f9810, %f49156, %f9806;
	// end inline asm
	// begin inline asm
	sin.approx.f32  %f9816, %f9812;
	// end inline asm
	// begin inline asm
	fma.rn.f32 %f9818, %f9816, %f49156, %f9812;
	// end inline asm
	// begin inline asm
	sin.approx.f32  %f9822, %f9818;
	// end inline asm
	// begin inline asm
	fma.rn.f32 %f9824, %f9822, %f49156, %f9818;
	// end inline asm
	// begin inline asm
	sin.approx.f32  %f9828, %f9824;
	// end inline asm
	// begin inline asm
	fma.rn.f32 %f9830, %f9828, %f49156, %f9824;
	// end inline asm
	// begin inline asm
	sin.approx.f32  %f9834, %f9830;
	// end inline asm
	// begin inline asm
	fma.rn.f32 %f9836, %f9834, %f49156, %f9830;
	// end inline asm
	// begin inline asm
	sin.approx.f32  %f9840, %f9836;
	// end inline asm
	// begin inline asm
	fma.rn.f32 %f9842, %f9840, %f49156, %f9836;
	// end inline asm
	// begin inline asm
	sin.approx.f32  %f9846, %f9842;
	// end inline asm
	// begin inline asm
	fma.rn.f32 %f9848, %f9846, %f49156, %f9842;
	// end inline asm
	// begin inline asm
	sin.approx.f32  %f9852, %f9848;
	// end inline asm
	// begin inline asm
	fma.rn.f32 %f9854, %f9852, %f49156, %f9848;
	// end inline asm
	// begin inline asm
	sin.approx.f32  %f9858, %f9854;
	// end inline asm
	// begin inline asm
	fma.rn.f32 %f9860, %f9858, %f49156, %f9854;
	// end inline asm
	// begin inline asm
	sin.approx.f32  %f9864, %f9860;
	// end inline asm
	// begin inline asm
	fma.rn.f32 %f9866, %f9864, %f49156, %f9860;
	// end inline asm
	// begin inline asm
	sin.approx.f32  %f9870, %f9866;
	// end inline asm
	// begin inline asm
	fma.rn.f32 %f9872, %f9870, %f49156, %f9866;
	// end inline asm
	// begin inline asm
	sin.approx.f32  %f9876, %f9872;
	// end inline asm
	// begin inline asm
	fma.rn.f32 %f9878, %f9876, %f49156, %f9872;
	// end inline asm
	// begin inline asm
	sin.approx.f32  %f9882, %f9878;
	// end inline asm
	// begin inline asm
	fma.rn.f32 %f9884, %f9882, %f49156, %f9878;
	// end inline asm
	// begin inline asm
	sin.approx.f32  %f9888, %f9884;
	// end inline asm
	// begin inline asm
	fma.rn.f32 %f9890, %f9888, %f49156, %f9884;
	// end inline asm
	// begin inline asm
	sin.approx.f32  %f9894, %f9890;
	// end inline asm
	// begin inline asm
	fma.rn.f32 %f9896, %f9894, %f49156, %f9890;
	// end inline asm
	// begin inline asm
	sin.approx.f32  %f9900, %f9896;
	// end inline asm
	// begin inline asm
	fma.rn.f32 %f9902, %f9900, %f49156, %f9896;
	// end inline asm
	// begin inline asm
	sin.approx.f32  %f9906, %f9902;
	// end inline asm
	// begin inline asm
	fma.rn.f32 %f9908, %f9906, %f49156, %f9902;
	// end inline asm
	// begin inline asm
	sin.approx.f32  %f9912, %f9908;
	// end inline asm
	// begin inline asm
	fma.rn.f32 %f9914, %f9912, %f49156, %f9908;
	// end inline asm
	// begin inline asm
	sin.approx.f32  %f9918, %f9914;
	// end inline asm
	// begin inline asm
	fma.rn.f32 %f9920, %f9918, %f49156, %f9914;
	// end inline asm
	// begin inline asm
	sin.approx.f32  %f9924, %f9920;
	// end inline asm
	// begin inline asm
	fma.rn.f32 %f9926, %f9924, %f49156, %f9920;
	// end inline asm
	// begin inline asm
	sin.approx.f32  %f9930, %f9926;
	// end inline asm
	// begin inline asm
	fma.rn.f32 %f9932, %f9930, %f49156, %f9926;
	// end inline asm
	// begin inline asm
	sin.approx.f32  %f9936, %f9932;
	// end inline asm
	// begin inline asm
	fma.rn.f32 %f9938, %f9936, %f49156, %f9932;
	// end inline asm
	// begin inline asm
	sin.approx.f32  %f9942, %f9938;
	// end inline asm
	// begin inline asm
	fma.rn.f32 %f9944, %f9942, %f49156, %f9938;
	// end inline asm
	// begin inline asm
	sin.approx.f32  %f9948, %f9944;
	// end inline asm
	// begin inline asm
	fma.rn.f32 %f9950, %f9948, %f49156, %f9944;
	// end inline asm
	// begin inline asm
	sin.approx.f32  %f9954, %f9950;
	// end inline asm
	// begin inline asm
	fma.rn.f32 %f9956, %f9954, %f49156, %f9950;
	// end inline asm
	// begin inline asm
	sin.approx.f32  %f9960, %f9956;
	// end inline asm
	// begin inline asm
	fma.rn.f32 %f9962, %f9960, %f49156, %f9956;
	// end inline asm
	// begin inline asm
	sin.approx.f32  %f9966, %f9962;
	// end inline asm
	// begin inline asm
	fma.rn.f32 %f9968, %f9966, %f49156, %f9962;
	// end inline asm
	// begin inline asm
	sin.approx.f32  %f9972, %f9968;
	// end inline asm
	// begin inline asm
	fma.rn.f32 %f9974, %f9972, %f49156, %f9968;
	// end inline asm
	// begin inline asm
	sin.approx.f32  %f9978, %f9974;
	// end inline asm
	// begin inline asm
	fma.rn.f32 %f9980, %f9978, %f49156, %f9974;
	// end inline asm
	// begin inline asm
	sin.approx.f32  %f9984, %f9980;
	// end inline asm
	// begin inline asm
	fma.rn.f32 %f9986, %f9984, %f49156, %f9980;
	// end inline asm
	// begin inline asm
	sin.approx.f32  %f9990, %f9986;
	// end inline asm
	// begin inline asm
	fma.rn.f32 %f9992, %f9990, %f49156, %f9986;
	// end inline asm
	// begin inline asm
	sin.approx.f32  %f9996, %f9992;
	// end inline asm
	// begin inline asm
	fma.rn.f32 %f9998, %f9996, %f49156, %f9992;
	// end inline asm
	// begin inline asm
	sin.approx.f32  %f10002, %f9998;
	// end inline asm
	// begin inline asm
	fma.rn.f32 %f10004, %f10002, %f49156, %f9998;
	// end inline asm
	// begin inline asm
	sin.approx.f32  %f10008, %f10004;
	// end inline asm
	// begin inline asm
	fma.rn.f32 %f10010, %f10008, %f49156, %f10004;
	// end inline asm
	// begin inline asm
	sin.approx.f32  %f10014, %f10010;
	// end inline asm
	// begin inline asm
	fma.rn.f32 %f10016, %f10014, %f49156, %f10010;
	// end inline asm
	// begin inline asm
	sin.approx.f32  %f10020, %f10016;
	// end inline asm
	// begin inline asm
	fma.rn.f32 %f10022, %f10020, %f49156, %f10016;
	// end inline asm
	// begin inline asm
	sin.approx.f32  %f10026, %f10022;
	// end inline asm
	// begin inline asm
	fma.rn.f32 %f10028, %f10026, %f49156, %f10022;
	// end inline asm
	// begin inline asm
	sin.approx.f32  %f10032, %f10028;
	// end inline asm
	// begin inline asm
	fma.rn.f32 %f10034, %f10032, %f49156, %f10028;
	// end inline asm
	// begin inline asm
	sin.approx.f32  %f10038, %f10034;
	// end inline asm
	// begin inline asm
	fma.rn.f32 %f10040, %f10038, %f49156, %f10034;
	// end inline asm
	// begin inline asm
	sin.approx.f32  %f10044, %f10040;
	// end inline asm
	// begin inline asm
	fma.rn.f32 %f10046, %f10044, %f49156, %f10040;
	// end inline asm
	// begin inline asm
	sin.approx.f32  %f10050, %f10046;
	// end inline asm
	// begin inline asm
	fma.rn.f32 %f10052, %f10050, %f49156, %f10046;
	// end inline asm
	// begin inline asm
	sin.approx.f32  %f10056, %f10052;
	// end inline asm
	// begin inline asm
	fma.rn.f32 %f10058, %f10056, %f49156, %f10052;
	// end inline asm
	// begin inline asm
	sin.approx.f32  %f10062, %f10058;
	// end inline asm
	// begin inline asm
	fma.rn.f32 %f10064, %f10062, %f49156, %f10058;
	// end inline asm
	// begin inline asm
	sin.approx.f32  %f10068, %f10064;
	// end inline asm
	// begin inline asm
	fma.rn.f32 %f10070, %f10068, %f49156, %f10064;
	// end inline asm
	// begin inline asm
	sin.approx.f32  %f10074, %f10070;
	// end inline asm
	// begin inline asm
	fma.rn.f32 %f10076, %f10074, %f49156, %f10070;
	// end inline asm
	// begin inline asm
	sin.approx.f32  %f10080, %f10076;
	// end inline asm
	// begin inline asm
	fma.rn.f32 %f10082, %f10080, %f49156, %f10076;
	// end inline asm
	// begin inline asm
	sin.approx.f32  %f10086, %f10082;
	// end inline asm
	// begin inline asm
	fma.rn.f32 %f10088, %f10086, %f49156, %f10082;
	// end inline asm
	// begin inline asm
	sin.approx.f32  %f10092, %f10088;
	// end inline asm
	// begin inline asm
	fma.rn.f32 %f10094, %f10092, %f49156, %f10088;
	// end inline asm
	// begin inline asm
	sin.approx.f32  %f10098, %f10094;
	// end inline asm
	// begin inline asm
	fma.rn.f32 %f10100, %f10098, %f49156, %f10094;
	// end inline asm
	// begin inline asm
	sin.approx.f32  %f10104, %f10100;
	// end inline asm
	// begin inline asm
	fma.rn.f32 %f10106, %f10104, %f49156, %f10100;
	// end inline asm
	// begin inline asm
	sin.approx.f32  %f10110, %f10106;
	// end inline asm
	// begin inline asm
	fma.rn.f32 %f10112, %f10110, %f49156, %f10106;
	// end inline asm
	// begin inline asm
	sin.approx.f32  %f10116, %f10112;
	// end inline asm
	// begin inline asm
	fma.rn.f32 %f10118, %f10116, %f49156, %f10112;
	// end inline asm
	// begin inline asm
	sin.approx.f32  %f10122, %f10118;
	// end inline asm
	// begin inline asm
	fma.rn.f32 %f10124, %f10122, %f49156, %f10118;
	// end inline asm
	// begin inline asm
	sin.approx.f32  %f10128, %f10124;
	// end inline asm
	// begin inline asm
	fma.rn.f32 %f10130, %f10128, %f49156, %f10124;
	// end inline asm
	// begin inline asm
	sin.approx.f32  %f10134, %f10130;
	// end inline asm
	// begin inline asm
	fma.rn.f32 %f10136, %f10134, %f49156, %f10130;
	// end inline asm
	// begin inline asm
	sin.approx.f32  %f10140, %f10136;
	// end inline asm
	// begin inline asm
	fma.rn.f32 %f10142, %f10140, %f49156, %f10136;
	// end inline asm
	// begin inline asm
	sin.approx.f32  %f10146, %f10142;
	// end inline asm
	// begin inline asm
	fma.rn.f32 %f10148, %f10146, %f49156, %f10142;
	// end inline asm
	// begin inline asm
	sin.approx.f32  %f10152, %f10148;
	// end inline asm
	// begin inline asm
	fma.rn.f32 %f10154, %f10152, %f49156, %f10148;
	// end inline asm
	// begin inline asm
	sin.approx.f32  %f10158, %f10154;
	// end inline asm
	// begin inline asm
	fma.rn.f32 %f10160, %f10158, %f49156, %f10154;
	// end inline asm
	// begin inline asm
	sin.approx.f32  %f10164, %f10160;
	// end inline asm
	// begin inline asm
	fma.rn.f32 %f10166, %f10164, %f49156, %f10160;
	// end inline asm
	// begin inline asm
	sin.approx.f32  %f10170, %f10166;
	// end inline asm
	// begin inline asm
	fma.rn.f32 %f10172, %f10170, %f49156, %f10166;
	// end inline asm
	// begin inline asm
	sin.approx.f32  %f10176, %f10172;
	// end inline asm
	// begin inline asm
	fma.rn.f32 %f10178, %f10176, %f49156, %f10172;
	// end inline asm
	// begin inline asm
	sin.approx.f32  %f10182, %f10178;
	// end inline asm
	// begin inline asm
	fma.rn.f32 %f10184, %f10182, %f49156, %f10178;
	// end inline asm
	// begin inline asm
	sin.approx.f32  %f10188, %f10184;
	// end inline asm
	// begin inline asm
	fma.rn.f32 %f10190, %f10188, %f49156, %f10184;
	// end inline asm
	// begin inline asm
	sin.approx.f32  %f10194, %f10190;
	// end inline asm
	// begin inline asm
	fma.rn.f32 %f10196, %f10194, %f49156, %f10190;
	// end inline asm
	// begin inline asm
	sin.approx.f32  %f10200, %f10196;
	// end inline asm
	// begin inline asm
	fma.rn.f32 %f10202, %f10200, %f49156, %f10196;
	// end inline asm
	// begin inline asm
	sin.approx.f32  %f10206, %f10202;
	// end inline asm
	// begin inline asm
	fma.rn.f32 %f10208, %f10206, %f49156, %f10202;
	// end inline asm
	// begin inline asm
	sin.approx.f32  %f10212, %f10208;
	// end inline asm
	// begin inline asm
	fma.rn.f32 %f10214, %f10212, %f49156, %f10208;
	// end inline asm
	// begin inline asm
	sin.approx.f32  %f10218, %f10214;
	// end inline asm
	// begin inline asm
	fma.rn.f32 %f10220, %f10218, %f49156, %f10214;
	// end inline asm
	// begin inline asm
	sin.approx.f32  %f10224, %f10220;
	// end inline asm
	// begin inline asm
	fma.rn.f32 %f10226, %f10224, %f49156, %f10220;
	// end inline asm
	// begin inline asm
	sin.approx.f32  %f10230, %f10226;
	// end inline asm
	// begin inline asm
	fma.rn.f32 %f10232, %f10230, %f49156, %f10226;
	// end inline asm
	// begin inline asm
	sin.approx.f32  %f10236, %f10232;
	// end inline asm
	// begin inline asm
	fma.rn.f32 %f10238, %f10236, %f49156, %f10232;
	// end inline asm
	// begin inline asm
	sin.approx.f32  %f10242, %f10238;
	// end inline asm
	// begin inline asm
	fma.rn.f32 %f10244, %f10242, %f49156, %f10238;
	// end inline asm
	// begin inline asm
	sin.approx.f32  %f10248, %f10244;
	// end inline asm
	// begin inline asm
	fma.rn.f32 %f10250, %f10248, %f49156, %f10244;
	// end inline asm
	// begin inline asm
	sin.approx.f32  %f10254, %f10250;
	// end inline asm
	// begin inline asm
	fma.rn.f32 %f10256, %f10254, %f49156, %f10250;
	// end inline asm
	// begin inline asm
	sin.approx.f32  %f10260, %f10256;
	// end inline asm
	// begin inline asm
	fma.rn.f32 %f10262, %f10260, %f49156, %f10256;
	// end inline asm
	// begin inline asm
	sin.approx.f32  %f10266, %f10262;
	// end inline asm
	// begin inline asm
	fma.rn.f32 %f10268, %f10266, %f49156, %f10262;
	// end inline asm
	// begin inline asm
	sin.approx.f32  %f10272, %f10268;
	// end inline asm
	// begin inline asm
	fma.rn.f32 %f10274, %f10272, %f49156, %f10268;
	// end inline asm
	// begin inline asm
	sin.approx.f32  %f10278, %f10274;
	// end inline asm
	// begin inline asm
	fma.rn.f32 %f10280, %f10278, %f49156, %f10274;
	// end inline asm
	// begin inline asm
	sin.approx.f32  %f10284, %f10280;
	// end inline asm
	// begin inline asm
	fma.rn.f32 %f10286, %f10284, %f49156, %f10280;
	// end inline asm
	// begin inline asm
	sin.approx.f32  %f10290, %f10286;
	// end inline asm
	// begin inline asm
	fma.rn.f32 %f10292, %f10290, %f49156, %f10286;
	// end inline asm
	// begin inline asm
	sin.approx.f32  %f10296, %f10292;
	// end inline asm
	// begin inline asm
	fma.rn.f32 %f10298, %f10296, %f49156, %f10292;
	// end inline asm
	// begin inline asm
	sin.approx.f32  %f10302, %f10298;
	// end inline asm
	// begin inline asm
	fma.rn.f32 %f10304, %f10302, %f49156, %f10298;
	// end inline asm
	// begin inline asm
	sin.approx.f32  %f10308, %f10304;
	// end inline asm
	// begin inline asm
	fma.rn.f32 %f10310, %f10308, %f49156, %f10304;
	// end inline asm
	// begin inline asm
	sin.approx.f32  %f10314, %f10310;
	// end inline asm
	// begin inline asm
	fma.rn.f32 %f10316, %f10314, %f49156, %f10310;
	// end inline asm
	// begin inline asm
	sin.approx.f32  %f10320, %f10316;
	// end inline asm
	// begin inline asm
	fma.rn.f32 %f10322, %f10320, %f49156, %f10316;
	// end inline asm
	// begin inline asm
	sin.approx.f32  %f10326, %f10322;
	// end inline asm
	// begin inline asm
	fma.rn.f32 %f10328, %f10326, %f49156, %f10322;
	// end inline asm
	// begin inline asm
	sin.approx.f32  %f10332, %f10328;
	// end inline asm
	// begin inline asm
	fma.rn.f32 %f10334, %f10332, %f49156, %f10328;
	// end inline asm
	// begin inline asm
	sin.approx.f32  %f10338, %f10334;
	// end inline asm
	// begin inline asm
	fma.rn.f32 %f10340, %f10338, %f49156, %f10334;
	// end inline asm
	// begin inline asm
	sin.approx.f32  %f10344, %f10340;
	// end inline asm
	// begin inline asm
	fma.rn.f32 %f10346, %f10344, %f49156, %f10340;
	// end inline asm
	// begin inline asm
	sin.approx.f32  %f10350, %f10346;
	// end inline asm
	// begin inline asm
	fma.rn.f32 %f10352, %f10350, %f49156, %f10346;
	// end inline asm
	// begin inline asm
	sin.approx.f32  %f10356, %f10352;
	// end inline asm
	// begin inline asm
	fma.rn.f32 %f10358, %f10356, %f49156, %f10352;
	// end inline asm
	// begin inline asm
	sin.approx.f32  %f10362, %f10358;
	// end inline asm
	// begin inline asm
	fma.rn.f32 %f10364, %f10362, %f49156, %f10358;
	// end inline asm
	// begin inline asm
	sin.approx.f32  %f10368, %f10364;
	// end inline asm
	// begin inline asm
	fma.rn.f32 %f10370, %f10368, %f49156, %f10364;
	// end inline asm
	// begin inline asm
	sin.approx.f32  %f10374, %f10370;
	// end inline asm
	// begin inline asm
	fma.rn.f32 %f10376, %f10374, %f49156, %f10370;
	// end inline asm
	// begin inline asm
	sin.approx.f32  %f10380, %f10376;
	// end inline asm
	// begin inline asm
	fma.rn.f32 %f10382, %f10380, %f49156, %f10376;
	// end inline asm
	// begin inline asm
	sin.approx.f32  %f10386, %f10382;
	// end inline asm
	// begin inline asm
	fma.rn.f32 %f10388, %f10386, %f49156, %f10382;
	// end inline asm
	// begin inline asm
	sin.approx.f32  %f10392, %f10388;
	// end inline asm
	// begin inline asm
	fma.rn.f32 %f10394, %f10392, %f49156, %f10388;
	// end inline asm
	// begin inline asm
	sin.approx.f32  %f10398, %f10394;
	// end inline asm
	// begin inline asm
	fma.rn.f32 %f10400, %f10398, %f49156, %f10394;
	// end inline asm
	// begin inline asm
	sin.approx.f32  %f10404, %f10400;
	// end inline asm
	// begin inline asm
	fma.rn.f32 %f10406, %f10404, %f49156, %f10400;
	// end inline asm
	// begin inline asm
	sin.approx.f32  %f10410, %f10406;
	// end inline asm
	// begin inline asm
	fma.rn.f32 %f10412, %f10410, %f49156, %f10406;
	// end inline asm
	// begin inline asm
	sin.approx.f32  %f10416, %f10412;
	// end inline asm
	// begin inline asm
	fma.rn.f32 %f10418, %f10416, %f49156, %f10412;
	// end inline asm
	// begin inline asm
	sin.approx.f32  %f10422, %f10418;
	// end inline asm
	// begin inline asm
	fma.rn.f32 %f10424, %f10422, %f49156, %f10418;
	// end inline asm
	// begin inline asm
	sin.approx.f32  %f10428, %f10424;
	// end inline asm
	// begin inline asm
	fma.rn.f32 %f10430, %f10428, %f49156, %f10424;
	// end inline asm
	// begin inline asm
	sin.approx.f32  %f10434, %f10430;
	// end inline asm
	// begin inline asm
	fma.rn.f32 %f10436, %f10434, %f49156, %f10430;
	// end inline asm
	// begin inline asm
	sin.approx.f32  %f10440, %f10436;
	// end inline asm
	// begin inline asm
	fma.rn.f32 %f10442, %f10440, %f49156, %f10436;
	// end inline asm
	// begin inline asm
	sin.approx.f32  %f10446, %f10442;
	// end inline asm
	// begin inline asm
	fma.rn.f32 %f10448, %f10446, %f49156, %f10442;
	// end inline asm
	// begin inline asm
	sin.approx.f32  %f10452, %f10448;
	// end inline asm
	// begin inline asm
	fma.rn.f32 %f10454, %f10452, %f49156, %f10448;
	// end inline asm
	// begin inline asm
	sin.approx.f32  %f10458, %f10454;
	// end inline asm
	// begin inline asm
	fma.rn.f32 %f10460, %f10458, %f49156, %f10454;
	// end inline asm
	// begin inline asm
	sin.approx.f32  %f10464, %f10460;
	// end inline asm
	// begin inline asm
	fma.rn.f32 %f10466, %f10464, %f49156, %f10460;
	// end inline asm
	// begin inline asm
	sin.approx.f32  %f10470, %f10466;
	// end inline asm
	// begin inline asm
	fma.rn.f32 %f10472, %f10470, %f49156, %f10466;
	// end inline asm
	// begin inline asm
	sin.approx.f32  %f10476, %f10472;
	// end inline asm
	// begin inline asm
	fma.rn.f32 %f10478, %f10476, %f49156, %f10472;
	// end inline asm
	// begin inline asm
	sin.approx.f32  %f10482, %f10478;
	// end inline asm
	// begin inline asm
	fma.rn.f32 %f10484, %f10482, %f49156, %f10478;
	// end inline asm
	// begin inline asm
	sin.approx.f32  %f10488, %f10484;
	// end inline asm
	// begin inline asm
	fma.rn.f32 %f10490, %f10488, %f49156, %f10484;
	// end inline asm
	// begin inline asm
	sin.approx.f32  %f10494, %f10490;
	// end inline asm
	// begin inline asm
	fma.rn.f32 %f10496, %f10494, %f49156, %f10490;
	// end inline asm
	// begin inline asm
	sin.approx.f32  %f10500, %f10496;
	// end inline asm
	// begin inline asm
	fma.rn.f32 %f10502, %f10500, %f49156, %f10496;
	// end inline asm
	// begin inline asm
	sin.approx.f32  %f10506, %f10502;
	// end inline asm
	// begin inline asm
	fma.rn.f32 %f10508, %f10506, %f49156, %f10502;
	// end inline asm
	// begin inline asm
	sin.approx.f32  %f10512, %f10508;
	// end inline asm
	// begin inline asm
	fma.rn.f32 %f10514, %f10512, %f49156, %f10508;
	// end inline asm
	// begin inline asm
	sin.approx.f32  %f10518, %f10514;
	// end inline asm
	// begin inline asm
	fma.rn.f32 %f10520, %f10518, %f49156, %f10514;
	// end inline asm
	// begin inline asm
	sin.approx.f32  %f10524, %f10520;
	// end inline asm
	// begin inline asm
	fma.rn.f32 %f10526, %f10524, %f49156, %f10520;
	// end inline asm
	// begin inline asm
	sin.approx.f32  %f10530, %f10526;
	// end inline asm
	// begin inline asm
	fma.rn.f32 %f10532, %f10530, %f49156, %f10526;
	// end inline asm
	// begin inline asm
	sin.approx.f32  %f10536, %f10532;
	// end inline asm
	// begin inline asm
	fma.rn.f32 %f10538, %f10536, %f49156, %f10532;
	// end inline asm
	// begin inline asm
	sin.approx.f32  %f10542, %f10538;
	// end inline asm
	// begin inline asm
	fma.rn.f32 %f10544, %f10542, %f49156, %f10538;
	// end inline asm
	// begin inline asm
	sin.approx.f32  %f10548, %f10544;
	// end inline asm
	// begin inline asm
	fma.rn.f32 %f10550, %f10548, %f49156, %f10544;
	// end inline asm
	// begin inline asm
	sin.approx.f32  %f10554, %f10550;
	// end inline asm
	// begin inline asm
	fma.rn.f32 %f10556, %f10554, %f49156, %f10550;
	// end inline asm
	// begin inline asm
	sin.approx.f32  %f10560, %f10556;
	// end inline asm
	// begin inline asm
	fma.rn.f32 %f10562, %f10560, %f49156, %f10556;
	// end inline asm
	// begin inline asm
	sin.approx.f32  %f10566, %f10562;
	// end inline asm
	// begin inline asm
	fma.rn.f32 %f10568, %f10566, %f49156, %f10562;
	// end inline asm
	// begin inline asm
	sin.approx.f32  %f10572, %f10568;
	// end inline asm
	// begin inline asm
	fma.rn.f32 %f10574, %f10572, %f49156, %f10568;
	// end inline asm
	// begin inline asm
	sin.approx.f32  %f10578, %f10574;
	// end inline asm
	// begin inline asm
	fma.rn.f32 %f10580, %f10578, %f49156, %f10574;
	// end inline asm
	// begin inline asm
	sin.approx.f32  %f10584, %f10580;
	// end inline asm
	// begin inline asm
	fma.rn.f32 %f10586, %f10584, %f49156, %f10580;
	// end inline asm
	// begin inline asm
	sin.approx.f32  %f10590, %f10586;
	// end inline asm
	// begin inline asm
	fma.rn.f32 %f10592, %f10590, %f49156, %f10586;
	// end inline asm
	// begin inline asm
	sin.approx.f32  %f10596, %f10592;
	// end inline asm
	// begin inline asm
	fma.rn.f32 %f10598, %f10596, %f49156, %f10592;
	// end inline asm
	// begin inline asm
	sin.approx.f32  %f10602, %f10598;
	// end inline asm
	// begin inline asm
	fma.rn.f32 %f10604, %f10602, %f49156, %f10598;
	// end inline asm
	// begin inline asm
	sin.approx.f32  %f10608, %f10604;
	// end inline asm
	// begin inline asm
	fma.rn.f32 %f10610, %f10608, %f49156, %f10604;
	// end inline asm
	// begin inline asm
	sin.approx.f32  %f10614, %f10610;
	// end inline asm
	// begin inline asm
	fma.rn.f32 %f10616, %f10614, %f49156, %f10610;
	// end inline asm
	// begin inline asm
	sin.approx.f32  %f10620, %f10616;
	// end inline asm
	// begin inline asm
	fma.rn.f32 %f10622, %f10620, %f49156, %f10616;
	// end inline asm
	// begin inline asm
	sin.approx.f32  %f10626, %f10622;
	// end inline asm
	// begin inline asm
	fma.rn.f32 %f10628, %f10626, %f49156, %f10622;
	// end inline asm
	// begin inline asm
	sin.approx.f32  %f10632, %f10628;
	// end inline asm
	// begin inline asm
	fma.rn.f32 %f10634, %f10632, %f49156, %f10628;
	// end inline asm
	// begin inline asm
	sin.approx.f32  %f10638, %f10634;
	// end inline asm
	// begin inline asm
	fma.rn.f32 %f10640, %f10638, %f49156, %f10634;
	// end inline asm
	// begin inline asm
	sin.approx.f32  %f10644, %f10640;
	// end inline asm
	// begin inline asm
	fma.rn.f32 %f10646, %f10644, %f49156, %f10640;
	// end inline asm
	// begin inline asm
	sin.approx.f32  %f10650, %f10646;
	// end inline asm
	// begin inline asm
	fma.rn.f32 %f10652, %f10650, %f49156, %f10646;
	// end inline asm
	// begin inline asm
	sin.approx.f32  %f10656, %f10652;
	// end inline asm
	// begin inline asm
	fma.rn.f32 %f10658, %f10656, %f49156, %f10652;
	// end inline asm
	// begin inline asm
	sin.approx.f32  %f10662, %f10658;
	// end inline asm
	// begin inline asm
	fma.rn.f32 %f10664, %f10662, %f49156, %f10658;
	// end inline asm
	// begin inline asm
	sin.approx.f32  %f10668, %f10664;
	// end inline asm
	// begin inline asm
	fma.rn.f32 %f10670, %f10668, %f49156, %f10664;
	// end inline asm
	// begin inline asm
	sin.approx.f32  %f10674, %f10670;
	// end inline asm
	// begin inline asm
	fma.rn.f32 %f10676, %f10674, %f49156, %f10670;
	// end inline asm
	// begin inline asm
	sin.approx.f32  %f10680, %f10676;
	// end inline asm
	// begin inline asm
	fma.rn.f32 %f10682, %f10680, %f49156, %f10676;
	// end inline asm
	// begin inline asm
	sin.approx.f32  %f10686, %f10682;
	// end inline asm
	// begin inline asm
	fma.rn.f32 %f10688, %f10686, %f49156, %f10682;
	// end inline asm
	// begin inline asm
	sin.approx.f32  %f10692, %f10688;
	// end inline asm
	// begin inline asm
	fma.rn.f32 %f10694, %f10692, %f49156, %f10688;
	// end inline asm
	// begin inline asm
	sin.approx.f32  %f10698, %f10694;
	// end inline asm
	// begin inline asm
	fma.rn.f32 %f10700, %f10698, %f49156, %f10694;
	// end inline asm
	// begin inline asm
	sin.approx.f32  %f10704, %f10700;
	// end inline asm
	// begin inline asm
	fma.rn.f32 %f10706, %f10704, %f49156, %f10700;
	// end inline asm
	// begin inline asm
	sin.approx.f32  %f10710, %f10706;
	// end inline asm
	// begin inline asm
	fma.rn.f32 %f10712, %f10710, %f49156, %f10706;
	// end inline asm
	// begin inline asm
	sin.approx.f32  %f10716, %f10712;
	// end inline asm
	// begin inline asm
	fma.rn.f32 %f10718, %f10716, %f49156, %f10712;
	// end inline asm
	// begin inline asm
	sin.approx.f32  %f10722, %f10718;
	// end inline asm
	// begin inline asm
	fma.rn.f32 %f10724, %f10722, %f49156, %f10718;
	// end inline asm
	// begin inline asm
	sin.approx.f32  %f10728, %f10724;
	// end inline asm
	// begin inline asm
	fma.rn.f32 %f10730, %f10728, %f49156, %f10724;
	// end inline asm
	// begin inline asm
	sin.approx.f32  %f10734, %f10730;
	// end inline asm
	// begin inline asm
	fma.rn.f32 %f10736, %f10734, %f49156, %f10730;
	// end inline asm
	// begin inline asm
	sin.approx.f32  %f10740, %f10736;
	// end inline asm
	// begin inline asm
	fma.rn.f32 %f10742, %f10740, %f49156, %f10736;
	// end inline asm
	// begin inline asm
	sin.approx.f32  %f10746, %f10742;
	// end inline asm
	// begin inline asm
	fma.rn.f32 %f10748, %f10746, %f49156, %f10742;
	// end inline asm
	// begin inline asm
	sin.approx.f32  %f10752, %f10748;
	// end inline asm
	// begin inline asm
	fma.rn.f32 %f10754, %f10752, %f49156, %f10748;
	// end inline asm
	// begin inline asm
	sin.approx.f32  %f10758, %f10754;
	// end inline asm
	// begin inline asm
	fma.rn.f32 %f10760, %f10758, %f49156, %f10754;
	// end inline asm
	// begin inline asm
	sin.approx.f32  %f10764, %f10760;
	// end inline asm
	// begin inline asm
	fma.rn.f32 %f10766, %f10764, %f49156, %f10760;
	// end inline asm
	// begin inline asm
	sin.approx.f32  %f10770, %f10766;
	// end inline asm
	// begin inline asm
	fma.rn.f32 %f10772, %f10770, %f49156, %f10766;
	// end inline asm
	// begin inline asm
	sin.approx.f32  %f10776, %f10772;
	// end inline asm
	// begin inline asm
	fma.rn.f32 %f10778, %f10776, %f49156, %f10772;
	// end inline asm
	// begin inline asm
	sin.approx.f32  %f10782, %f10778;
	// end inline asm
	// begin inline asm
	fma.rn.f32 %f10784, %f10782, %f49156, %f10778;
	// end inline asm
	// begin inline asm
	sin.approx.f32  %f10788, %f10784;
	// end inline asm
	// begin inline asm
	fma.rn.f32 %f10790, %f10788, %f49156, %f10784;
	// end inline asm
	// begin inline asm
	sin.approx.f32  %f10794, %f10790;
	// end inline asm
	// begin inline asm
	fma.rn.f32 %f10796, %f10794, %f49156, %f10790;
	// end inline asm
	// begin inline asm
	sin.approx.f32  %f10800, %f10796;
	// end inline asm
	// begin inline asm
	fma.rn.f32 %f10802, %f10800, %f49156, %f10796;
	// end inline asm
	// begin inline asm
	sin.approx.f32  %f10806, %f10802;
	// end inline asm
	// begin inline asm
	fma.rn.f32 %f10808, %f10806, %f49156, %f10802;
	// end inline asm
	// begin inline asm
	sin.approx.f32  %f10812, %f10808;
	// end inline asm
	// begin inline asm
	fma.rn.f32 %f10814, %f10812, %f49156, %f10808;
	// end inline asm
	// begin inline asm
	sin.approx.f32  %f10818, %f10814;
	// end inline asm
	// begin inline asm
	fma.rn.f32 %f10820, %f10818, %f49156, %f10814;
	// end inline asm
	// begin inline asm
	sin.approx.f32  %f10824, %f10820;
	// end inline asm
	// begin inline asm
	fma.rn.f32 %f10826, %f10824, %f49156, %f10820;
	// end inline asm
	// begin inline asm
	sin.approx.f32  %f10830, %f10826;
	// end inline asm
	// begin inline asm
	fma.rn.f32 %f10832, %f10830, %f49156, %f10826;
	// end inline asm
	// begin inline asm
	sin.approx.f32  %f10836, %f10832;
	// end inline asm
	// begin inline asm
	fma.rn.f32 %f10838, %f10836, %f49156, %f10832;
	// end inline asm
	// begin inline asm
	sin.approx.f32  %f10842, %f10838;
	// end inline asm
	// begin inline asm
	fma.rn.f32 %f10844, %f10842, %f49156, %f10838;
	// end inline asm
	// begin inline asm
	sin.approx.f32  %f10848, %f10844;
	// end inline asm
	// begin inline asm
	fma.rn.f32 %f10850, %f10848, %f49156, %f10844;
	// end inline asm
	// begin inline asm
	sin.approx.f32  %f10854, %f10850;
	// end inline asm
	// begin inline asm
	fma.rn.f32 %f10856, %f10854, %f49156, %f10850;
	// end inline asm
	// begin inline asm
	sin.approx.f32  %f10860, %f10856;
	// end inline asm
	// begin inline asm
	fma.rn.f32 %f10862, %f10860, %f49156, %f10856;
	// end inline asm
	// begin inline asm
	sin.approx.f32  %f10866, %f10862;
	// end inline asm
	// begin inline asm
	fma.rn.f32 %f10868, %f10866, %f49156, %f10862;
	// end inline asm
	// begin inline asm
	sin.approx.f32  %f10872, %f10868;
	// end inline asm
	// begin inline asm
	fma.rn.f32 %f10874, %f10872, %f49156, %f10868;
	// end inline asm
	// begin inline asm
	sin.approx.f32  %f10878, %f10874;
	// end inline asm
	// begin inline asm
	fma.rn.f32 %f10880, %f10878, %f49156, %f10874;
	// end inline asm
	// begin inline asm
	sin.approx.f32  %f10884, %f10880;
	// end inline asm
	// begin inline asm
	fma.rn.f32 %f10886, %f10884, %f49156, %f10880;
	// end inline asm
	// begin inline asm
	sin.approx.f32  %f10890, %f10886;
	// end inline asm
	// begin inline asm
	fma.rn.f32 %f10892, %f10890, %f49156, %f10886;
	// end inline asm
	// begin inline asm
	sin.approx.f32  %f10896, %f10892;
	// end inline asm
	// begin inline asm
	fma.rn.f32 %f10898, %f10896, %f49156, %f10892;
	// end inline asm
	// begin inline asm
	sin.approx.f32  %f10902, %f10898;
	// end inline asm
	// begin inline asm
	fma.rn.f32 %f10904, %f10902, %f49156, %f10898;
	// end inline asm
	// begin inline asm
	sin.approx.f32  %f10908, %f10904;
	// end inline asm
	// begin inline asm
	fma.rn.f32 %f10910, %f10908, %f49156, %f10904;
	// end inline asm
	// begin inline asm
	sin.approx.f32  %f10914, %f10910;
	// end inline asm
	// begin inline asm
	fma.rn.f32 %f10916, %f10914, %f49156, %f10910;
	// end inline asm
	// begin inline asm
	sin.approx.f32  %f10920, %f10916;
	// end inline asm
	// begin inline asm
	fma.rn.f32 %f10922, %f10920, %f49156, %f10916;
	// end inline asm
	// begin inline asm
	sin.approx.f32  %f10926, %f10922;
	// end inline asm
	// begin inline asm
	fma.rn.f32 %f10928, %f10926, %f49156, %f10922;
	// end inline asm
	// begin inline asm
	sin.approx.f32  %f10932, %f10928;
	// end inline asm
	// begin inline asm
	fma.rn.f32 %f10934, %f10932, %f49156, %f10928;
	// end inline asm
	// begin inline asm
	sin.approx.f32  %f10938, %f10934;
	// end inline asm
	// begin inline asm
	fma.rn.f32 %f10940, %f10938, %f49156, %f10934;
	// end inline asm
	// begin inline asm
	sin.approx.f32  %f10944, %f10940;
	// end inline asm
	// begin inline asm
	fma.rn.f32 %f10946, %f10944, %f49156, %f10940;
	// end inline asm
	// begin inline asm
	sin.approx.f32  %f10950, %f10946;
	// end inline asm
	// begin inline asm
	fma.rn.f32 %f10952, %f10950, %f49156, %f10946;
	// end inline asm
	// begin inline asm
	sin.approx.f32  %f10956, %f10952;
	// end inline asm
	// begin inline asm
	fma.rn.f32 %f10958, %f10956, %f49156, %f10952;
	// end inline asm
	// begin inline asm
	sin.approx.f32  %f10962, %f10958;
	// end inline asm
	// begin inline asm
	fma.rn.f32 %f10964, %f10962, %f49156, %f10958;
	// end inline asm
	// begin inline asm
	sin.approx.f32  %f10968, %f10964;
	// end inline asm
	// begin inline asm
	fma.rn.f32 %f10970, %f10968, %f49156, %f10964;
	// end inline asm
	// begin inline asm
	sin.approx.f32  %f10974, %f10970;
	// end inline asm
	// begin inline asm
	fma.rn.f32 %f10976, %f10974, %f49156, %f10970;
	// end inline asm
	// begin inline asm
	sin.approx.f32  %f10980, %f10976;
	// end inline asm
	// begin inline asm
	fma.rn.f32 %f10982, %f10980, %f49156, %f10976;
	// end inline asm
	// begin inline asm
	sin.approx.f32  %f10986, %f10982;
	// end inline asm
	// begin inline asm
	fma.rn.f32 %f10988, %f10986, %f49156, %f10982;
	// end inline asm
	// begin inline asm
	sin.approx.f32  %f10992, %f10988;
	// end inline asm
	// begin inline asm
	fma.rn.f32 %f10994, %f10992, %f49156, %f10988;
	// end inline asm
	// begin inline asm
	sin.approx.f32  %f10998, %f10994;
	// end inline asm
	// begin inline asm
	fma.rn.f32 %f11000, %f10998, %f49156, %f10994;
	// end inline asm
	// begin inline asm
	sin.approx.f32  %f11004, %f11000;
	// end inline asm
	// begin inline asm
	fma.rn.f32 %f11006, %f11004, %f49156, %f11000;
	// end inline asm
	// begin inline asm
	sin.approx.f32  %f11010, %f11006;
	// end inline asm
	// begin inline asm
	fma.rn.f32 %f11012, %f11010, %f49156, %f11006;
	// end inline asm
	// begin inline asm
	sin.approx.f32  %f11016, %f11012;
	// end inline asm
	// begin inline asm
	fma.rn.f32 %f11018, %f11016, %f49156, %f11012;
	// end inline asm
	// begin inline asm
	sin.approx.f32  %f11022, %f11018;
	// end inline asm
	// begin inline asm
	fma.rn.f32 %f11024, %f11022, %f49156, %f11018;
	// end inline asm
	// begin inline asm
	sin.approx.f32  %f11028, %f11024;
	// end inline asm
	// begin inline asm
	fma.rn.f32 %f11030, %f11028, %f49156, %f11024;
	// end inline asm
	// begin inline asm
	sin.approx.f32  %f11034, %f11030;
	// end inline asm
	// begin inline asm
	fma.rn.f32 %f11036, %f11034, %f49156, %f11030;
	// end inline asm
	// begin inline asm
	sin.approx.f32  %f11040, %f11036;
	// end inline asm
	// begin inline asm
	fma.rn.f32 %f11042, %f11040, %f49156, %f11036;
	// end inline asm
	// begin inline asm
	sin.approx.f32  %f11046, %f11042;
	// end inline asm
	// begin inline asm
	fma.rn.f32 %f11048, %f11046, %f49156, %f11042;
	// end inline asm
	// begin inline asm
	sin.approx.f32  %f11052, %f11048;
	// end inline asm
	// begin inline asm
	fma.rn.f32 %f11054, %f11052, %f49156, %f11048;
	// end inline asm
	// begin inline asm
	sin.approx.f32  %f11058, %f11054;
	// end inline asm
	// begin inline asm
	fma.rn.f32 %f11060, %f11058, %f49156, %f11054;
	// end inline asm
	// begin inline asm
	sin.approx.f32  %f11064, %f11060;
	// end inline asm
	// begin inline asm
	fma.rn.f32 %f11066, %f11064, %f49156, %f11060;
	// end inline asm
	// begin inline asm
	sin.approx.f32  %f11070, %f11066;
	// end inline asm
	// begin inline asm
	fma.rn.f32 %f11072, %f11070, %f49156, %f11066;
	// end inline asm
	// begin inline asm
	sin.approx.f32  %f11076, %f11072;
	// end inline asm
	// begin inline asm
	fma.rn.f32 %f11078, %f11076, %f49156, %f11072;
	// end inline asm
	// begin inline asm
	sin.approx.f32  %f11082, %f11078;
	// end inline asm
	// begin inline asm
	fma.rn.f32 %f11084, %f11082, %f49156, %f11078;
	// end inline asm
	// begin inline asm
	sin.approx.f32  %f11088, %f11084;
	// end inline asm
	// begin inline asm
	fma.rn.f32 %f11090, %f11088, %f49156, %f11084;
	// end inline asm
	// begin inline asm
	sin.approx.f32  %f11094, %f11090;
	// end inline asm
	// begin inline asm
	fma.rn.f32 %f11096, %f11094, %f49156, %f11090;
	// end inline asm
	// begin inline asm
	sin.approx.f32  %f11100, %f11096;
	// end inline asm
	// begin inline asm
	fma.rn.f32 %f11102, %f11100, %f49156, %f11096;
	// end inline asm
	// begin inline asm
	sin.approx.f32  %f11106, %f11102;
	// end inline asm
	// begin inline asm
	fma.rn.f32 %f11108, %f11106, %f49156, %f11102;
	// end inline asm
	// begin inline asm
	sin.approx.f32  %f11112, %f11108;
	// end inline asm
	// begin inline asm
	fma.rn.f32 %f11114, %f11112, %f49156, %f11108;
	// end inline asm
	// begin inline asm
	sin.approx.f32  %f11118, %f11114;
	// end inline asm
	// begin inline asm
	fma.rn.f32 %f11120, %f11118, %f49156, %f11114;
	// end inline asm
	// begin inline asm
	sin.approx.f32  %f11124, %f11120;
	// end inline asm
	// begin inline asm
	fma.rn.f32 %f11126, %f11124, %f49156, %f11120;
	// end inline asm
	// begin inline asm
	sin.approx.f32  %f11130, %f11126;
	// end inline asm
	// begin inline asm
	fma.rn.f32 %f11132, %f11130, %f49156, %f11126;
	// end inline asm
	// begin inline asm
	sin.approx.f32  %f11136, %f11132;
	// end inline asm
	// begin inline asm
	fma.rn.f32 %f11138, %f11136, %f49156, %f11132;
	// end inline asm
	// begin inline asm
	sin.approx.f32  %f11142, %f11138;
	// end inline asm
	// begin inline asm
	fma.rn.f32 %f11144, %f11142, %f49156, %f11138;
	// end inline asm
	// begin inline asm
	sin.approx.f32  %f11148, %f11144;
	// end inline asm
	// begin inline asm
	fma.rn.f32 %f11150, %f11148, %f49156, %f11144;
	// end inline asm
	// begin inline asm
	sin.approx.f32  %f11154, %f11150;
	// end inline asm
	// begin inline asm
	fma.rn.f32 %f11156, %f11154, %f49156, %f11150;
	// end inline asm
	// begin inline asm
	sin.approx.f32  %f11160, %f11156;
	// end inline asm
	// begin inline asm
	fma.rn.f32 %f11162, %f11160, %f49156, %f11156;
	// end inline asm
	// begin inline asm
	sin.approx.f32  %f11166, %f11162;
	// end inline asm
	// begin inline asm
	fma.rn.f32 %f11168, %f11166, %f49156, %f11162;
	// end inline asm
	// begin inline asm
	sin.approx.f32  %f11172, %f11168;
	// end inline asm
	// begin inline asm
	fma.rn.f32 %f11174, %f11172, %f49156, %f11168;
	// end inline asm
	// begin inline asm
	sin.approx.f32  %f11178, %f11174;
	// end inline asm
	// begin inline asm
	fma.rn.f32 %f11180, %f11178, %f49156, %f11174;
	// end inline asm
	// begin inline asm
	sin.approx.f32  %f11184, %f11180;
	// end inline asm
	// begin inline asm
	fma.rn.f32 %f11186, %f11184, %f49156, %f11180;
	// end inline asm
	// begin inline asm
	sin.approx.f32  %f11190, %f11186;
	// end inline asm
	// begin inline asm
	fma.rn.f32 %f11192, %f11190, %f49156, %f11186;
	// end inline asm
	// begin inline asm
	sin.approx.f32  %f11196, %f11192;
	// end inline asm
	// begin inline asm
	fma.rn.f32 %f11198, %f11196, %f49156, %f11192;
	// end inline asm
	// begin inline asm
	sin.approx.f32  %f11202, %f11198;
	// end inline asm
	// begin inline asm
	fma.rn.f32 %f11204, %f11202, %f49156, %f11198;
	// end inline asm
	// begin inline asm
	sin.approx.f32  %f11208, %f11204;
	// end inline asm
	// begin inline asm
	fma.rn.f32 %f11210, %f11208, %f49156, %f11204;
	// end inline asm
	// begin inline asm
	sin.approx.f32  %f11214, %f11210;
	// end inline asm
	// begin inline asm
	fma.rn.f32 %f11216, %f11214, %f49156, %f11210;
	// end inline asm
	// begin inline asm
	sin.approx.f32  %f11220, %f11216;
	// end inline asm
	// begin inline asm
	fma.rn.f32 %f11222, %f11220, %f49156, %f11216;
	// end inline asm
	// begin inline asm
	sin.approx.f32  %f11226, %f11222;
	// end inline asm
	// begin inline asm
	fma.rn.f32 %f11228, %f11226, %f49156, %f11222;
	// end inline asm
	// begin inline asm
	sin.approx.f32  %f11232, %f11228;
	// end inline asm
	// begin inline asm
	fma.rn.f32 %f11234, %f11232, %f49156, %f11228;
	// end inline asm
	// begin inline asm
	sin.approx.f32  %f11238, %f11234;
	// end inline asm
	// begin inline asm
	fma.rn.f32 %f11240, %f11238, %f49156, %f11234;
	// end inline asm
	// begin inline asm
	sin.approx.f32  %f11244, %f11240;
	// end inline asm
	// begin inline asm
	fma.rn.f32 %f11246, %f11244, %f49156, %f11240;
	// end inline asm
	// begin inline asm
	sin.approx.f32  %f11250, %f11246;
	// end inline asm
	// begin inline asm
	fma.rn.f32 %f11252, %f11250, %f49156, %f11246;
	// end inline asm
	// begin inline asm
	sin.approx.f32  %f11256, %f11252;
	// end inline asm
	// begin inline asm
	fma.rn.f32 %f11258, %f11256, %f49156, %f11252;
	// end inline asm
	// begin inline asm
	sin.approx.f32  %f11262, %f11258;
	// end inline asm
	// begin inline asm
	fma.rn.f32 %f11264, %f11262, %f49156, %f11258;
	// end inline asm
	// begin inline asm
	sin.approx.f32  %f11268, %f11264;
	// end inline asm
	// begin inline asm
	fma.rn.f32 %f11270, %f11268, %f49156, %f11264;
	// end inline asm
	// begin inline asm
	sin.approx.f32  %f11274, %f11270;
	// end inline asm
	// begin inline asm
	fma.rn.f32 %f11276, %f11274, %f49156, %f11270;
	// end inline asm
	// begin inline asm
	sin.approx.f32  %f11280, %f11276;
	// end inline asm
	// begin inline asm
	fma.rn.f32 %f11282, %f11280, %f49156, %f11276;
	// end inline asm
	// begin inline asm
	sin.approx.f32  %f11286, %f11282;
	// end inline asm
	// begin inline asm
	fma.rn.f32 %f11288, %f11286, %f49156, %f11282;
	// end inline asm
	// begin inline asm
	sin.approx.f32  %f11292, %f11288;
	// end inline asm
	// begin inline asm
	fma.rn.f32 %f11294, %f11292, %f49156, %f11288;
	// end inline asm
	// begin inline asm
	sin.approx.f32  %f11298, %f11294;
	// end inline asm
	// begin inline asm
	fma.rn.f32 %f11300, %f11298, %f49156, %f11294;
	// end inline asm
	// begin inline asm
	sin.approx.f32  %f11304, %f11300;
	// end inline asm
	// begin inline asm
	fma.rn.f32 %f11306, %f11304, %f49156, %f11300;
	// end inline asm
	// begin inline asm
	sin.approx.f32  %f11310, %f11306;
	// end inline asm
	// begin inline asm
	fma.rn.f32 %f11312, %f11310, %f49156, %f11306;
	// end inline asm
	// begin inline asm
	sin.approx.f32  %f11316, %f11312;
	// end inline asm
	// begin inline asm
	fma.rn.f32 %f11318, %f11316, %f49156, %f11312;
	// end inline asm
	// begin inline asm
	sin.approx.f32  %f11322, %f11318;
	// end inline asm
	// begin inline asm
	fma.rn.f32 %f11324, %f11322, %f49156, %f11318;
	// end inline asm
	// begin inline asm
	sin.approx.f32  %f11328, %f11324;
	// end inline asm
	// begin inline asm
	fma.rn.f32 %f11330, %f11328, %f49156, %f11324;
	// end inline asm
	// begin inline asm
	sin.approx.f32  %f11334, %f11330;
	// end inline asm
	// begin inline asm
	fma.rn.f32 %f11336, %f11334, %f49156, %f11330;
	// end inline asm
	// begin inline asm
	sin.approx.f32  %f11340, %f11336;
	// end inline asm
	// begin inline asm
	fma.rn.f32 %f11342, %f11340, %f49156, %f11336;
	// end inline asm
	// begin inline asm
	sin.approx.f32  %f11346, %f11342;
	// end inline asm
	// begin inline asm
	fma.rn.f32 %f11348, %f11346, %f49156, %f11342;
	// end inline asm
	// begin inline asm
	sin.approx.f32  %f11352, %f11348;
	// end inline asm
	// begin inline asm
	fma.rn.f32 %f11354, %f11352, %f49156, %f11348;
	// end inline asm
	// begin inline asm
	sin.approx.f32  %f11358, %f11354;
	// end inline asm
	// begin inline asm
	fma.rn.f32 %f11360, %f11358, %f49156, %f11354;
	// end inline asm
	// begin inline asm
	sin.approx.f32  %f11364, %f11360;
	// end inline asm
	// begin inline asm
	fma.rn.f32 %f11366, %f11364, %f49156, %f11360;
	// end inline asm
	// begin inline asm
	sin.approx.f32  %f11370, %f11366;
	// end inline asm
	// begin inline asm
	fma.rn.f32 %f11372, %f11370, %f49156, %f11366;
	// end inline asm
	// begin inline asm
	sin.approx.f32  %f11376, %f11372;
	// end inline asm
	// begin inline asm
	fma.rn.f32 %f11378, %f11376, %f49156, %f11372;
	// end inline asm
	// begin inline asm
	sin.approx.f32  %f11382, %f11378;
	// end inline asm
	// begin inline asm
	fma.rn.f32 %f11384, %f11382, %f49156, %f11378;
	// end inline asm
	// begin inline asm
	sin.approx.f32  %f11388, %f11384;
	// end inline asm
	// begin inline asm
	fma.rn.f32 %f11390, %f11388, %f49156, %f11384;
	// end inline asm
	// begin inline asm
	sin.approx.f32  %f11394, %f11390;
	// end inline asm
	// begin inline asm
	fma.rn.f32 %f11396, %f11394, %f49156, %f11390;
	// end inline asm
	// begin inline asm
	sin.approx.f32  %f11400, %f11396;
	// end inline asm
	// begin inline asm
	fma.rn.f32 %f11402, %f11400, %f49156, %f11396;
	// end inline asm
	// begin inline asm
	sin.approx.f32  %f11406, %f11402;
	// end inline asm
	// begin inline asm
	fma.rn.f32 %f11408, %f11406, %f49156, %f11402;
	// end inline asm
	// begin inline asm
	sin.approx.f32  %f11412, %f11408;
	// end inline asm
	// begin inline asm
	fma.rn.f32 %f11414, %f11412, %f49156, %f11408;
	// end inline asm
	// begin inline asm
	sin.approx.f32  %f11418, %f11414;
	// end inline asm
	// begin inline asm
	fma.rn.f32 %f11420, %f11418, %f49156, %f11414;
	// end inline asm
	// begin inline asm
	sin.approx.f32  %f11424, %f11420;
	// end inline asm
	// begin inline asm
	fma.rn.f32 %f11426, %f11424, %f49156, %f11420;
	// end inline asm
	// begin inline asm
	sin.approx.f32  %f11430, %f11426;
	// end inline asm
	// begin inline asm
	fma.rn.f32 %f11432, %f11430, %f49156, %f11426;
	// end inline asm
	// begin inline asm
	sin.approx.f32  %f11436, %f11432;
	// end inline asm
	// begin inline asm
	fma.rn.f32 %f11438, %f11436, %f49156, %f11432;
	// end inline asm
	// begin inline asm
	sin.approx.f32  %f11442, %f11438;
	// end inline asm
	// begin inline asm
	fma.rn.f32 %f11444, %f11442, %f49156, %f11438;
	// end inline asm
	// begin inline asm
	sin.approx.f32  %f11448, %f11444;
	// end inline asm
	// begin inline asm
	fma.rn.f32 %f11450, %f11448, %f49156, %f11444;
	// end inline asm
	// begin inline asm
	sin.approx.f32  %f11454, %f11450;
	// end inline asm
	// begin inline asm
	fma.rn.f32 %f11456, %f11454, %f49156, %f11450;
	// end inline asm
	// begin inline asm
	sin.approx.f32  %f11460, %f11456;
	// end inline asm
	// begin inline asm
	fma.rn.f32 %f11462, %f11460, %f49156, %f11456;
	// end inline asm
	// begin inline asm
	sin.approx.f32  %f11466, %f11462;
	// end inline asm
	// begin inline asm
	fma.rn.f32 %f11468, %f11466, %f49156, %f11462;
	// end inline asm
	// begin inline asm
	sin.approx.f32  %f11472, %f11468;
	// end inline asm
	// begin inline asm
	fma.rn.f32 %f11474, %f11472, %f49156, %f11468;
	// end inline asm
	// begin inline asm
	sin.approx.f32  %f11478, %f11474;
	// end inline asm
	// begin inline asm
	fma.rn.f32 %f11480, %f11478, %f49156, %f11474;
	// end inline asm
	// begin inline asm
	sin.approx.f32  %f11484, %f11480;
	// end inline asm
	// begin inline asm
	fma.rn.f32 %f11486, %f11484, %f49156, %f11480;
	// end inline asm
	// begin inline asm
	sin.approx.f32  %f11490, %f11486;
	// end inline asm
	// begin inline asm
	fma.rn.f32 %f11492, %f11490, %f49156, %f11486;
	// end inline asm
	// begin inline asm
	sin.approx.f32  %f11496, %f11492;
	// end inline asm
	// begin inline asm
	fma.rn.f32 %f11498, %f11496, %f49156, %f11492;
	// end inline asm
	// begin inline asm
	sin.approx.f32  %f11502, %f11498;
	// end inline asm
	// begin inline asm
	fma.rn.f32 %f11504, %f11502, %f49156, %f11498;
	// end inline asm
	// begin inline asm
	sin.approx.f32  %f11508, %f11504;
	// end inline asm
	// begin inline asm
	fma.rn.f32 %f11510, %f11508, %f49156, %f11504;
	// end inline asm
	// begin inline asm
	sin.approx.f32  %f11514, %f11510;
	// end inline asm
	// begin inline asm
	fma.rn.f32 %f11516, %f11514, %f49156, %f11510;
	// end inline asm
	// begin inline asm
	sin.approx.f32  %f11520, %f11516;
	// end inline asm
	// begin inline asm
	fma.rn.f32 %f11522, %f11520, %f49156, %f11516;
	// end inline asm
	// begin inline asm
	sin.approx.f32  %f11526, %f11522;
	// end inline asm
	// begin inline asm
	fma.rn.f32 %f11528, %f11526, %f49156, %f11522;
	// end inline asm
	// begin inline asm
	sin.approx.f32  %f11532, %f11528;
	// end inline asm
	// begin inline asm
	fma.rn.f32 %f11534, %f11532, %f49156, %f11528;
	// end inline asm
	// begin inline asm
	sin.approx.f32  %f11538, %f11534;
	// end inline asm
	// begin inline asm
	fma.rn.f32 %f11540, %f11538, %f49156, %f11534;
	// end inline asm
	// begin inline asm
	sin.approx.f32  %f11544, %f11540;
	// end inline asm
	// begin inline asm
	fma.rn.f32 %f11546, %f11544, %f49156, %f11540;
	// end inline asm
	// begin inline asm
	sin.approx.f32  %f11550, %f11546;
	// end inline asm
	// begin inline asm
	fma.rn.f32 %f11552, %f11550, %f49156, %f11546;
	// end inline asm
	// begin inline asm
	sin.approx.f32  %f11556, %f11552;
	// end inline asm
	// begin inline asm
	fma.rn.f32 %f11558, %f11556, %f49156, %f11552;
	// end inline asm
	// begin inline asm
	sin.approx.f32  %f11562, %f11558;
	// end inline asm
	// begin inline asm
	fma.rn.f32 %f11564, %f11562, %f49156, %f11558;
	// end inline asm
	// begin inline asm
	sin.approx.f32  %f11568, %f11564;
	// end inline asm
	// begin inline asm
	fma.rn.f32 %f11570, %f11568, %f49156, %f11564;
	// end inline asm
	// begin inline asm
	sin.approx.f32  %f11574, %f11570;
	// end inline asm
	// begin inline asm
	fma.rn.f32 %f11576, %f11574, %f49156, %f11570;
	// end inline asm
	// begin inline asm
	sin.approx.f32  %f11580, %f11576;
	// end inline asm
	// begin inline asm
	fma.rn.f32 %f11582, %f11580, %f49156, %f11576;
	// end inline asm
	// begin inline asm
	sin.approx.f32  %f11586, %f11582;
	// end inline asm
	// begin inline asm
	fma.rn.f32 %f11588, %f11586, %f49156, %f11582;
	// end inline asm
	// begin inline asm
	sin.approx.f32  %f11592, %f11588;
	// end inline asm
	// begin inline asm
	fma.rn.f32 %f11594, %f11592, %f49156, %f11588;
	// end inline asm
	// begin inline asm
	sin.approx.f32  %f11598, %f11594;
	// end inline asm
	// begin inline asm
	fma.rn.f32 %f11600, %f11598, %f49156, %f11594;
	// end inline asm
	// begin inline asm
	sin.approx.f32  %f11604, %f11600;
	// end inline asm
	// begin inline asm
	fma.rn.f32 %f11606, %f11604, %f49156, %f11600;
	// end inline asm
	// begin inline asm
	sin.approx.f32  %f11610, %f11606;
	// end inline asm
	// begin inline asm
	fma.rn.f32 %f11612, %f11610, %f49156, %f11606;
	// end inline asm
	// begin inline asm
	sin.approx.f32  %f11616, %f11612;
	// end inline asm
	// begin inline asm
	fma.rn.f32 %f11618, %f11616, %f49156, %f11612;
	// end inline asm
	// begin inline asm
	sin.approx.f32  %f11622, %f11618;
	// end inline asm
	// begin inline asm
	fma.rn.f32 %f11624, %f11622, %f49156, %f11618;
	// end inline asm
	// begin inline asm
	sin.approx.f32  %f11628, %f11624;
	// end inline asm
	// begin inline asm
	fma.rn.f32 %f11630, %f11628, %f49156, %f11624;
	// end inline asm
	// begin inline asm
	sin.approx.f32  %f11634, %f11630;
	// end inline asm
	// begin inline asm
	fma.rn.f32 %f11636, %f11634, %f49156, %f11630;
	// end inline asm
	// begin inline asm
	sin.approx.f32  %f11640, %f11636;
	// end inline asm
	// begin inline asm
	fma.rn.f32 %f11642, %f11640, %f49156, %f11636;
	// end inline asm
	// begin inline asm
	sin.approx.f32  %f11646, %f11642;
	// end inline asm
	// begin inline asm
	fma.rn.f32 %f11648, %f11646, %f49156, %f11642;
	// end inline asm
	// begin inline asm
	sin.approx.f32  %f11652, %f11648;
	// end inline asm
	// begin inline asm
	fma.rn.f32 %f11654, %f11652, %f49156, %f11648;
	// end inline asm
	// begin inline asm
	sin.approx.f32  %f11658, %f11654;
	// end inline asm
	// begin inline asm
	fma.rn.f32 %f11660, %f11658, %f49156, %f11654;
	// end inline asm
	// begin inline asm
	sin.approx.f32  %f11664, %f11660;
	// end inline asm
	// begin inline asm
	fma.rn.f32 %f11666, %f11664, %f49156, %f11660;
	// end inline asm
	// begin inline asm
	sin.approx.f32  %f11670, %f11666;
	// end inline asm
	// begin inline asm
	fma.rn.f32 %f11672, %f11670, %f49156, %f11666;
	// end inline asm
	// begin inline asm
	sin.approx.f32  %f11676, %f11672;
	// end inline asm
	// begin inline asm
	fma.rn.f32 %f11678, %f11676, %f49156, %f11672;
	// end inline asm
	// begin inline asm
	sin.approx.f32  %f11682, %f11678;
	// end inline asm
	// begin inline asm
	fma.rn.f32 %f11684, %f11682, %f49156, %f11678;
	// end inline asm
	// begin inline asm
	sin.approx.f32  %f11688, %f11684;
	// end inline asm
	// begin inline asm
	fma.rn.f32 %f11690, %f11688, %f49156, %f11684;
	// end inline asm
	// begin inline asm
	sin.approx.f32  %f11694, %f11690;
	// end inline asm
	// begin inline asm
	fma.rn.f32 %f11696, %f11694, %f49156, %f11690;
	// end inline asm
	// begin inline asm
	sin.approx.f32  %f11700, %f11696;
	// end inline asm
	// begin inline asm
	fma.rn.f32 %f11702, %f11700, %f49156, %f11696;
	// end inline asm
	// begin inline asm
	sin.approx.f32  %f11706, %f11702;
	// end inline asm
	// begin inline asm
	fma.rn.f32 %f11708, %f11706, %f49156, %f11702;
	// end inline asm
	// begin inline asm
	sin.approx.f32  %f11712, %f11708;
	// end inline asm
	// begin inline asm
	fma.rn.f32 %f11714, %f11712, %f49156, %f11708;
	// end inline asm
	// begin inline asm
	sin.approx.f32  %f11718, %f11714;
	// end inline asm
	// begin inline asm
	fma.rn.f32 %f11720, %f11718, %f49156, %f11714;
	// end inline asm
	// begin inline asm
	sin.approx.f32  %f11724, %f11720;
	// end inline asm
	// begin inline asm
	fma.rn.f32 %f11726, %f11724, %f49156, %f11720;
	// end inline asm
	// begin inline asm
	sin.approx.f32  %f11730, %f11726;
	// end inline asm
	// begin inline asm
	fma.rn.f32 %f11732, %f11730, %f49156, %f11726;
	// end inline asm
	// begin inline asm
	sin.approx.f32  %f11736, %f11732;
	// end inline asm
	// begin inline asm
	fma.rn.f32 %f11738, %f11736, %f49156, %f11732;
	// end inline asm
	// begin inline asm
	sin.approx.f32  %f11742, %f11738;
	// end inline asm
	// begin inline asm
	fma.rn.f32 %f11744, %f11742, %f49156, %f11738;
	// end inline asm
	// begin inline asm
	sin.approx.f32  %f11748, %f11744;
	// end inline asm
	// begin inline asm
	fma.rn.f32 %f11750, %f11748, %f49156, %f11744;
	// end inline asm
	// begin inline asm
	sin.approx.f32  %f11754, %f11750;
	// end inline asm
	// begin inline asm
	fma.rn.f32 %f11756, %f11754, %f49156, %f11750;
	// end inline asm
	// begin inline asm
	sin.approx.f32  %f11760, %f11756;
	// end inline asm
	// begin inline asm
	fma.rn.f32 %f11762, %f11760, %f49156, %f11756;
	// end inline asm
	// begin inline asm
	sin.approx.f32  %f11766, %f11762;
	// end inline asm
	// begin inline asm
	fma.rn.f32 %f11768, %f11766, %f49156, %f11762;
	// end inline asm
	// begin inline asm
	sin.approx.f32  %f11772, %f11768;
	// end inline asm
	// begin inline asm
	fma.rn.f32 %f11774, %f11772, %f49156, %f11768;
	// end inline asm
	// begin inline asm
	sin.approx.f32  %f11778, %f11774;
	// end inline asm
	// begin inline asm
	fma.rn.f32 %f11780, %f11778, %f49156, %f11774;
	// end inline asm
	// begin inline asm
	sin.approx.f32  %f11784, %f11780;
	// end inline asm
	// begin inline asm
	fma.rn.f32 %f11786, %f11784, %f49156, %f11780;
	// end inline asm
	// begin inline asm
	sin.approx.f32  %f11790, %f11786;
	// end inline asm
	// begin inline asm
	fma.rn.f32 %f11792, %f11790, %f49156, %f11786;
	// end inline asm
	// begin inline asm
	sin.approx.f32  %f11796, %f11792;
	// end inline asm
	// begin inline asm
	fma.rn.f32 %f11798, %f11796, %f49156, %f11792;
	// end inline asm
	// begin inline asm
	sin.approx.f32  %f11802, %f11798;
	// end inline asm
	// begin inline asm
	fma.rn.f32 %f11804, %f11802, %f49156, %f11798;
	// end inline asm
	// begin inline asm
	sin.approx.f32  %f11808, %f11804;
	// end inline asm
	// begin inline asm
	fma.rn.f32 %f11810, %f11808, %f49156, %f11804;
	// end inline asm
	// begin inline asm
	sin.approx.f32  %f11814, %f11810;
	// end inline asm
	// begin inline asm
	fma.rn.f32 %f11816, %f11814, %f49156, %f11810;
	// end inline asm
	// begin inline asm
	sin.approx.f32  %f11820, %f11816;
	// end inline asm
	// begin inline asm
	fma.rn.f32 %f11822, %f11820, %f49156, %f11816;
	// end inline asm
	// begin inline asm
	sin.approx.f32  %f11826, %f11822;
	// end inline asm
	// begin inline asm
	fma.rn.f32 %f11828, %f11826, %f49156, %f11822;
	// end inline asm
	// begin inline asm
	sin.approx.f32  %f11832, %f11828;
	// end inline asm
	// begin inline asm
	fma.rn.f32 %f11834, %f11832, %f49156, %f11828;
	// end inline asm
	// begin inline asm
	sin.approx.f32  %f11838, %f11834;
	// end inline asm
	// begin inline asm
	fma.rn.f32 %f11840, %f11838, %f49156, %f11834;
	// end inline asm
	// begin inline asm
	sin.approx.f32  %f11844, %f11840;
	// end inline asm
	// begin inline asm
	fma.rn.f32 %f11846, %f11844, %f49156, %f11840;
	// end inline asm
	// begin inline asm
	sin.approx.f32  %f11850, %f11846;
	// end inline asm
	// begin inline asm
	fma.rn.f32 %f11852, %f11850, %f49156, %f11846;
	// end inline asm
	// begin inline asm
	sin.approx.f32  %f11856, %f11852;
	// end inline asm
	// begin inline asm
	fma.rn.f32 %f11858, %f11856, %f49156, %f11852;
	// end inline asm
	// begin inline asm
	sin.approx.f32  %f11862, %f11858;
	// end inline asm
	// begin inline asm
	fma.rn.f32 %f11864, %f11862, %f49156, %f11858;
	// end inline asm
	// begin inline asm
	sin.approx.f32  %f11868, %f11864;
	// end inline asm
	// begin inline asm
	fma.rn.f32 %f11870, %f11868, %f49156, %f11864;
	// end inline asm
	// begin inline asm
	sin.approx.f32  %f11874, %f11870;
	// end inline asm
	// begin inline asm
	fma.rn.f32 %f11876, %f11874, %f49156, %f11870;
	// end inline asm
	// begin inline asm
	sin.approx.f32  %f11880, %f11876;
	// end inline asm
	// begin inline asm
	fma.rn.f32 %f11882, %f11880, %f49156, %f11876;
	// end inline asm
	// begin inline asm
	sin.approx.f32  %f11886, %f11882;
	// end inline asm
	// begin inline asm
	fma.rn.f32 %f11888, %f11886, %f49156, %f11882;
	// end inline asm
	// begin inline asm
	sin.approx.f32  %f11892, %f11888;
	// end inline asm
	// begin inline asm
	fma.rn.f32 %f11894, %f11892, %f49156, %f11888;
	// end inline asm
	// begin inline asm
	sin.approx.f32  %f11898, %f11894;
	// end inline asm
	// begin inline asm
	fma.rn.f32 %f11900, %f11898, %f49156, %f11894;
	// end inline asm
	// begin inline asm
	sin.approx.f32  %f11904, %f11900;
	// end inline asm
	// begin inline asm
	fma.rn.f32 %f11906, %f11904, %f49156, %f11900;
	// end inline asm
	// begin inline asm
	sin.approx.f32  %f11910, %f11906;
	// end inline asm
	// begin inline asm
	fma.rn.f32 %f11912, %f11910, %f49156, %f11906;
	// end inline asm
	// begin inline asm
	sin.approx.f32  %f11916, %f11912;
	// end inline asm
	// begin inline asm
	fma.rn.f32 %f11918, %f11916, %f49156, %f11912;
	// end inline asm
	// begin inline asm
	sin.approx.f32  %f11922, %f11918;
	// end inline asm
	// begin inline asm
	fma.rn.f32 %f11924, %f11922, %f49156, %f11918;
	// end inline asm
	// begin inline asm
	sin.approx.f32  %f11928, %f11924;
	// end inline asm
	// begin inline asm
	fma.rn.f32 %f11930, %f11928, %f49156, %f11924;
	// end inline asm
	// begin inline asm
	sin.approx.f32  %f11934, %f11930;
	// end inline asm
	// begin inline asm
	fma.rn.f32 %f11936, %f11934, %f49156, %f11930;
	// end inline asm
	// begin inline asm
	sin.approx.f32  %f11940, %f11936;
	// end inline asm
	// begin inline asm
	fma.rn.f32 %f11942, %f11940, %f49156, %f11936;
	// end inline asm
	// begin inline asm
	sin.approx.f32  %f11946, %f11942;
	// end inline asm
	// begin inline asm
	fma.rn.f32 %f11948, %f11946, %f49156, %f11942;
	// end inline asm
	// begin inline asm
	sin.approx.f32  %f11952, %f11948;
	// end inline asm
	// begin inline asm
	fma.rn.f32 %f11954, %f11952, %f49156, %f11948;
	// end inline asm
	// begin inline asm
	sin.approx.f32  %f11958, %f11954;
	// end inline asm
	// begin inline asm
	fma.rn.f32 %f11960, %f11958, %f49156, %f11954;
	// end inline asm
	// begin inline asm
	sin.approx.f32  %f11964, %f11960;
	// end inline asm
	// begin inline asm
	fma.rn.f32 %f11966, %f11964, %f49156, %f11960;
	// end inline asm
	// begin inline asm
	sin.approx.f32  %f11970, %f11966;
	// end inline asm
	// begin inline asm
	fma.rn.f32 %f11972, %f11970, %f49156, %f11966;
	// end inline asm
	// begin inline asm
	sin.approx.f32  %f11976, %f11972;
	// end inline asm
	// begin inline asm
	fma.rn.f32 %f11978, %f11976, %f49156, %f11972;
	// end inline asm
	// begin inline asm
	sin.approx.f32  %f11982, %f11978;
	// end inline asm
	// begin inline asm
	fma.rn.f32 %f11984, %f11982, %f49156, %f11978;
	// end inline asm
	// begin inline asm
	sin.approx.f32  %f11988, %f11984;
	// end inline asm
	// begin inline asm
	fma.rn.f32 %f11990, %f11988, %f49156, %f11984;
	// end inline asm
	// begin inline asm
	sin.approx.f32  %f11994, %f11990;
	// end inline asm
	// begin inline asm
	fma.rn.f32 %f11996, %f11994, %f49156, %f11990;
	// end inline asm
	// begin inline asm
	sin.approx.f32  %f12000, %f11996;
	// end inline asm
	// begin inline asm
	fma.rn.f32 %f12002, %f12000, %f49156, %f11996;
	// end inline asm
	// begin inline asm
	sin.approx.f32  %f12006, %f12002;
	// end inline asm
	// begin inline asm
	fma.rn.f32 %f12008, %f12006, %f49156, %f12002;
	// end inline asm
	// begin inline asm
	sin.approx.f32  %f12012, %f12008;
	// end inline asm
	// begin inline asm
	fma.rn.f32 %f12014, %f12012, %f49156, %f12008;
	// end inline asm
	// begin inline asm
	sin.approx.f32  %f12018, %f12014;
	// end inline asm
	// begin inline asm
	fma.rn.f32 %f12020, %f12018, %f49156, %f12014;
	// end inline asm
	// begin inline asm
	sin.approx.f32  %f12024, %f12020;
	// end inline asm
	// begin inline asm
	fma.rn.f32 %f12026, %f12024, %f49156, %f12020;
	// end inline asm
	// begin inline asm
	sin.approx.f32  %f12030, %f12026;
	// end inline asm
	// begin inline asm
	fma.rn.f32 %f12032, %f12030, %f49156, %f12026;
	// end inline asm
	// begin inline asm
	sin.approx.f32  %f12036, %f12032;
	// end inline asm
	// begin inline asm
	fma.rn.f32 %f12038, %f12036, %f49156, %f12032;
	// end inline asm
	// begin inline asm
	sin.approx.f32  %f12042, %f12038;
	// end inline asm
	// begin inline asm
	fma.rn.f32 %f12044, %f12042, %f49156, %f12038;
	// end inline asm
	// begin inline asm
	sin.approx.f32  %f12048, %f12044;
	// end inline asm
	// begin inline asm
	fma.rn.f32 %f12050, %f12048, %f49156, %f12044;
	// end inline asm
	// begin inline asm
	sin.approx.f32  %f12054, %f12050;
	// end inline asm
	// begin inline asm
	fma.rn.f32 %f12056, %f12054, %f49156, %f12050;
	// end inline asm
	// begin inline asm
	sin.approx.f32  %f12060, %f12056;
	// end inline asm
	// begin inline asm
	fma.rn.f32 %f12062, %f12060, %f49156, %f12056;
	// end inline asm
	// begin inline asm
	sin.approx.f32  %f12066, %f12062;
	// end inline asm
	// begin inline asm
	fma.rn.f32 %f12068, %f12066, %f49156, %f12062;
	// end inline asm
	// begin inline asm
	sin.approx.f32  %f12072, %f12068;
	// end inline asm
	// begin inline asm
	fma.rn.f32 %f12074, %f12072, %f49156, %f12068;
	// end inline asm
	// begin inline asm
	sin.approx.f32  %f12078, %f12074;
	// end inline asm
	// begin inline asm
	fma.rn.f32 %f12080, %f12078, %f49156, %f12074;
	// end inline asm
	// begin inline asm
	sin.approx.f32  %f12084, %f12080;
	// end inline asm
	// begin inline asm
	fma.rn.f32 %f12086, %f12084, %f49156, %f12080;
	// end inline asm
	// begin inline asm
	sin.approx.f32  %f12090, %f12086;
	// end inline asm
	// begin inline asm
	fma.rn.f32 %f12092, %f12090, %f49156, %f12086;
	// end inline asm
	// begin inline asm
	sin.approx.f32  %f12096, %f12092;
	// end inline asm
	// begin inline asm
	fma.rn.f32 %f12098, %f12096, %f49156, %f12092;
	// end inline asm
	// begin inline asm
	sin.approx.f32  %f12102, %f12098;
	// end inline asm
	// begin inline asm
	fma.rn.f32 %f12104, %f12102, %f49156, %f12098;
	// end inline asm
	// begin inline asm
	sin.approx.f32  %f12108, %f12104;
	// end inline asm
	// begin inline asm
	fma.rn.f32 %f12110, %f12108, %f49156, %f12104;
	// end inline asm
	// begin inline asm
	sin.approx.f32  %f12114, %f12110;
	// end inline asm
	// begin inline asm
	fma.rn.f32 %f12116, %f12114, %f49156, %f12110;
	// end inline asm
	// begin inline asm
	sin.approx.f32  %f12120, %f12116;
	// end inline asm
	// begin inline asm
	fma.rn.f32 %f12122, %f12120, %f49156, %f12116;
	// end inline asm
	// begin inline asm
	sin.approx.f32  %f12126, %f12122;
	// end inline asm
	// begin inline asm
	fma.rn.f32 %f12128, %f12126, %f49156, %f12122;
	// end inline asm
	// begin inline asm
	sin.approx.f32  %f12132, %f12128;
	// end inline asm
	// begin inline asm
	fma.rn.f32 %f12134, %f12132, %f49156, %f12128;
	// end inline asm
	// begin inline asm
	sin.approx.f32  %f12138, %f12134;
	// end inline asm
	// begin inline asm
	fma.rn.f32 %f12140, %f12138, %f49156, %f12134;
	// end inline asm
	// begin inline asm
	sin.approx.f32  %f12144, %f12140;
	// end inline asm
	// begin inline asm
	fma.rn.f32 %f12146, %f12144, %f49156, %f12140;
	// end inline asm
	// begin inline asm
	sin.approx.f32  %f12150, %f12146;
	// end inline asm
	// begin inline asm
	fma.rn.f32 %f12152, %f12150, %f49156, %f12146;
	// end inline asm
	// begin inline asm
	sin.approx.f32  %f12156, %f12152;
	// end inline asm
	// begin inline asm
	fma.rn.f32 %f12158, %f12156, %f49156, %f12152;
	// end inline asm
	// begin inline asm
	sin.approx.f32  %f12162, %f12158;
	// end inline asm
	// begin inline asm
	fma.rn.f32 %f12164, %f12162, %f49156, %f12158;
	// end inline asm
	// begin inline asm
	sin.approx.f32  %f12168, %f12164;
	// end inline asm
	// begin inline asm
	fma.rn.f32 %f12170, %f12168, %f49156, %f12164;
	// end inline asm
	// begin inline asm
	sin.approx.f32  %f12174, %f12170;
	// end inline asm
	// begin inline asm
	fma.rn.f32 %f12176, %f12174, %f49156, %f12170;
	// end inline asm
	// begin inline asm
	sin.approx.f32  %f12180, %f12176;
	// end inline asm
	// begin inline asm
	fma.rn.f32 %f12182, %f12180, %f49156, %f12176;
	// end inline asm
	// begin inline asm
	sin.approx.f32  %f12186, %f12182;
	// end inline asm
	// begin inline asm
	fma.rn.f32 %f12188, %f12186, %f49156, %f12182;
	// end inline asm
	// begin inline asm
	sin.approx.f32  %f12192, %f12188;
	// end inline asm
	// begin inline asm
	fma.rn.f32 %f12194, %f12192, %f49156, %f12188;
	// end inline asm
	// begin inline asm
	sin.approx.f32  %f12198, %f12194;
	// end inline asm
	// begin inline asm
	fma.rn.f32 %f12200, %f12198, %f49156, %f12194;
	// end inline asm
	// begin inline asm
	sin.approx.f32  %f12204, %f12200;
	// end inline asm
	// begin inline asm
	fma.rn.f32 %f12206, %f12204, %f49156, %f12200;
	// end inline asm
	// begin inline asm
	sin.approx.f32  %f12210, %f12206;
	// end inline asm
	// begin inline asm
	fma.rn.f32 %f12212, %f12210, %f49156, %f12206;
	// end inline asm
	// begin inline asm
	sin.approx.f32  %f12216, %f12212;
	// end inline asm
	// begin inline asm
	fma.rn.f32 %f12218, %f12216, %f49156, %f12212;
	// end inline asm
	// begin inline asm
	sin.approx.f32  %f12222, %f12218;
	// end inline asm
	// begin inline asm
	fma.rn.f32 %f12224, %f12222, %f49156, %f12218;
	// end inline asm
	// begin inline asm
	sin.approx.f32  %f12228, %f12224;
	// end inline asm
	// begin inline asm
	fma.rn.f32 %f12230, %f12228, %f49156, %f12224;
	// end inline asm
	// begin inline asm
	sin.approx.f32  %f12234, %f12230;
	// end inline asm
	// begin inline asm
	fma.rn.f32 %f12236, %f12234, %f49156, %f12230;
	// end inline asm
	// begin inline asm
	sin.approx.f32  %f12240, %f12236;
	// end inline asm
	// begin inline asm
	fma.rn.f32 %f12242, %f12240, %f49156, %f12236;
	// end inline asm
	// begin inline asm
	sin.approx.f32  %f12246, %f12242;
	// end inline asm
	// begin inline asm
	fma.rn.f32 %f12248, %f12246, %f49156, %f12242;
	// end inline asm
	// begin inline asm
	sin.approx.f32  %f12252, %f12248;
	// end inline asm
	// begin inline asm
	fma.rn.f32 %f12254, %f12252, %f49156, %f12248;
	// end inline asm
	// begin inline asm
	sin.approx.f32  %f12258, %f12254;
	// end inline asm
	// begin inline asm
	fma.rn.f32 %f12260, %f12258, %f49156, %f12254;
	// end inline asm
	// begin inline asm
	sin.approx.f32  %f12264, %f12260;
	// end inline asm
	// begin inline asm
	fma.rn.f32 %f12266, %f12264, %f49156, %f12260;
	// end inline asm
	// begin inline asm
	sin.approx.f32  %f12270, %f12266;
	// end inline asm
	// begin inline asm
	fma.rn.f32 %f12272, %f12270, %f49156, %f12266;
	// end inline asm
	// begin inline asm
	sin.approx.f32  %f12276, %f12272;
	// end inline asm
	// begin inline asm
	fma.rn.f32 %f12278, %f12276, %f49156, %f12272;
	// end inline asm
	// begin inline asm
	sin.approx.f32  %f12282, %f12278;
	// end inline asm
	// begin inline asm
	fma.rn.f32 %f12284, %f12282, %f49156, %f12278;
	// end inline asm
	// begin inline asm
	sin.approx.f32  %f12288, %f12284;
	// end inline asm
	// begin inline asm
	fma.rn.f32 %f12290, %f12288, %f49156, %f12284;
	// end inline asm
	// begin inline asm
	sin.approx.f32  %f12294, %f12290;
	// end inline asm
	// begin inline asm
	fma.rn.f32 %f12296, %f12294, %f49156, %f12290;
	// end inline asm
	// begin inline asm
	sin.approx.f32  %f12300, %f12296;
	// end inline asm
	// begin inline asm
	fma.rn.f32 %f12302, %f12300, %f49156, %f12296;
	// end inline asm
	// begin inline asm
	sin.approx.f32  %f12306, %f12302;
	// end inline asm
	// begin inline asm
	fma.rn.f32 %f12308, %f12306, %f49156, %f12302;
	// end inline asm
	// begin inline asm
	sin.approx.f32  %f12312, %f12308;
	// end inline asm
	// begin inline asm
	fma.rn.f32 %f12314, %f12312, %f49156, %f12308;
	// end inline asm
	// begin inline asm
	sin.approx.f32  %f12318, %f12314;
	// end inline asm
	// begin inline asm
	fma.rn.f32 %f12320, %f12318, %f49156, %f12314;
	// end inline asm
	// begin inline asm
	sin.approx.f32  %f12324, %f12320;
	// end inline asm
	// begin inline asm
	fma.rn.f32 %f12326, %f12324, %f49156, %f12320;
	// end inline asm
	// begin inline asm
	sin.approx.f32  %f12330, %f12326;
	// end inline asm
	// begin inline asm
	fma.rn.f32 %f12332, %f12330, %f49156, %f12326;
	// end inline asm
	// begin inline asm
	sin.approx.f32  %f12336, %f12332;
	// end inline asm
	// begin inline asm
	fma.rn.f32 %f12338, %f12336, %f49156, %f12332;
	// end inline asm
	// begin inline asm
	sin.approx.f32  %f12342, %f12338;
	// end inline asm
	// begin inline asm
	fma.rn.f32 %f12344, %f12342, %f49156, %f12338;
	// end inline asm
	// begin inline asm
	sin.approx.f32  %f12348, %f12344;
	// end inline asm
	// begin inline asm
	fma.rn.f32 %f12350, %f12348, %f49156, %f12344;
	// end inline asm
	// begin inline asm
	sin.approx.f32  %f12354, %f12350;
	// end inline asm
	// begin inline asm
	fma.rn.f32 %f12356, %f12354, %f49156, %f12350;
	// end inline asm
	// begin inline asm
	sin.approx.f32  %f12360, %f12356;
	// end inline asm
	// begin inline asm
	fma.rn.f32 %f12362, %f12360, %f49156, %f12356;
	// end inline asm
	// begin inline asm
	sin.approx.f32  %f12366, %f12362;
	// end inline asm
	// begin inline asm
	fma.rn.f32 %f12368, %f12366, %f49156, %f12362;
	// end inline asm
	// begin inline asm
	sin.approx.f32  %f12372, %f12368;
	// end inline asm
	// begin inline asm
	fma.rn.f32 %f12374, %f12372, %f49156, %f12368;
	// end inline asm
	// begin inline asm
	sin.approx.f32  %f12378, %f12374;
	// end inline asm
	// begin inline asm
	fma.rn.f32 %f12380, %f12378, %f49156, %f12374;
	// end inline asm
	// begin inline asm
	sin.approx.f32  %f12384, %f12380;
	// end inline asm
	// begin inline asm
	fma.rn.f32 %f12386, %f12384, %f49156, %f12380;
	// end inline asm
	// begin inline asm
	sin.approx.f32  %f12390, %f12386;
	// end inline asm
	// begin inline asm
	fma.rn.f32 %f12392, %f12390, %f49156, %f12386;
	// end inline asm
	// begin inline asm
	sin.approx.f32  %f12396, %f12392;
	// end inline asm
	// begin inline asm
	fma.rn.f32 %f12398, %f12396, %f49156, %f12392;
	// end inline asm
	// begin inline asm
	sin.approx.f32  %f12402, %f12398;
	// end inline asm
	// begin inline asm
	fma.rn.f32 %f12404, %f12402, %f49156, %f12398;
	// end inline asm
	// begin inline asm
	sin.approx.f32  %f12408, %f12404;
	// end inline asm
	// begin inline asm
	fma.rn.f32 %f12410, %f12408, %f49156, %f12404;
	// end inline asm
	// begin inline asm
	sin.approx.f32  %f12414, %f12410;
	// end inline asm
	// begin inline asm
	fma.rn.f32 %f12416, %f12414, %f49156, %f12410;
	// end inline asm
	// begin inline asm
	sin.approx.f32  %f12420, %f12416;
	// end inline asm
	// begin inline asm
	fma.rn.f32 %f12422, %f12420, %f49156, %f12416;
	// end inline asm
	// begin inline asm
	sin.approx.f32  %f12426, %f12422;
	// end inline asm
	// begin inline asm
	fma.rn.f32 %f12428, %f12426, %f49156, %f12422;
	// end inline asm
	// begin inline asm
	sin.approx.f32  %f12432, %f12428;
	// end inline asm
	// begin inline asm
	fma.rn.f32 %f12434, %f12432, %f49156, %f12428;
	// end inline asm
	// begin inline asm
	sin.approx.f32  %f12438, %f12434;
	// end inline asm
	// begin inline asm
	fma.rn.f32 %f12440, %f12438, %f49156, %f12434;
	// end inline asm
	// begin inline asm
	sin.approx.f32  %f12444, %f12440;
	// end inline asm
	// begin inline asm
	fma.rn.f32 %f12446, %f12444, %f49156, %f12440;
	// end inline asm
	// begin inline asm
	sin.approx.f32  %f12450, %f12446;
	// end inline asm
	// begin inline asm
	fma.rn.f32 %f12452, %f12450, %f49156, %f12446;
	// end inline asm
	// begin inline asm
	sin.approx.f32  %f12456, %f12452;
	// end inline asm
	// begin inline asm
	fma.rn.f32 %f12458, %f12456, %f49156, %f12452;
	// end inline asm
	// begin inline asm
	sin.approx.f32  %f12462, %f12458;
	// end inline asm
	// begin inline asm
	fma.rn.f32 %f12464, %f12462, %f49156, %f12458;
	// end inline asm
	// begin inline asm
	sin.approx.f32  %f12468, %f12464;
	// end inline asm
	// begin inline asm
	fma.rn.f32 %f12470, %f12468, %f49156, %f12464;
	// end inline asm
	// begin inline asm
	sin.approx.f32  %f12474, %f12470;
	// end inline asm
	// begin inline asm
	fma.rn.f32 %f12476, %f12474, %f49156, %f12470;
	// end inline asm
	// begin inline asm
	sin.approx.f32  %f12480, %f12476;
	// end inline asm
	// begin inline asm
	fma.rn.f32 %f12482, %f12480, %f49156, %f12476;
	// end inline asm
	// begin inline asm
	sin.approx.f32  %f12486, %f12482;
	// end inline asm
	// begin inline asm
	fma.rn.f32 %f12488, %f12486, %f49156, %f12482;
	// end inline asm
	// begin inline asm
	sin.approx.f32  %f12492, %f12488;
	// end inline asm
	// begin inline asm
	fma.rn.f32 %f12494, %f12492, %f49156, %f12488;
	// end inline asm
	// begin inline asm
	sin.approx.f32  %f12498, %f12494;
	// end inline asm
	// begin inline asm
	fma.rn.f32 %f12500, %f12498, %f49156, %f12494;
	// end inline asm
	// begin inline asm
	sin.approx.f32  %f12504, %f12500;
	// end inline asm
	// begin inline asm
	fma.rn.f32 %f12506, %f12504, %f49156, %f12500;
	// end inline asm
	// begin inline asm
	sin.approx.f32  %f12510, %f12506;
	// end inline asm
	// begin inline asm
	fma.rn.f32 %f12512, %f12510, %f49156, %f12506;
	// end inline asm
	// begin inline asm
	sin.approx.f32  %f12516, %f12512;
	// end inline asm
	// begin inline asm
	fma.rn.f32 %f12518, %f12516, %f49156, %f12512;
	// end inline asm
	// begin inline asm
	sin.approx.f32  %f12522, %f12518;
	// end inline asm
	// begin inline asm
	fma.rn.f32 %f12524, %f12522, %f49156, %f12518;
	// end inline asm
	// begin inline asm
	sin.approx.f32  %f12528, %f12524;
	// end inline asm
	// begin inline asm
	fma.rn.f32 %f12530, %f12528, %f49156, %f12524;
	// end inline asm
	// begin inline asm
	sin.approx.f32  %f12534, %f12530;
	// end inline asm
	// begin inline asm
	fma.rn.f32 %f12536, %f12534, %f49156, %f12530;
	// end inline asm
	// begin inline asm
	sin.approx.f32  %f12540, %f12536;
	// end inline asm
	// begin inline asm
	fma.rn.f32 %f12542, %f12540, %f49156, %f12536;
	// end inline asm
	// begin inline asm
	sin.approx.f32  %f12546, %f12542;
	// end inline asm
	// begin inline asm
	fma.rn.f32 %f12548, %f12546, %f49156, %f12542;
	// end inline asm
	// begin inline asm
	sin.approx.f32  %f12552, %f12548;
	// end inline asm
	// begin inline asm
	fma.rn.f32 %f12554, %f12552, %f49156, %f12548;
	// end inline asm
	// begin inline asm
	sin.approx.f32  %f12558, %f12554;
	// end inline asm
	// begin inline asm
	fma.rn.f32 %f12560, %f12558, %f49156, %f12554;
	// end inline asm
	// begin inline asm
	sin.approx.f32  %f12564, %f12560;
	// end inline asm
	// begin inline asm
	fma.rn.f32 %f12566, %f12564, %f49156, %f12560;
	// end inline asm
	// begin inline asm
	sin.approx.f32  %f12570, %f12566;
	// end inline asm
	// begin inline asm
	fma.rn.f32 %f12572, %f12570, %f49156, %f12566;
	// end inline asm
	// begin inline asm
	sin.approx.f32  %f12576, %f12572;
	// end inline asm
	// begin inline asm
	fma.rn.f32 %f12578, %f12576, %f49156, %f12572;
	// end inline asm
	// begin inline asm
	sin.approx.f32  %f12582, %f12578;
	// end inline asm
	// begin inline asm
	fma.rn.f32 %f12584, %f12582, %f49156, %f12578;
	// end inline asm
	// begin inline asm
	sin.approx.f32  %f12588, %f12584;
	// end inline asm
	// begin inline asm
	fma.rn.f32 %f12590, %f12588, %f49156, %f12584;
	// end inline asm
	// begin inline asm
	sin.approx.f32  %f12594, %f12590;
	// end inline asm
	// begin inline asm
	fma.rn.f32 %f12596, %f12594, %f49156, %f12590;
	// end inline asm
	// begin inline asm
	sin.approx.f32  %f12600, %f12596;
	// end inline asm
	// begin inline asm
	fma.rn.f32 %f12602, %f12600, %f49156, %f12596;
	// end inline asm
	// begin inline asm
	sin.approx.f32  %f12606, %f12602;
	// end inline asm
	// begin inline asm
	fma.rn.f32 %f12608, %f12606, %f49156, %f12602;
	// end inline asm
	// begin inline asm
	sin.approx.f32  %f12612, %f12608;
	// end inline asm
	// begin inline asm
	fma.rn.f32 %f12614, %f12612, %f49156, %f12608;
	// end inline asm
	// begin inline asm
	sin.approx.f32  %f12618, %f12614;
	// end inline asm
	// begin inline asm
	fma.rn.f32 %f12620, %f12618, %f49156, %f12614;
	// end inline asm
	// begin inline asm
	sin.approx.f32  %f12624, %f12620;
	// end inline asm
	// begin inline asm
	fma.rn.f32 %f12626, %f12624, %f49156, %f12620;
	// end inline asm
	// begin inline asm
	sin.approx.f32  %f12630, %f12626;
	// end inline asm
	// begin inline asm
	fma.rn.f32 %f12632, %f12630, %f49156, %f12626;
	// end inline asm
	// begin inline asm
	sin.approx.f32  %f12636, %f12632;
	// end inline asm
	// begin inline asm
	fma.rn.f32 %f12638, %f12636, %f49156, %f12632;
	// end inline asm
	// begin inline asm
	sin.approx.f32  %f12642, %f12638;
	// end inline asm
	// begin inline asm
	fma.rn.f32 %f12644, %f12642, %f49156, %f12638;
	// end inline asm
	// begin inline asm
	sin.approx.f32  %f12648, %f12644;
	// end inline asm
	// begin inline asm
	fma.rn.f32 %f12650, %f12648, %f49156, %f12644;
	// end inline asm
	// begin inline asm
	sin.approx.f32  %f12654, %f12650;
	// end inline asm
	// begin inline asm
	fma.rn.f32 %f12656, %f12654, %f49156, %f12650;
	// end inline asm
	// begin inline asm
	sin.approx.f32  %f12660, %f12656;
	// end inline asm
	// begin inline asm
	fma.rn.f32 %f12662, %f12660, %f49156, %f12656;
	// end inline asm
	// begin inline asm
	sin.approx.f32  %f12666, %f12662;
	// end inline asm
	// begin inline asm
	fma.rn.f32 %f12668, %f12666, %f49156, %f12662;
	// end inline asm
	// begin inline asm
	sin.approx.f32  %f12672, %f12668;
	// end inline asm
	// begin inline asm
	fma.rn.f32 %f12674, %f12672, %f49156, %f12668;
	// end inline asm
	// begin inline asm
	sin.approx.f32  %f12678, %f12674;
	// end inline asm
	// begin inline asm
	fma.rn.f32 %f12680, %f12678, %f49156, %f12674;
	// end inline asm
	// begin inline asm
	sin.approx.f32  %f12684, %f12680;
	// end inline asm
	// begin inline asm
	fma.rn.f32 %f12686, %f12684, %f49156, %f12680;
	// end inline asm
	// begin inline asm
	sin.approx.f32  %f12690, %f12686;
	// end inline asm
	// begin inline asm
	fma.rn.f32 %f12692, %f12690, %f49156, %f12686;
	// end inline asm
	// begin inline asm
	sin.approx.f32  %f12696, %f12692;
	// end inline asm
	// begin inline asm
	fma.rn.f32 %f12698, %f12696, %f49156, %f12692;
	// end inline asm
	// begin inline asm
	sin.approx.f32  %f12702, %f12698;
	// end inline asm
	// begin inline asm
	fma.rn.f32 %f12704, %f12702, %f49156, %f12698;
	// end inline asm
	// begin inline asm
	sin.approx.f32  %f12708, %f12704;
	// end inline asm
	// begin inline asm
	fma.rn.f32 %f12710, %f12708, %f49156, %f12704;
	// end inline asm
	// begin inline asm
	sin.approx.f32  %f12714, %f12710;
	// end inline asm
	// begin inline asm
	fma.rn.f32 %f12716, %f12714, %f49156, %f12710;
	// end inline asm
	// begin inline asm
	sin.approx.f32  %f12720, %f12716;
	// end inline asm
	// begin inline asm
	fma.rn.f32 %f12722, %f12720, %f49156, %f12716;
	// end inline asm
	// begin inline asm
	sin.approx.f32  %f12726, %f12722;
	// end inline asm
	// begin inline asm
	fma.rn.f32 %f12728, %f12726, %f49156, %f12722;
	// end inline asm
	// begin inline asm
	sin.approx.f32  %f12732, %f12728;
	// end inline asm
	// begin inline asm
	fma.rn.f32 %f12734, %f12732, %f49156, %f12728;
	// end inline asm
	// begin inline asm
	sin.approx.f32  %f12738, %f12734;
	// end inline asm
	// begin inline asm
	fma.rn.f32 %f12740, %f12738, %f49156, %f12734;
	// end inline asm
	// begin inline asm
	sin.approx.f32  %f12744, %f12740;
	// end inline asm
	// begin inline asm
	fma.rn.f32 %f12746, %f12744, %f49156, %f12740;
	// end inline asm
	// begin inline asm
	sin.approx.f32  %f12750, %f12746;
	// end inline asm
	// begin inline asm
	fma.rn.f32 %f12752, %f12750, %f49156, %f12746;
	// end inline asm
	// begin inline asm
	sin.approx.f32  %f12756, %f12752;
	// end inline asm
	// begin inline asm
	fma.rn.f32 %f12758, %f12756, %f49156, %f12752;
	// end inline asm
	// begin inline asm
	sin.approx.f32  %f12762, %f12758;
	// end inline asm
	// begin inline asm
	fma.rn.f32 %f12764, %f12762, %f49156, %f12758;
	// end inline asm
	// begin inline asm
	sin.approx.f32  %f12768, %f12764;
	// end inline asm
	// begin inline asm
	fma.rn.f32 %f12770, %f12768, %f49156, %f12764;
	// end inline asm
	// begin inline asm
	sin.approx.f32  %f12774, %f12770;
	// end inline asm
	// begin inline asm
	fma.rn.f32 %f12776, %f12774, %f49156, %f12770;
	// end inline asm
	// begin inline asm
	sin.approx.f32  %f12780, %f12776;
	// end inline asm
	// begin inline asm
	fma.rn.f32 %f12782, %f12780, %f49156, %f12776;
	// end inline asm
	// begin inline asm
	sin.approx.f32  %f12786, %f12782;
	// end inline asm
	// begin inline asm
	fma.rn.f32 %f12788, %f12786, %f49156, %f12782;
	// end inline asm
	// begin inline asm
	sin.approx.f32  %f12792, %f12788;
	// end inline asm
	// begin inline asm
	fma.rn.f32 %f12794, %f12792, %f49156, %f12788;
	// end inline asm
	// begin inline asm
	sin.approx.f32  %f12798, %f12794;
	// end inline asm
	// begin inline asm
	fma.rn.f32 %f12800, %f12798, %f49156, %f12794;
	// end inline asm
	// begin inline asm
	sin.approx.f32  %f12804, %f12800;
	// end inline asm
	// begin inline asm
	fma.rn.f32 %f12806, %f12804, %f49156, %f12800;
	// end inline asm
	// begin inline asm
	sin.approx.f32  %f12810, %f12806;
	// end inline asm
	// begin inline asm
	fma.rn.f32 %f12812, %f12810, %f49156, %f12806;
	// end inline asm
	// begin inline asm
	sin.approx.f32  %f12816, %f12812;
	// end inline asm
	// begin inline asm
	fma.rn.f32 %f12818, %f12816, %f49156, %f12812;
	// end inline asm
	// begin inline asm
	sin.approx.f32  %f12822, %f12818;
	// end inline asm
	// begin inline asm
	fma.rn.f32 %f12824, %f12822, %f49156, %f12818;
	// end inline asm
	// begin inline asm
	sin.approx.f32  %f12828, %f12824;
	// end inline asm
	// begin inline asm
	fma.rn.f32 %f12830, %f12828, %f49156, %f12824;
	// end inline asm
	// begin inline asm
	sin.approx.f32  %f12834, %f12830;
	// end inline asm
	// begin inline asm
	fma.rn.f32 %f12836, %f12834, %f49156, %f12830;
	// end inline asm
	// begin inline asm
	sin.approx.f32  %f12840, %f12836;
	// end inline asm
	// begin inline asm
	fma.rn.f32 %f12842, %f12840, %f49156, %f12836;
	// end inline asm
	// begin inline asm
	sin.approx.f32  %f12846, %f12842;
	// end inline asm
	// begin inline asm
	fma.rn.f32 %f12848, %f12846, %f49156, %f12842;
	// end inline asm
	// begin inline asm
	sin.approx.f32  %f12852, %f12848;
	// end inline asm
	// begin inline asm
	fma.rn.f32 %f12854, %f12852, %f49156, %f12848;
	// end inline asm
	// begin inline asm
	sin.approx.f32  %f12858, %f12854;
	// end inline asm
	// begin inline asm
	fma.rn.f32 %f12860, %f12858, %f49156, %f12854;
	// end inline asm
	// begin inline asm
	sin.approx.f32  %f12864, %f12860;
	// end inline asm
	// begin inline asm
	fma.rn.f32 %f12866, %f12864, %f49156, %f12860;
	// end inline asm
	// begin inline asm
	sin.approx.f32  %f12870, %f12866;
	// end inline asm
	// begin inline asm
	fma.rn.f32 %f12872, %f12870, %f49156, %f12866;
	// end inline asm
	// begin inline asm
	sin.approx.f32  %f12876, %f12872;
	// end inline asm
	// begin inline asm
	fma.rn.f32 %f12878, %f12876, %f49156, %f12872;
	// end inline asm
	// begin inline asm
	sin.approx.f32  %f12882, %f12878;
	// end inline asm
	// begin inline asm
	fma.rn.f32 %f12884, %f12882, %f49156, %f12878;
	// end inline asm
	// begin inline asm
	sin.approx.f32  %f12888, %f12884;
	// end inline asm
	// begin inline asm
	fma.rn.f32 %f12890, %f12888, %f49156, %f12884;
	// end inline asm
	// begin inline asm
	sin.approx.f32  %f12894, %f12890;
	// end inline asm
	// begin inline asm
	fma.rn.f32 %f12896, %f12894, %f49156, %f12890;
	// end inline asm
	// begin inline asm
	sin.approx.f32  %f12900, %f12896;
	// end inline asm
	// begin inline asm
	fma.rn.f32 %f12902, %f12900, %f49156, %f12896;
	// end inline asm
	// begin inline asm
	sin.approx.f32  %f12906, %f12902;
	// end inline asm
	// begin inline asm
	fma.rn.f32 %f12908, %f12906, %f49156, %f12902;
	// end inline asm
	// begin inline asm
	sin.approx.f32  %f12912, %f12908;
	// end inline asm
	// begin inline asm
	fma.rn.f32 %f12914, %f12912, %f49156, %f12908;
	// end inline asm
	// begin inline asm
	sin.approx.f32  %f12918, %f12914;
	// end inline asm
	// begin inline asm
	fma.rn.f32 %f12920, %f12918, %f49156, %f12914;
	// end inline asm
	// begin inline asm
	sin.approx.f32  %f12924, %f12920;
	// end inline asm
	// begin inline asm
	fma.rn.f32 %f12926, %f12924, %f49156, %f12920;
	// end inline asm
	// begin inline asm
	sin.approx.f32  %f12930, %f12926;
	// end inline asm
	// begin inline asm
	fma.rn.f32 %f12932, %f12930, %f49156, %f12926;
	// end inline asm
	// begin inline asm
	sin.approx.f32  %f12936, %f12932;
	// end inline asm
	// begin inline asm
	fma.rn.f32 %f12938, %f12936, %f49156, %f12932;
	// end inline asm
	// begin inline asm
	sin.approx.f32  %f12942, %f12938;
	// end inline asm
	// begin inline asm
	fma.rn.f32 %f12944, %f12942, %f49156, %f12938;
	// end inline asm
	// begin inline asm
	sin.approx.f32  %f12948, %f12944;
	// end inline asm
	// begin inline asm
	fma.rn.f32 %f12950, %f12948, %f49156, %f12944;
	// end inline asm
	// begin inline asm
	sin.approx.f32  %f12954, %f12950;
	// end inline asm
	// begin inline asm
	fma.rn.f32 %f12956, %f12954, %f49156, %f12950;
	// end inline asm
	// begin inline asm
	sin.approx.f32  %f12960, %f12956;
	// end inline asm
	// begin inline asm
	fma.rn.f32 %f12962, %f12960, %f49156, %f12956;
	// end inline asm
	// begin inline asm
	sin.approx.f32  %f12966, %f12962;
	// end inline asm
	// begin inline asm
	fma.rn.f32 %f12968, %f12966, %f49156, %f12962;
	// end inline asm
	// begin inline asm
	sin.approx.f32  %f12972, %f12968;
	// end inline asm
	// begin inline asm
	fma.rn.f32 %f12974, %f12972, %f49156, %f12968;
	// end inline asm
	// begin inline asm
	sin.approx.f32  %f12978, %f12974;
	// end inline asm
	// begin inline asm
	fma.rn.f32 %f12980, %f12978, %f49156, %f12974;
	// end inline asm
	// begin inline asm
	sin.approx.f32  %f12984, %f12980;
	// end inline asm
	// begin inline asm
	fma.rn.f32 %f12986, %f12984, %f49156, %f12980;
	// end inline asm
	// begin inline asm
	sin.approx.f32  %f12990, %f12986;
	// end inline asm
	// begin inline asm
	fma.rn.f32 %f12992, %f12990, %f49156, %f12986;
	// end inline asm
	// begin inline asm
	sin.approx.f32  %f12996, %f12992;
	// end inline asm
	// begin inline asm
	fma.rn.f32 %f12998, %f12996, %f49156, %f12992;
	// end inline asm
	// begin inline asm
	sin.approx.f32  %f13002, %f12998;
	// end inline asm
	// begin inline asm
	fma.rn.f32 %f13004, %f13002, %f49156, %f12998;
	// end inline asm
	// begin inline asm
	sin.approx.f32  %f13008, %f13004;
	// end inline asm
	// begin inline asm
	fma.rn.f32 %f13010, %f13008, %f49156, %f13004;
	// end inline asm
	// begin inline asm
	sin.approx.f32  %f13014, %f13010;
	// end inline asm
	// begin inline asm
	fma.rn.f32 %f13016, %f13014, %f49156, %f13010;
	// end inline asm
	// begin inline asm
	sin.approx.f32  %f13020, %f13016;
	// end inline asm
	// begin inline asm
	fma.rn.f32 %f13022, %f13020, %f49156, %f13016;
	// end inline asm
	// begin inline asm
	sin.approx.f32  %f13026, %f13022;
	// end inline asm
	// begin inline asm
	fma.rn.f32 %f13028, %f13026, %f49156, %f13022;
	// end inline asm
	// begin inline asm
	sin.approx.f32  %f13032, %f13028;
	// end inline asm
	// begin inline asm
	fma.rn.f32 %f13034, %f13032, %f49156, %f13028;
	// end inline asm
	// begin inline asm
	sin.approx.f32  %f13038, %f13034;
	// end inline asm
	// begin inline asm
	fma.rn.f32 %f13040, %f13038, %f49156, %f13034;
	// end inline asm
	// begin inline asm
	sin.approx.f32  %f13044, %f13040;
	// end inline asm
	// begin inline asm
	fma.rn.f32 %f13046, %f13044, %f49156, %f13040;
	// end inline asm
	// begin inline asm
	sin.approx.f32  %f13050, %f13046;
	// end inline asm
	// begin inline asm
	fma.rn.f32 %f13052, %f13050, %f49156, %f13046;
	// end inline asm
	// begin inline asm
	sin.approx.f32  %f13056, %f13052;
	// end inline asm
	// begin inline asm
	fma.rn.f32 %f13058, %f13056, %f49156, %f13052;
	// end inline asm
	// begin inline asm
	sin.approx.f32  %f13062, %f13058;
	// end inline asm
	// begin inline asm
	fma.rn.f32 %f13064, %f13062, %f49156, %f13058;
	// end inline asm
	// begin inline asm
	sin.approx.f32  %f13068, %f13064;
	// end inline asm
	// begin inline asm
	fma.rn.f32 %f13070, %f13068, %f49156, %f13064;
	// end inline asm
	// begin inline asm
	sin.approx.f32  %f13074, %f13070;
	// end inline asm
	// begin inline asm
	fma.rn.f32 %f13076, %f13074, %f49156, %f13070;
	// end inline asm
	// begin inline asm
	sin.approx.f32  %f13080, %f13076;
	// end inline asm
	// begin inline asm
	fma.rn.f32 %f13082, %f13080, %f49156, %f13076;
	// end inline asm
	// begin inline asm
	sin.approx.f32  %f13086, %f13082;
	// end inline asm
	// begin inline asm
	fma.rn.f32 %f13088, %f13086, %f49156, %f13082;
	// end inline asm
	// begin inline asm
	sin.approx.f32  %f13092, %f13088;
	// end inline asm
	// begin inline asm
	fma.rn.f32 %f13094, %f13092, %f49156, %f13088;
	// end inline asm
	// begin inline asm
	sin.approx.f32  %f13098, %f13094;
	// end inline asm
	// begin inline asm
	fma.rn.f32 %f13100, %f13098, %f49156, %f13094;
	// end inline asm
	// begin inline asm
	sin.approx.f32  %f13104, %f13100;
	// end inline asm
	// begin inline asm
	fma.rn.f32 %f13106, %f13104, %f49156, %f13100;
	// end inline asm
	// begin inline asm
	sin.approx.f32  %f13110, %f13106;
	// end inline asm
	// begin inline asm
	fma.rn.f32 %f13112, %f13110, %f49156, %f13106;
	// end inline asm
	// begin inline asm
	sin.approx.f32  %f13116, %f13112;
	// end inline asm
	// begin inline asm
	fma.rn.f32 %f13118, %f13116, %f49156, %f13112;
	// end inline asm
	// begin inline asm
	sin.approx.f32  %f13122, %f13118;
	// end inline asm
	// begin inline asm
	fma.rn.f32 %f13124, %f13122, %f49156, %f13118;
	// end inline asm
	// begin inline asm
	sin.approx.f32  %f13128, %f13124;
	// end inline asm
	// begin inline asm
	fma.rn.f32 %f13130, %f13128, %f49156, %f13124;
	// end inline asm
	// begin inline asm
	sin.approx.f32  %f13134, %f13130;
	// end inline asm
	// begin inline asm
	fma.rn.f32 %f13136, %f13134, %f49156, %f13130;
	// end inline asm
	// begin inline asm
	sin.approx.f32  %f13140, %f13136;
	// end inline asm
	// begin inline asm
	fma.rn.f32 %f13142, %f13140, %f49156, %f13136;
	// end inline asm
	// begin inline asm
	sin.approx.f32  %f13146, %f13142;
	// end inline asm
	// begin inline asm
	fma.rn.f32 %f13148, %f13146, %f49156, %f13142;
	// end inline asm
	// begin inline asm
	sin.approx.f32  %f13152, %f13148;
	// end inline asm
	// begin inline asm
	fma.rn.f32 %f13154, %f13152, %f49156, %f13148;
	// end inline asm
	// begin inline asm
	sin.approx.f32  %f13158, %f13154;
	// end inline asm
	// begin inline asm
	fma.rn.f32 %f13160, %f13158, %f49156, %f13154;
	// end inline asm
	// begin inline asm
	sin.approx.f32  %f13164, %f13160;
	// end inline asm
	// begin inline asm
	fma.rn.f32 %f13166, %f13164, %f49156, %f13160;
	// end inline asm
	// begin inline asm
	sin.approx.f32  %f13170, %f13166;
	// end inline asm
	// begin inline asm
	fma.rn.f32 %f13172, %f13170, %f49156, %f13166;
	// end inline asm
	// begin inline asm
	sin.approx.f32  %f13176, %f13172;
	// end inline asm
	// begin inline asm
	fma.rn.f32 %f13178, %f13176, %f49156, %f13172;
	// end inline asm
	// begin inline asm
	sin.approx.f32  %f13182, %f13178;
	// end inline asm
	// begin inline asm
	fma.rn.f32 %f13184, %f13182, %f49156, %f13178;
	// end inline asm
	// begin inline asm
	sin.approx.f32  %f13188, %f13184;
	// end inline asm
	// begin inline asm
	fma.rn.f32 %f13190, %f13188, %f49156, %f13184;
	// end inline asm
	// begin inline asm
	sin.approx.f32  %f13194, %f13190;
	// end inline asm
	// begin inline asm
	fma.rn.f32 %f13196, %f13194, %f49156, %f13190;
	// end inline asm
	// begin inline asm
	sin.approx.f32  %f13200, %f13196;
	// end inline asm
	// begin inline asm
	fma.rn.f32 %f13202, %f13200, %f49156, %f13196;
	// end inline asm
	// begin inline asm
	sin.approx.f32  %f13206, %f13202;
	// end inline asm
	// begin inline asm
	fma.rn.f32 %f13208, %f13206, %f49156, %f13202;
	// end inline asm
	// begin inline asm
	sin.approx.f32  %f13212, %f13208;
	// end inline asm
	// begin inline asm
	fma.rn.f32 %f13214, %f13212, %f49156, %f13208;
	// end inline asm
	// begin inline asm
	sin.approx.f32  %f13218, %f13214;
	// end inline asm
	// begin inline asm
	fma.rn.f32 %f13220, %f13218, %f49156, %f13214;
	// end inline asm
	// begin inline asm
	sin.approx.f32  %f13224, %f13220;
	// end inline asm
	// begin inline asm
	fma.rn.f32 %f13226, %f13224, %f49156, %f13220;
	// end inline asm
	// begin inline asm
	sin.approx.f32  %f13230, %f13226;
	// end inline asm
	// begin inline asm
	fma.rn.f32 %f13232, %f13230, %f49156, %f13226;
	// end inline asm
	// begin inline asm
	sin.approx.f32  %f13236, %f13232;
	// end inline asm
	// begin inline asm
	fma.rn.f32 %f13238, %f13236, %f49156, %f13232;
	// end inline asm
	// begin inline asm
	sin.approx.f32  %f13242, %f13238;
	// end inline asm
	// begin inline asm
	fma.rn.f32 %f13244, %f13242, %f49156, %f13238;
	// end inline asm
	// begin inline asm
	sin.approx.f32  %f13248, %f13244;
	// end inline asm
	// begin inline asm
	fma.rn.f32 %f13250, %f13248, %f49156, %f13244;
	// end inline asm
	// begin inline asm
	sin.approx.f32  %f13254, %f13250;
	// end inline asm
	// begin inline asm
	fma.rn.f32 %f13256, %f13254, %f49156, %f13250;
	// end inline asm
	// begin inline asm
	sin.approx.f32  %f13260, %f13256;
	// end inline asm
	// begin inline asm
	fma.rn.f32 %f13262, %f13260, %f49156, %f13256;
	// end inline asm
	// begin inline asm
	sin.approx.f32  %f13266, %f13262;
	// end inline asm
	// begin inline asm
	fma.rn.f32 %f13268, %f13266, %f49156, %f13262;
	// end inline asm
	// begin inline asm
	sin.approx.f32  %f13272, %f13268;
	// end inline asm
	// begin inline asm
	fma.rn.f32 %f13274, %f13272, %f49156, %f13268;
	// end inline asm
	// begin inline asm
	sin.approx.f32  %f13278, %f13274;
	// end inline asm
	// begin inline asm
	fma.rn.f32 %f13280, %f13278, %f49156, %f13274;
	// end inline asm
	// begin inline asm
	sin.approx.f32  %f13284, %f13280;
	// end inline asm
	// begin inline asm
	fma.rn.f32 %f13286, %f13284, %f49156, %f13280;
	// end inline asm
	// begin inline asm
	sin.approx.f32  %f13290, %f13286;
	// end inline asm
	// begin inline asm
	fma.rn.f32 %f13292, %f13290, %f49156, %f13286;
	// end inline asm
	// begin inline asm
	sin.approx.f32  %f13296, %f13292;
	// end inline asm
	// begin inline asm
	fma.rn.f32 %f13298, %f13296, %f49156, %f13292;
	// end inline asm
	// begin inline asm
	sin.approx.f32  %f13302, %f13298;
	// end inline asm
	// begin inline asm
	fma.rn.f32 %f13304, %f13302, %f49156, %f13298;
	// end inline asm
	// begin inline asm
	sin.approx.f32  %f13308, %f13304;
	// end inline asm
	// begin inline asm
	fma.rn.f32 %f13310, %f13308, %f49156, %f13304;
	// end inline asm
	// begin inline asm
	sin.approx.f32  %f13314, %f13310;
	// end inline asm
	// begin inline asm
	fma.rn.f32 %f13316, %f13314, %f49156, %f13310;
	// end inline asm
	// begin inline asm
	sin.approx.f32  %f13320, %f13316;
	// end inline asm
	// begin inline asm
	fma.rn.f32 %f13322, %f13320, %f49156, %f13316;
	// end inline asm
	// begin inline asm
	sin.approx.f32  %f13326, %f13322;
	// end inline asm
	// begin inline asm
	fma.rn.f32 %f13328, %f13326, %f49156, %f13322;
	// end inline asm
	// begin inline asm
	sin.approx.f32  %f13332, %f13328;
	// end inline asm
	// begin inline asm
	fma.rn.f32 %f13334, %f13332, %f49156, %f13328;
	// end inline asm
	// begin inline asm
	sin.approx.f32  %f13338, %f13334;
	// end inline asm
	// begin inline asm
	fma.rn.f32 %f13340, %f13338, %f49156, %f13334;
	// end inline asm
	// begin inline asm
	sin.approx.f32  %f13344, %f13340;
	// end inline asm
	// begin inline asm
	fma.rn.f32 %f13346, %f13344, %f49156, %f13340;
	// end inline asm
	// begin inline asm
	sin.approx.f32  %f13350, %f13346;
	// end inline asm
	// begin inline asm
	fma.rn.f32 %f13352, %f13350, %f49156, %f13346;
	// end inline asm
	// begin inline asm
	sin.approx.f32  %f13356, %f13352;
	// end inline asm
	// begin inline asm
	fma.rn.f32 %f13358, %f13356, %f49156, %f13352;
	// end inline asm
	// begin inline asm
	sin.approx.f32  %f13362, %f13358;
	// end inline asm
	// begin inline asm
	fma.rn.f32 %f13364, %f13362, %f49156, %f13358;
	// end inline asm
	// begin inline asm
	sin.approx.f32  %f13368, %f13364;
	// end inline asm
	// begin inline asm
	fma.rn.f32 %f13370, %f13368, %f49156, %f13364;
	// end inline asm
	// begin inline asm
	sin.approx.f32  %f13374, %f13370;
	// end inline asm
	// begin inline asm
	fma.rn.f32 %f13376, %f13374, %f49156, %f13370;
	// end inline asm
	// begin inline asm
	sin.approx.f32  %f13380, %f13376;
	// end inline asm
	// begin inline asm
	fma.rn.f32 %f13382, %f13380, %f49156, %f13376;
	// end inline asm
	// begin inline asm
	sin.approx.f32  %f13386, %f13382;
	// end inline asm
	// begin inline asm
	fma.rn.f32 %f13388, %f13386, %f49156, %f13382;
	// end inline asm
	// begin inline asm
	sin.approx.f32  %f13392, %f13388;
	// end inline asm
	// begin inline asm
	fma.rn.f32 %f13394, %f13392, %f49156, %f13388;
	// end inline asm
	// begin inline asm
	sin.approx.f32  %f13398, %f13394;
	// end inline asm
	// begin inline asm
	fma.rn.f32 %f13400, %f13398, %f49156, %f13394;
	// end inline asm
	// begin inline asm
	sin.approx.f32  %f13404, %f13400;
	// end inline asm
	// begin inline asm
	fma.rn.f32 %f13406, %f13404, %f49156, %f13400;
	// end inline asm
	// begin inline asm
	sin.approx.f32  %f13410, %f13406;
	// end inline asm
	// begin inline asm
	fma.rn.f32 %f13412, %f13410, %f49156, %f13406;
	// end inline asm
	// begin inline asm
	sin.approx.f32  %f13416, %f13412;
	// end inline asm
	// begin inline asm
	fma.rn.f32 %f13418, %f13416, %f49156, %f13412;
	// end inline asm
	// begin inline asm
	sin.approx.f32  %f13422, %f13418;
	// end inline asm
	// begin inline asm
	fma.rn.f32 %f13424, %f13422, %f49156, %f13418;
	// end inline asm
	// begin inline asm
	sin.approx.f32  %f13428, %f13424;
	// end inline asm
	// begin inline asm
	fma.rn.f32 %f13430, %f13428, %f49156, %f13424;
	// end inline asm
	// begin inline asm
	sin.approx.f32  %f13434, %f13430;
	// end inline asm
	// begin inline asm
	fma.rn.f32 %f13436, %f13434, %f49156, %f13430;
	// end inline asm
	// begin inline asm
	sin.approx.f32  %f13440, %f13436;
	// end inline asm
	// begin inline asm
	fma.rn.f32 %f13442, %f13440, %f49156, %f13436;
	// end inline asm
	// begin inline asm
	sin.approx.f32  %f13446, %f13442;
	// end inline asm
	// begin inline asm
	fma.rn.f32 %f13448, %f13446, %f49156, %f13442;
	// end inline asm
	// begin inline asm
	sin.approx.f32  %f13452, %f13448;
	// end inline asm
	// begin inline asm
	fma.rn.f32 %f13454, %f13452, %f49156, %f13448;
	// end inline asm
	// begin inline asm
	sin.approx.f32  %f13458, %f13454;
	// end inline asm
	// begin inline asm
	fma.rn.f32 %f13460, %f13458, %f49156, %f13454;
	// end inline asm
	// begin inline asm
	sin.approx.f32  %f13464, %f13460;
	// end inline asm
	// begin inline asm
	fma.rn.f32 %f13466, %f13464, %f49156, %f13460;
	// end inline asm
	// begin inline asm
	sin.approx.f32  %f13470, %f13466;
	// end inline asm
	// begin inline asm
	fma.rn.f32 %f13472, %f13470, %f49156, %f13466;
	// end inline asm
	// begin inline asm
	sin.approx.f32  %f13476, %f13472;
	// end inline asm
	// begin inline asm
	fma.rn.f32 %f13478, %f13476, %f49156, %f13472;
	// end inline asm
	// begin inline asm
	sin.approx.f32  %f13482, %f13478;
	// end inline asm
	// begin inline asm
	fma.rn.f32 %f13484, %f13482, %f49156, %f13478;
	// end inline asm
	// begin inline asm
	sin.approx.f32  %f13488, %f13484;
	// end inline asm
	// begin inline asm
	fma.rn.f32 %f13490, %f13488, %f49156, %f13484;
	// end inline asm
	// begin inline asm
	sin.approx.f32  %f13494, %f13490;
	// end inline asm
	// begin inline asm
	fma.rn.f32 %f13496, %f13494, %f49156, %f13490;
	// end inline asm
	// begin inline asm
	sin.approx.f32  %f13500, %f13496;
	// end inline asm
	// begin inline asm
	fma.rn.f32 %f13502, %f13500, %f49156, %f13496;
	// end inline asm
	// begin inline asm
	sin.approx.f32  %f13506, %f13502;
	// end inline asm
	// begin inline asm
	fma.rn.f32 %f13508, %f13506, %f49156, %f13502;
	// end inline asm
	// begin inline asm
	sin.approx.f32  %f13512, %f13508;
	// end inline asm
	// begin inline asm
	fma.rn.f32 %f13514, %f13512, %f49156, %f13508;
	// end inline asm
	// begin inline asm
	sin.approx.f32  %f13518, %f13514;
	// end inline asm
	// begin inline asm
	fma.rn.f32 %f13520, %f13518, %f49156, %f13514;
	// end inline asm
	// begin inline asm
	sin.approx.f32  %f13524, %f13520;
	// end inline asm
	// begin inline asm
	fma.rn.f32 %f13526, %f13524, %f49156, %f13520;
	// end inline asm
	// begin inline asm
	sin.approx.f32  %f13530, %f13526;
	// end inline asm
	// begin inline asm
	fma.rn.f32 %f13532, %f13530, %f49156, %f13526;
	// end inline asm
	// begin inline asm
	sin.approx.f32  %f13536, %f13532;
	// end inline asm
	// begin inline asm
	fma.rn.f32 %f13538, %f13536, %f49156, %f13532;
	// end inline asm
	// begin inline asm
	sin.approx.f32  %f13542, %f13538;
	// end inline asm
	// begin inline asm
	fma.rn.f32 %f13544, %f13542, %f49156, %f13538;
	// end inline asm
	// begin inline asm
	sin.approx.f32  %f13548, %f13544;
	// end inline asm
	// begin inline asm
	fma.rn.f32 %f13550, %f13548, %f49156, %f13544;
	// end inline asm
	// begin inline asm
	sin.approx.f32  %f13554, %f13550;
	// end inline asm
	// begin inline asm
	fma.rn.f32 %f13556, %f13554, %f49156, %f13550;
	// end inline asm
	// begin inline asm
	sin.approx.f32  %f13560, %f13556;
	// end inline asm
	// begin inline asm
	fma.rn.f32 %f13562, %f13560, %f49156, %f13556;
	// end inline asm
	// begin inline asm
	sin.approx.f32  %f13566, %f13562;
	// end inline asm
	// begin inline asm
	fma.rn.f32 %f13568, %f13566, %f49156, %f13562;
	// end inline asm
	// begin inline asm
	sin.approx.f32  %f13572, %f13568;
	// end inline asm
	// begin inline asm
	fma.rn.f32 %f13574, %f13572, %f49156, %f13568;
	// end inline asm
	// begin inline asm
	sin.approx.f32  %f13578, %f13574;
	// end inline asm
	// begin inline asm
	fma.rn.f32 %f13580, %f13578, %f49156, %f13574;
	// end inline asm
	// begin inline asm
	sin.approx.f32  %f13584, %f13580;
	// end inline asm
	// begin inline asm
	fma.rn.f32 %f13586, %f13584, %f49156, %f13580;
	// end inline asm
	// begin inline asm
	sin.approx.f32  %f13590, %f13586;
	// end inline asm
	// begin inline asm
	fma.rn.f32 %f13592, %f13590, %f49156, %f13586;
	// end inline asm
	// begin inline asm
	sin.approx.f32  %f13596, %f13592;
	// end inline asm
	// begin inline asm
	fma.rn.f32 %f13598, %f13596, %f49156, %f13592;
	// end inline asm
	// begin inline asm
	sin.approx.f32  %f13602, %f13598;
	// end inline asm
	// begin inline asm
	fma.rn.f32 %f13604, %f13602, %f49156, %f13598;
	// end inline asm
	// begin inline asm
	sin.approx.f32  %f13608, %f13604;
	// end inline asm
	// begin inline asm
	fma.rn.f32 %f13610, %f13608, %f49156, %f13604;
	// end inline asm
	// begin inline asm
	sin.approx.f32  %f13614, %f13610;
	// end inline asm
	// begin inline asm
	fma.rn.f32 %f13616, %f13614, %f49156, %f13610;
	// end inline asm
	// begin inline asm
	sin.approx.f32  %f13620, %f13616;
	// end inline asm
	// begin inline asm
	fma.rn.f32 %f13622, %f13620, %f49156, %f13616;
	// end inline asm
	// begin inline asm
	sin.approx.f32  %f13626, %f13622;
	// end inline asm
	// begin inline asm
	fma.rn.f32 %f13628, %f13626, %f49156, %f13622;
	// end inline asm
	// begin inline asm
	sin.approx.f32  %f13632, %f13628;
	// end inline asm
	// begin inline asm
	fma.rn.f32 %f13634, %f13632, %f49156, %f13628;
	// end inline asm
	// begin inline asm
	sin.approx.f32  %f13638, %f13634;
	// end inline asm
	// begin inline asm
	fma.rn.f32 %f13640, %f13638, %f49156, %f13634;
	// end inline asm
	// begin inline asm
	sin.approx.f32  %f13644, %f13640;
	// end inline asm
	// begin inline asm
	fma.rn.f32 %f13646, %f13644, %f49156, %f13640;
	// end inline asm
	// begin inline asm
	sin.approx.f32  %f13650, %f13646;
	// end inline asm
	// begin inline asm
	fma.rn.f32 %f13652, %f13650, %f49156, %f13646;
	// end inline asm
	// begin inline asm
	sin.approx.f32  %f13656, %f13652;
	// end inline asm
	// begin inline asm
	fma.rn.f32 %f13658, %f13656, %f49156, %f13652;
	// end inline asm
	// begin inline asm
	sin.approx.f32  %f13662, %f13658;
	// end inline asm
	// begin inline asm
	fma.rn.f32 %f13664, %f13662, %f49156, %f13658;
	// end inline asm
	// begin inline asm
	sin.approx.f32  %f13668, %f13664;
	// end inline asm
	// begin inline asm
	fma.rn.f32 %f13670, %f13668, %f49156, %f13664;
	// end inline asm
	// begin inline asm
	sin.approx.f32  %f13674, %f13670;
	// end inline asm
	// begin inline asm
	fma.rn.f32 %f13676, %f13674, %f49156, %f13670;
	// end inline asm
	// begin inline asm
	sin.approx.f32  %f13680, %f13676;
	// end inline asm
	// begin inline asm
	fma.rn.f32 %f13682, %f13680, %f49156, %f13676;
	// end inline asm
	// begin inline asm
	sin.approx.f32  %f13686, %f13682;
	// end inline asm
	// begin inline asm
	fma.rn.f32 %f13688, %f13686, %f49156, %f13682;
	// end inline asm
	// begin inline asm
	sin.approx.f32  %f13692, %f13688;
	// end inline asm
	// begin inline asm
	fma.rn.f32 %f13694, %f13692, %f49156, %f13688;
	// end inline asm
	// begin inline asm
	sin.approx.f32  %f13698, %f13694;
	// end inline asm
	// begin inline asm
	fma.rn.f32 %f13700, %f13698, %f49156, %f13694;
	// end inline asm
	// begin inline asm
	sin.approx.f32  %f13704, %f13700;
	// end inline asm
	// begin inline asm
	fma.rn.f32 %f13706, %f13704, %f49156, %f13700;
	// end inline asm
	// begin inline asm
	sin.approx.f32  %f13710, %f13706;
	// end inline asm
	// begin inline asm
	fma.rn.f32 %f13712, %f13710, %f49156, %f13706;
	// end inline asm
	// begin inline asm
	sin.approx.f32  %f13716, %f13712;
	// end inline asm
	// begin inline asm
	fma.rn.f32 %f13718, %f13716, %f49156, %f13712;
	// end inline asm
	// begin inline asm
	sin.approx.f32  %f13722, %f13718;
	// end inline asm
	// begin inline asm
	fma.rn.f32 %f13724, %f13722, %f49156, %f13718;
	// end inline asm
	// begin inline asm
	sin.approx.f32  %f13728, %f13724;
	// end inline asm
	// begin inline asm
	fma.rn.f32 %f13730, %f13728, %f49156, %f13724;
	// end inline asm
	// begin inline asm
	sin.approx.f32  %f13734, %f13730;
	// end inline asm
	// begin inline asm
	fma.rn.f32 %f13736, %f13734, %f49156, %f13730;
	// end inline asm
	// begin inline asm
	sin.approx.f32  %f13740, %f13736;
	// end inline asm
	// begin inline asm
	fma.rn.f32 %f13742, %f13740, %f49156, %f13736;
	// end inline asm
	// begin inline asm
	sin.approx.f32  %f13746, %f13742;
	// end inline asm
	// begin inline asm
	fma.rn.f32 %f13748, %f13746, %f49156, %f13742;
	// end inline asm
	// begin inline asm
	sin.approx.f32  %f13752, %f13748;
	// end inline asm
	// begin inline asm
	fma.rn.f32 %f13754, %f13752, %f49156, %f13748;
	// end inline asm
	// begin inline asm
	sin.approx.f32  %f13758, %f13754;
	// end inline asm
	// begin inline asm
	fma.rn.f32 %f13760, %f13758, %f49156, %f13754;
	// end inline asm
	// begin inline asm
	sin.approx.f32  %f13764, %f13760;
	// end inline asm
	// begin inline asm
	fma.rn.f32 %f13766, %f13764, %f49156, %f13760;
	// end inline asm
	// begin inline asm
	sin.approx.f32  %f13770, %f13766;
	// end inline asm
	// begin inline asm
	fma.rn.f32 %f13772, %f13770, %f49156, %f13766;
	// end inline asm
	// begin inline asm
	sin.approx.f32  %f13776, %f13772;
	// end inline asm
	// begin inline asm
	fma.rn.f32 %f13778, %f13776, %f49156, %f13772;
	// end inline asm
	// begin inline asm
	sin.approx.f32  %f13782, %f13778;
	// end inline asm
	// begin inline asm
	fma.rn.f32 %f13784, %f13782, %f49156, %f13778;
	// end inline asm
	// begin inline asm
	sin.approx.f32  %f13788, %f13784;
	// end inline asm
	// begin inline asm
	fma.rn.f32 %f13790, %f13788, %f49156, %f13784;
	// end inline asm
	// begin inline asm
	sin.approx.f32  %f13794, %f13790;
	// end inline asm
	// begin inline asm
	fma.rn.f32 %f13796, %f13794, %f49156, %f13790;
	// end inline asm
	// begin inline asm
	sin.approx.f32  %f13800, %f13796;
	// end inline asm
	// begin inline asm
	fma.rn.f32 %f13802, %f13800, %f49156, %f13796;
	// end inline asm
	// begin inline asm
	sin.approx.f32  %f13806, %f13802;
	// end inline asm
	// begin inline asm
	fma.rn.f32 %f13808, %f13806, %f49156, %f13802;
	// end inline asm
	// begin inline asm
	sin.approx.f32  %f13812, %f13808;
	// end inline asm
	// begin inline asm
	fma.rn.f32 %f13814, %f13812, %f49156, %f13808;
	// end inline asm
	// begin inline asm
	sin.approx.f32  %f13818, %f13814;
	// end inline asm
	// begin inline asm
	fma.rn.f32 %f13820, %f13818, %f49156, %f13814;
	// end inline asm
	// begin inline asm
	sin.approx.f32  %f13824, %f13820;
	// end inline asm
	// begin inline asm
	fma.rn.f32 %f13826, %f13824, %f49156, %f13820;
	// end inline asm
	// begin inline asm
	sin.approx.f32  %f13830, %f13826;
	// end inline asm
	// begin inline asm
	fma.rn.f32 %f13832, %f13830, %f49156, %f13826;
	// end inline asm
	// begin inline asm
	sin.approx.f32  %f13836, %f13832;
	// end inline asm
	// begin inline asm
	fma.rn.f32 %f13838, %f13836, %f49156, %f13832;
	// end inline asm
	// begin inline asm
	sin.approx.f32  %f13842, %f13838;
	// end inline asm
	// begin inline asm
	fma.rn.f32 %f13844, %f13842, %f49156, %f13838;
	// end inline asm
	// begin inline asm
	sin.approx.f32  %f13848, %f13844;
	// end inline asm
	// begin inline asm
	fma.rn.f32 %f13850, %f13848, %f49156, %f13844;
	// end inline asm
	// begin inline asm
	sin.approx.f32  %f13854, %f13850;
	// end inline asm
	// begin inline asm
	fma.rn.f32 %f13856, %f13854, %f49156, %f13850;
	// end inline asm
	// begin inline asm
	sin.approx.f32  %f13860, %f13856;
	// end inline asm
	// begin inline asm
	fma.rn.f32 %f13862, %f13860, %f49156, %f13856;
	// end inline asm
	// begin inline asm
	sin.approx.f32  %f13866, %f13862;
	// end inline asm
	// begin inline asm
	fma.rn.f32 %f13868, %f13866, %f49156, %f13862;
	// end inline asm
	// begin inline asm
	sin.approx.f32  %f13872, %f13868;
	// end inline asm
	// begin inline asm
	fma.rn.f32 %f13874, %f13872, %f49156, %f13868;
	// end inline asm
	// begin inline asm
	sin.approx.f32  %f13878, %f13874;
	// end inline asm
	// begin inline asm
	fma.rn.f32 %f13880, %f13878, %f49156, %f13874;
	// end inline asm
	// begin inline asm
	sin.approx.f32  %f13884, %f13880;
	// end inline asm
	// begin inline asm
	fma.rn.f32 %f13886, %f13884, %f49156, %f13880;
	// end inline asm
	// begin inline asm
	sin.approx.f32  %f13890, %f13886;
	// end inline asm
	// begin inline asm
	fma.rn.f32 %f13892, %f13890, %f49156, %f13886;
	// end inline asm
	// begin inline asm
	sin.approx.f32  %f13896, %f13892;
	// end inline asm
	// begin inline asm
	fma.rn.f32 %f13898, %f13896, %f49156, %f13892;
	// end inline asm
	// begin inline asm
	sin.approx.f32  %f13902, %f13898;
	// end inline asm
	// begin inline asm
	fma.rn.f32 %f13904, %f13902, %f49156, %f13898;
	// end inline asm
	// begin inline asm
	sin.approx.f32  %f13908, %f13904;
	// end inline asm
	// begin inline asm
	fma.rn.f32 %f13910, %f13908, %f49156, %f13904;
	// end inline asm
	// begin inline asm
	sin.approx.f32  %f13914, %f13910;
	// end inline asm
	// begin inline asm
	fma.rn.f32 %f13916, %f13914, %f49156, %f13910;
	// end inline asm
	// begin inline asm
	sin.approx.f32  %f13920, %f13916;
	// end inline asm
	// begin inline asm
	fma.rn.f32 %f13922, %f13920, %f49156, %f13916;
	// end inline asm
	// begin inline asm
	sin.approx.f32  %f13926, %f13922;
	// end inline asm
	// begin inline asm
	fma.rn.f32 %f13928, %f13926, %f49156, %f13922;
	// end inline asm
	// begin inline asm
	sin.approx.f32  %f13932, %f13928;
	// end inline asm
	// begin inline asm
	fma.rn.f32 %f13934, %f13932, %f49156, %f13928;
	// end inline asm
	// begin inline asm
	sin.approx.f32  %f13938, %f13934;
	// end inline asm
	// begin inline asm
	fma.rn.f32 %f13940, %f13938, %f49156, %f13934;
	// end inline asm
	// begin inline asm
	sin.approx.f32  %f13944, %f13940;
	// end inline asm
	// begin inline asm
	fma.rn.f32 %f13946, %f13944, %f49156, %f13940;
	// end inline asm
	// begin inline asm
	sin.approx.f32  %f13950, %f13946;
	// end inline asm
	// begin inline asm
	fma.rn.f32 %f13952, %f13950, %f49156, %f13946;
	// end inline asm
	// begin inline asm
	sin.approx.f32  %f13956, %f13952;
	// end inline asm
	// begin inline asm
	fma.rn.f32 %f13958, %f13956, %f49156, %f13952;
	// end inline asm
	// begin inline asm
	sin.approx.f32  %f13962, %f13958;
	// end inline asm
	// begin inline asm
	fma.rn.f32 %f13964, %f13962, %f49156, %f13958;
	// end inline asm
	// begin inline asm
	sin.approx.f32  %f13968, %f13964;
	// end inline asm
	// begin inline asm
	fma.rn.f32 %f13970, %f13968, %f49156, %f13964;
	// end inline asm
	// begin inline asm
	sin.approx.f32  %f13974, %f13970;
	// end inline asm
	// begin inline asm
	fma.rn.f32 %f13976, %f13974, %f49156, %f13970;
	// end inline asm
	// begin inline asm
	sin.approx.f32  %f13980, %f13976;
	// end inline asm
	// begin inline asm
	fma.rn.f32 %f13982, %f13980, %f49156, %f13976;
	// end inline asm
	// begin inline asm
	sin.approx.f32  %f13986, %f13982;
	// end inline asm
	// begin inline asm
	fma.rn.f32 %f13988, %f13986, %f49156, %f13982;
	// end inline asm
	// begin inline asm
	sin.approx.f32  %f13992, %f13988;
	// end inline asm
	// begin inline asm
	fma.rn.f32 %f13994, %f13992, %f49156, %f13988;
	// end inline asm
	// begin inline asm
	sin.approx.f32  %f13998, %f13994;
	// end inline asm
	// begin inline asm
	fma.rn.f32 %f14000, %f13998, %f49156, %f13994;
	// end inline asm
	// begin inline asm
	sin.approx.f32  %f14004, %f14000;
	// end inline asm
	// begin inline asm
	fma.rn.f32 %f14006, %f14004, %f49156, %f14000;
	// end inline asm
	// begin inline asm
	sin.approx.f32  %f14010, %f14006;
	// end inline asm
	// begin inline asm
	fma.rn.f32 %f14012, %f14010, %f49156, %f14006;
	// end inline asm
	// begin inline asm
	sin.approx.f32  %f14016, %f14012;
	// end inline asm
	// begin inline asm
	fma.rn.f32 %f14018, %f14016, %f49156, %f14012;
	// end inline asm
	// begin inline asm
	sin.approx.f32  %f14022, %f14018;
	// end inline asm
	// begin inline asm
	fma.rn.f32 %f14024, %f14022, %f49156, %f14018;
	// end inline asm
	// begin inline asm
	sin.approx.f32  %f14028, %f14024;
	// end inline asm
	// begin inline asm
	fma.rn.f32 %f14030, %f14028, %f49156, %f14024;
	// end inline asm
	// begin inline asm
	sin.approx.f32  %f14034, %f14030;
	// end inline asm
	// begin inline asm
	fma.rn.f32 %f14036, %f14034, %f49156, %f14030;
	// end inline asm
	// begin inline asm
	sin.approx.f32  %f14040, %f14036;
	// end inline asm
	// begin inline asm
	fma.rn.f32 %f14042, %f14040, %f49156, %f14036;
	// end inline asm
	// begin inline asm
	sin.approx.f32  %f14046, %f14042;
	// end inline asm
	// begin inline asm
	fma.rn.f32 %f14048, %f14046, %f49156, %f14042;
	// end inline asm
	// begin inline asm
	sin.approx.f32  %f14052, %f14048;
	// end inline asm
	// begin inline asm
	fma.rn.f32 %f14054, %f14052, %f49156, %f14048;
	// end inline asm
	// begin inline asm
	sin.approx.f32  %f14058, %f14054;
	// end inline asm
	// begin inline asm
	fma.rn.f32 %f14060, %f14058, %f49156, %f14054;
	// end inline asm
	// begin inline asm
	sin.approx.f32  %f14064, %f14060;
	// end inline asm
	// begin inline asm
	fma.rn.f32 %f14066, %f14064, %f49156, %f14060;
	// end inline asm
	// begin inline asm
	sin.approx.f32  %f14070, %f14066;
	// end inline asm
	// begin inline asm
	fma.rn.f32 %f14072, %f14070, %f49156, %f14066;
	// end inline asm
	// begin inline asm
	sin.approx.f32  %f14076, %f14072;
	// end inline asm
	// begin inline asm
	fma.rn.f32 %f14078, %f14076, %f49156, %f14072;
	// end inline asm
	// begin inline asm
	sin.approx.f32  %f14082, %f14078;
	// end inline asm
	// begin inline asm
	fma.rn.f32 %f14084, %f14082, %f49156, %f14078;
	// end inline asm
	// begin inline asm
	sin.approx.f32  %f14088, %f14084;
	// end inline asm
	// begin inline asm
	fma.rn.f32 %f14090, %f14088, %f49156, %f14084;
	// end inline asm
	// begin inline asm
	sin.approx.f32  %f14094, %f14090;
	// end inline asm
	// begin inline asm
	fma.rn.f32 %f14096, %f14094, %f49156, %f14090;
	// end inline asm
	// begin inline asm
	sin.approx.f32  %f14100, %f14096;
	// end inline asm
	// begin inline asm
	fma.rn.f32 %f14102, %f14100, %f49156, %f14096;
	// end inline asm
	// begin inline asm
	sin.approx.f32  %f14106, %f14102;
	// end inline asm
	// begin inline asm
	fma.rn.f32 %f14108, %f14106, %f49156, %f14102;
	// end inline asm
	// begin inline asm
	sin.approx.f32  %f14112, %f14108;
	// end inline asm
	// begin inline asm
	fma.rn.f32 %f14114, %f14112, %f49156, %f14108;
	// end inline asm
	// begin inline asm
	sin.approx.f32  %f14118, %f14114;
	// end inline asm
	// begin inline asm
	fma.rn.f32 %f14120, %f14118, %f49156, %f14114;
	// end inline asm
	// begin inline asm
	sin.approx.f32  %f14124, %f14120;
	// end inline asm
	// begin inline asm
	fma.rn.f32 %f14126, %f14124, %f49156, %f14120;
	// end inline asm
	// begin inline asm
	sin.approx.f32  %f14130, %f14126;
	// end inline asm
	// begin inline asm
	fma.rn.f32 %f14132, %f14130, %f49156, %f14126;
	// end inline asm
	// begin inline asm
	sin.approx.f32  %f14136, %f14132;
	// end inline asm
	// begin inline asm
	fma.rn.f32 %f14138, %f14136, %f49156, %f14132;
	// end inline asm
	// begin inline asm
	sin.approx.f32  %f14142, %f14138;
	// end inline asm
	// begin inline asm
	fma.rn.f32 %f14144, %f14142, %f49156, %f14138;
	// end inline asm
	// begin inline asm
	sin.approx.f32  %f14148, %f14144;
	// end inline asm
	// begin inline asm
	fma.rn.f32 %f14150, %f14148, %f49156, %f14144;
	// end inline asm
	// begin inline asm
	sin.approx.f32  %f14154, %f14150;
	// end inline asm
	// begin inline asm
	fma.rn.f32 %f14156, %f14154, %f49156, %f14150;
	// end inline asm
	// begin inline asm
	sin.approx.f32  %f14160, %f14156;
	// end inline asm
	// begin inline asm
	fma.rn.f32 %f14162, %f14160, %f49156, %f14156;
	// end inline asm
	// begin inline asm
	sin.approx.f32  %f14166, %f14162;
	// end inline asm
	// begin inline asm
	fma.rn.f32 %f14168, %f14166, %f49156, %f14162;
	// end inline asm
	// begin inline asm
	sin.approx.f32  %f14172, %f14168;
	// end inline asm
	// begin inline asm
	fma.rn.f32 %f14174, %f14172, %f49156, %f14168;
	// end inline asm
	// begin inline asm
	sin.approx.f32  %f14178, %f14174;
	// end inline asm
	// begin inline asm
	fma.rn.f32 %f14180, %f14178, %f49156, %f14174;
	// end inline asm
	// begin inline asm
	sin.approx.f32  %f14184, %f14180;
	// end inline asm
	// begin inline asm
	fma.rn.f32 %f14186, %f14184, %f49156, %f14180;
	// end inline asm
	// begin inline asm
	sin.approx.f32  %f14190, %f14186;
	// end inline asm
	// begin inline asm
	fma.rn.f32 %f14192, %f14190, %f49156, %f14186;
	// end inline asm
	// begin inline asm
	sin.approx.f32  %f14196, %f14192;
	// end inline asm
	// begin inline asm
	fma.rn.f32 %f14198, %f14196, %f49156, %f14192;
	// end inline asm
	// begin inline asm
	sin.approx.f32  %f14202, %f14198;
	// end inline asm
	// begin inline asm
	fma.rn.f32 %f14204, %f14202, %f49156, %f14198;
	// end inline asm
	// begin inline asm
	sin.approx.f32  %f14208, %f14204;
	// end inline asm
	// begin inline asm
	fma.rn.f32 %f14210, %f14208, %f49156, %f14204;
	// end inline asm
	// begin inline asm
	sin.approx.f32  %f14214, %f14210;
	// end inline asm
	// begin inline asm
	fma.rn.f32 %f14216, %f14214, %f49156, %f14210;
	// end inline asm
	// begin inline asm
	sin.approx.f32  %f14220, %f14216;
	// end inline asm
	// begin inline asm
	fma.rn.f32 %f14222, %f14220, %f49156, %f14216;
	// end inline asm
	// begin inline asm
	sin.approx.f32  %f14226, %f14222;
	// end inline asm
	// begin inline asm
	fma.rn.f32 %f14228, %f14226, %f49156, %f14222;
	// end inline asm
	// begin inline asm
	sin.approx.f32  %f14232, %f14228;
	// end inline asm
	// begin inline asm
	fma.rn.f32 %f14234, %f14232, %f49156, %f14228;
	// end inline asm
	// begin inline asm
	sin.approx.f32  %f14238, %f14234;
	// end inline asm
	// begin inline asm
	fma.rn.f32 %f14240, %f14238, %f49156, %f14234;
	// end inline asm
	// begin inline asm
	sin.approx.f32  %f14244, %f14240;
	// end inline asm
	// begin inline asm
	fma.rn.f32 %f14246, %f14244, %f49156, %f14240;
	// end inline asm
	// begin inline asm
	sin.approx.f32  %f14250, %f14246;
	// end inline asm
	// begin inline asm
	fma.rn.f32 %f14252, %f14250, %f49156, %f14246;
	// end inline asm
	// begin inline asm
	sin.approx.f32  %f14256, %f14252;
	// end inline asm
	// begin inline asm
	fma.rn.f32 %f14258, %f14256, %f49156, %f14252;
	// end inline asm
	// begin inline asm
	sin.approx.f32  %f14262, %f14258;
	// end inline asm
	// begin inline asm
	fma.rn.f32 %f14264, %f14262, %f49156, %f14258;
	// end inline asm
	// begin inline asm
	sin.approx.f32  %f14268, %f14264;
	// end inline asm
	// begin inline asm
	fma.rn.f32 %f14270, %f14268, %f49156, %f14264;
	// end inline asm
	// begin inline asm
	sin.approx.f32  %f14274, %f14270;
	// end inline asm
	// begin inline asm
	fma.rn.f32 %f14276, %f14274, %f49156, %f14270;
	// end inline asm
	// begin inline asm
	sin.approx.f32  %f14280, %f14276;
	// end inline asm
	// begin inline asm
	fma.rn.f32 %f14282, %f14280, %f49156, %f14276;
	// end inline asm
	// begin inline asm
	sin.approx.f32  %f14286, %f14282;
	// end inline asm
	// begin inline asm
	fma.rn.f32 %f14288, %f14286, %f49156, %f14282;
	// end inline asm
	// begin inline asm
	sin.approx.f32  %f14292, %f14288;
	// end inline asm
	// begin inline asm
	fma.rn.f32 %f14294, %f14292, %f49156, %f14288;
	// end inline asm
	// begin inline asm
	sin.approx.f32  %f14298, %f14294;
	// end inline asm
	// begin inline asm
	fma.rn.f32 %f14300, %f14298, %f49156, %f14294;
	// end inline asm
	// begin inline asm
	sin.approx.f32  %f14304, %f14300;
	// end inline asm
	// begin inline asm
	fma.rn.f32 %f14306, %f14304, %f49156, %f14300;
	// end inline asm
	// begin inline asm
	sin.approx.f32  %f14310, %f14306;
	// end inline asm
	// begin inline asm
	fma.rn.f32 %f14312, %f14310, %f49156, %f14306;
	// end inline asm
	// begin inline asm
	sin.approx.f32  %f14316, %f14312;
	// end inline asm
	// begin inline asm
	fma.rn.f32 %f14318, %f14316, %f49156, %f14312;
	// end inline asm
	// begin inline asm
	sin.approx.f32  %f14322, %f14318;
	// end inline asm
	// begin inline asm
	fma.rn.f32 %f14324, %f14322, %f49156, %f14318;
	// end inline asm
	// begin inline asm
	sin.approx.f32  %f14328, %f14324;
	// end inline asm
	// begin inline asm
	fma.rn.f32 %f14330, %f14328, %f49156, %f14324;
	// end inline asm
	// begin inline asm
	sin.approx.f32  %f14334, %f14330;
	// end inline asm
	// begin inline asm
	fma.rn.f32 %f14336, %f14334, %f49156, %f14330;
	// end inline asm
	// begin inline asm
	sin.approx.f32  %f14340, %f14336;
	// end inline asm
	// begin inline asm
	fma.rn.f32 %f14342, %f14340, %f49156, %f14336;
	// end inline asm
	// begin inline asm
	sin.approx.f32  %f14346, %f14342;
	// end inline asm
	// begin inline asm
	fma.rn.f32 %f14348, %f14346, %f49156, %f14342;
	// end inline asm
	// begin inline asm
	sin.approx.f32  %f14352, %f14348;
	// end inline asm
	// begin inline asm
	fma.rn.f32 %f14354, %f14352, %f49156, %f14348;
	// end inline asm
	// begin inline asm
	sin.approx.f32  %f14358, %f14354;
	// end inline asm
	// begin inline asm
	fma.rn.f32 %f14360, %f14358, %f49156, %f14354;
	// end inline asm
	// begin inline asm
	sin.approx.f32  %f14364, %f14360;
	// end inline asm
	// begin inline asm
	fma.rn.f32 %f14366, %f14364, %f49156, %f14360;
	// end inline asm
	// begin inline asm
	sin.approx.f32  %f14370, %f14366;
	// end inline asm
	// begin inline asm
	fma.rn.f32 %f14372, %f14370, %f49156, %f14366;
	// end inline asm
	// begin inline asm
	sin.approx.f32  %f14376, %f14372;
	// end inline asm
	// begin inline asm
	fma.rn.f32 %f14378, %f14376, %f49156, %f14372;
	// end inline asm
	// begin inline asm
	sin.approx.f32  %f14382, %f14378;
	// end inline asm
	// begin inline asm
	fma.rn.f32 %f14384, %f14382, %f49156, %f14378;
	// end inline asm
	// begin inline asm
	sin.approx.f32  %f14388, %f14384;
	// end inline asm
	// begin inline asm
	fma.rn.f32 %f14390, %f14388, %f49156, %f14384;
	// end inline asm
	// begin inline asm
	sin.approx.f32  %f14394, %f14390;
	// end inline asm
	// begin inline asm
	fma.rn.f32 %f14396, %f14394, %f49156, %f14390;
	// end inline asm
	// begin inline asm
	sin.approx.f32  %f14400, %f14396;
	// end inline asm
	// begin inline asm
	fma.rn.f32 %f14402, %f14400, %f49156, %f14396;
	// end inline asm
	// begin inline asm
	sin.approx.f32  %f14406, %f14402;
	// end inline asm
	// begin inline asm
	fma.rn.f32 %f14408, %f14406, %f49156, %f14402;
	// end inline asm
	// begin inline asm
	sin.approx.f32  %f14412, %f14408;
	// end inline asm
	// begin inline asm
	fma.rn.f32 %f14414, %f14412, %f49156, %f14408;
	// end inline asm
	// begin inline asm
	sin.approx.f32  %f14418, %f14414;
	// end inline asm
	// begin inline asm
	fma.rn.f32 %f14420, %f14418, %f49156, %f14414;
	// end inline asm
	// begin inline asm
	sin.approx.f32  %f14424, %f14420;
	// end inline asm
	// begin inline asm
	fma.rn.f32 %f14426, %f14424, %f49156, %f14420;
	// end inline asm
	// begin inline asm
	sin.approx.f32  %f14430, %f14426;
	// end inline asm
	// begin inline asm
	fma.rn.f32 %f14432, %f14430, %f49156, %f14426;
	// end inline asm
	// begin inline asm
	sin.approx.f32  %f14436, %f14432;
	// end inline asm
	// begin inline asm
	fma.rn.f32 %f14438, %f14436, %f49156, %f14432;
	// end inline asm
	// begin inline asm
	sin.approx.f32  %f14442, %f14438;
	// end inline asm
	// begin inline asm
	fma.rn.f32 %f14444, %f14442, %f49156, %f14438;
	// end inline asm
	// begin inline asm
	sin.approx.f32  %f14448, %f14444;
	// end inline asm
	// begin inline asm
	fma.rn.f32 %f14450, %f14448, %f49156, %f14444;
	// end inline asm
	// begin inline asm
	sin.approx.f32  %f14454, %f14450;
	// end inline asm
	// begin inline asm
	fma.rn.f32 %f14456, %f14454, %f49156, %f14450;
	// end inline asm
	// begin inline asm
	sin.approx.f32  %f14460, %f14456;
	// end inline asm
	// begin inline asm
	fma.rn.f32 %f14462, %f14460, %f49156, %f14456;
	// end inline asm
	// begin inline asm
	sin.approx.f32  %f14466, %f14462;
	// end inline asm
	// begin inline asm
	fma.rn.f32 %f14468, %f14466, %f49156, %f14462;
	// end inline asm
	// begin inline asm
	sin.approx.f32  %f14472, %f14468;
	// end inline asm
	// begin inline asm
	fma.rn.f32 %f14474, %f14472, %f49156, %f14468;
	// end inline asm
	// begin inline asm
	sin.approx.f32  %f14478, %f14474;
	// end inline asm
	// begin inline asm
	fma.rn.f32 %f14480, %f14478, %f49156, %f14474;
	// end inline asm
	// begin inline asm
	sin.approx.f32  %f14484, %f14480;
	// end inline asm
	// begin inline asm
	fma.rn.f32 %f14486, %f14484, %f49156, %f14480;
	// end inline asm
	// begin inline asm
	sin.approx.f32  %f14490, %f14486;
	// end inline asm
	// begin inline asm
	fma.rn.f32 %f14492, %f14490, %f49156, %f14486;
	// end inline asm
	// begin inline asm
	sin.approx.f32  %f14496, %f14492;
	// end inline asm
	// begin inline asm
	fma.rn.f32 %f14498, %f14496, %f49156, %f14492;
	// end inline asm
	// begin inline asm
	sin.approx.f32  %f14502, %f14498;
	// end inline asm
	// begin inline asm
	fma.rn.f32 %f14504, %f14502, %f49156, %f14498;
	// end inline asm
	// begin inline asm
	sin.approx.f32  %f14508, %f14504;
	// end inline asm
	// begin inline asm
	fma.rn.f32 %f14510, %f14508, %f49156, %f14504;
	// end inline asm
	// begin inline asm
	sin.approx.f32  %f14514, %f14510;
	// end inline asm
	// begin inline asm
	fma.rn.f32 %f14516, %f14514, %f49156, %f14510;
	// end inline asm
	// begin inline asm
	sin.approx.f32  %f14520, %f14516;
	// end inline asm
	// begin inline asm
	fma.rn.f32 %f14522, %f14520, %f49156, %f14516;
	// end inline asm
	// begin inline asm
	sin.approx.f32  %f14526, %f14522;
	// end inline asm
	// begin inline asm
	fma.rn.f32 %f14528, %f14526, %f49156, %f14522;
	// end inline asm
	// begin inline asm
	sin.approx.f32  %f14532, %f14528;
	// end inline asm
	// begin inline asm
	fma.rn.f32 %f14534, %f14532, %f49156, %f14528;
	// end inline asm
	// begin inline asm
	sin.approx.f32  %f14538, %f14534;
	// end inline asm
	// begin inline asm
	fma.rn.f32 %f14540, %f14538, %f49156, %f14534;
	// end inline asm
	// begin inline asm
	sin.approx.f32  %f14544, %f14540;
	// end inline asm
	// begin inline asm
	fma.rn.f32 %f14546, %f14544, %f49156, %f14540;
	// end inline asm
	// begin inline asm
	sin.approx.f32  %f14550, %f14546;
	// end inline asm
	// begin inline asm
	fma.rn.f32 %f14552, %f14550, %f49156, %f14546;
	// end inline asm
	// begin inline asm
	sin.approx.f32  %f14556, %f14552;
	// end inline asm
	// begin inline asm
	fma.rn.f32 %f14558, %f14556, %f49156, %f14552;
	// end inline asm
	// begin inline asm
	sin.approx.f32  %f14562, %f14558;
	// end inline asm
	// begin inline asm
	fma.rn.f32 %f14564, %f14562, %f49156, %f14558;
	// end inline asm
	// begin inline asm
	sin.approx.f32  %f14568, %f14564;
	// end inline asm
	// begin inline asm
	fma.rn.f32 %f14570, %f14568, %f49156, %f14564;
	// end inline asm
	// begin inline asm
	sin.approx.f32  %f14574, %f14570;
	// end inline asm
	// begin inline asm
	fma.rn.f32 %f14576, %f14574, %f49156, %f14570;
	// end inline asm
	// begin inline asm
	sin.approx.f32  %f14580, %f14576;
	// end inline asm
	// begin inline asm
	fma.rn.f32 %f14582, %f14580, %f49156, %f14576;
	// end inline asm
	// begin inline asm
	sin.approx.f32  %f14586, %f14582;
	// end inline asm
	// begin inline asm
	fma.rn.f32 %f14588, %f14586, %f49156, %f14582;
	// end inline asm
	// begin inline asm
	sin.approx.f32  %f14592, %f14588;
	// end inline asm
	// begin inline asm
	fma.rn.f32 %f14594, %f14592, %f49156, %f14588;
	// end inline asm
	// begin inline asm
	sin.approx.f32  %f14598, %f14594;
	// end inline asm
	// begin inline asm
	fma.rn.f32 %f14600, %f14598, %f49156, %f14594;
	// end inline asm
	// begin inline asm
	sin.approx.f32  %f14604, %f14600;
	// end inline asm
	// begin inline asm
	fma.rn.f32 %f14606, %f14604, %f49156, %f14600;
	// end inline asm
	// begin inline asm
	sin.approx.f32  %f14610, %f14606;
	// end inline asm
	// begin inline asm
	fma.rn.f32 %f14612, %f14610, %f49156, %f14606;
	// end inline asm
	// begin inline asm
	sin.approx.f32  %f14616, %f14612;
	// end inline asm
	// begin inline asm
	fma.rn.f32 %f14618, %f14616, %f49156, %f14612;
	// end inline asm
	// begin inline asm
	sin.approx.f32  %f14622, %f14618;
	// end inline asm
	// begin inline asm
	fma.rn.f32 %f14624, %f14622, %f49156, %f14618;
	// end inline asm
	// begin inline asm
	sin.approx.f32  %f14628, %f14624;
	// end inline asm
	// begin inline asm
	fma.rn.f32 %f14630, %f14628, %f49156, %f14624;
	// end inline asm
	// begin inline asm
	sin.approx.f32  %f14634, %f14630;
	// end inline asm
	// begin inline asm
	fma.rn.f32 %f14636, %f14634, %f49156, %f14630;
	// end inline asm
	// begin inline asm
	sin.approx.f32  %f14640, %f14636;
	// end inline asm
	// begin inline asm
	fma.rn.f32 %f14642, %f14640, %f49156, %f14636;
	// end inline asm
	// begin inline asm
	sin.approx.f32  %f14646, %f14642;
	// end inline asm
	// begin inline asm
	fma.rn.f32 %f14648, %f14646, %f49156, %f14642;
	// end inline asm
	// begin inline asm
	sin.approx.f32  %f14652, %f14648;
	// end inline asm
	// begin inline asm
	fma.rn.f32 %f14654, %f14652, %f49156, %f14648;
	// end inline asm
	// begin inline asm
	sin.approx.f32  %f14658, %f14654;
	// end inline asm
	// begin inline asm
	fma.rn.f32 %f14660, %f14658, %f49156, %f14654;
	// end inline asm
	// begin inline asm
	sin.approx.f32  %f14664, %f14660;
	// end inline asm
	// begin inline asm
	fma.rn.f32 %f14666, %f14664, %f49156, %f14660;
	// end inline asm
	// begin inline asm
	sin.approx.f32  %f14670, %f14666;
	// end inline asm
	// begin inline asm
	fma.rn.f32 %f14672, %f14670, %f49156, %f14666;
	// end inline asm
	// begin inline asm
	sin.approx.f32  %f14676, %f14672;
	// end inline asm
	// begin inline asm
	fma.rn.f32 %f14678, %f14676, %f49156, %f14672;
	// end inline asm
	// begin inline asm
	sin.approx.f32  %f14682, %f14678;
	// end inline asm
	// begin inline asm
	fma.rn.f32 %f14684, %f14682, %f49156, %f14678;
	// end inline asm
	// begin inline asm
	sin.approx.f32  %f14688, %f14684;
	// end inline asm
	// begin inline asm
	fma.rn.f32 %f14690, %f14688, %f49156, %f14684;
	// end inline asm
	// begin inline asm
	sin.approx.f32  %f14694, %f14690;
	// end inline asm
	// begin inline asm
	fma.rn.f32 %f14696, %f14694, %f49156, %f14690;
	// end inline asm
	// begin inline asm
	sin.approx.f32  %f14700, %f14696;
	// end inline asm
	// begin inline asm
	fma.rn.f32 %f14702, %f14700, %f49156, %f14696;
	// end inline asm
	// begin inline asm
	sin.approx.f32  %f14706, %f14702;
	// end inline asm
	// begin inline asm
	fma.rn.f32 %f14708, %f14706, %f49156, %f14702;
	// end inline asm
	// begin inline asm
	sin.approx.f32  %f14712, %f14708;
	// end inline asm
	// begin inline asm
	fma.rn.f32 %f14714, %f14712, %f49156, %f14708;
	// end inline asm
	// begin inline asm
	sin.approx.f32  %f14718, %f14714;
	// end inline asm
	// begin inline asm
	fma.rn.f32 %f14720, %f14718, %f49156, %f14714;
	// end inline asm
	// begin inline asm
	sin.approx.f32  %f14724, %f14720;
	// end inline asm
	// begin inline asm
	fma.rn.f32 %f14726, %f14724, %f49156, %f14720;
	// end inline asm
	// begin inline asm
	sin.approx.f32  %f14730, %f14726;
	// end inline asm
	// begin inline asm
	fma.rn.f32 %f14732, %f14730, %f49156, %f14726;
	// end inline asm
	// begin inline asm
	sin.approx.f32  %f14736, %f14732;
	// end inline asm
	// begin inline asm
	fma.rn.f32 %f14738, %f14736, %f49156, %f14732;
	// end inline asm
	// begin inline asm
	sin.approx.f32  %f14742, %f14738;
	// end inline asm
	// begin inline asm
	fma.rn.f32 %f14744, %f14742, %f49156, %f14738;
	// end inline asm
	// begin inline asm
	sin.approx.f32  %f14748, %f14744;
	// end inline asm
	// begin inline asm
	fma.rn.f32 %f14750, %f14748, %f49156, %f14744;
	// end inline asm
	// begin inline asm
	sin.approx.f32  %f14754, %f14750;
	// end inline asm
	// begin inline asm
	fma.rn.f32 %f14756, %f14754, %f49156, %f14750;
	// end inline asm
	// begin inline asm
	sin.approx.f32  %f14760, %f14756;
	// end inline asm
	// begin inline asm
	fma.rn.f32 %f14762, %f14760, %f49156, %f14756;
	// end inline asm
	// begin inline asm
	sin.approx.f32  %f14766, %f14762;
	// end inline asm
	// begin inline asm
	fma.rn.f32 %f14768, %f14766, %f49156, %f14762;
	// end inline asm
	// begin inline asm
	sin.approx.f32  %f14772, %f14768;
	// end inline asm
	// begin inline asm
	fma.rn.f32 %f14774, %f14772, %f49156, %f14768;
	// end inline asm
	// begin inline asm
	sin.approx.f32  %f14778, %f14774;
	// end inline asm
	// begin inline asm
	fma.rn.f32 %f14780, %f14778, %f49156, %f14774;
	// end inline asm
	// begin inline asm
	sin.approx.f32  %f14784, %f14780;
	// end inline asm
	// begin inline asm
	fma.rn.f32 %f14786, %f14784, %f49156, %f14780;
	// end inline asm
	// begin inline asm
	sin.approx.f32  %f14790, %f14786;
	// end inline asm
	// begin inline asm
	fma.rn.f32 %f14792, %f14790, %f49156, %f14786;
	// end inline asm
	// begin inline asm
	sin.approx.f32  %f14796, %f14792;
	// end inline asm
	// begin inline asm
	fma.rn.f32 %f14798, %f14796, %f49156, %f14792;
	// end inline asm
	// begin inline asm
	sin.approx.f32  %f14802, %f14798;
	// end inline asm
	// begin inline asm
	fma.rn.f32 %f14804, %f14802, %f49156, %f14798;
	// end inline asm
	// begin inline asm
	sin.approx.f32  %f14808, %f14804;
	// end inline asm
	// begin inline asm
	fma.rn.f32 %f14810, %f14808, %f49156, %f14804;
	// end inline asm
	// begin inline asm
	sin.approx.f32  %f14814, %f14810;
	// end inline asm
	// begin inline asm
	fma.rn.f32 %f14816, %f14814, %f49156, %f14810;
	// end inline asm
	// begin inline asm
	sin.approx.f32  %f14820, %f14816;
	// end inline asm
	// begin inline asm
	fma.rn.f32 %f14822, %f14820, %f49156, %f14816;
	// end inline asm
	// begin inline asm
	sin.approx.f32  %f14826, %f14822;
	// end inline asm
	// begin inline asm
	fma.rn.f32 %f14828, %f14826, %f49156, %f14822;
	// end inline asm
	// begin inline asm
	sin.approx.f32  %f14832, %f14828;
	// end inline asm
	// begin inline asm
	fma.rn.f32 %f14834, %f14832, %f49156, %f14828;
	// end inline asm
	// begin inline asm
	sin.approx.f32  %f14838, %f14834;
	// end inline asm
	// begin inline asm
	fma.rn.f32 %f14840, %f14838, %f49156, %f14834;
	// end inline asm
	// begin inline asm
	sin.approx.f32  %f14844, %f14840;
	// end inline asm
	// begin inline asm
	fma.rn.f32 %f14846, %f14844, %f49156, %f14840;
	// end inline asm
	// begin inline asm
	sin.approx.f32  %f14850, %f14846;
	// end inline asm
	// begin inline asm
	fma.rn.f32 %f14852, %f14850, %f49156, %f14846;
	// end inline asm
	// begin inline asm
	sin.approx.f32  %f14856, %f14852;
	// end inline asm
	// begin inline asm
	fma.rn.f32 %f14858, %f14856, %f49156, %f14852;
	// end inline asm
	// begin inline asm
	sin.approx.f32  %f14862, %f14858;
	// end inline asm
	// begin inline asm
	fma.rn.f32 %f14864, %f14862, %f49156, %f14858;
	// end inline asm
	// begin inline asm
	sin.approx.f32  %f14868, %f14864;
	// end inline asm
	// begin inline asm
	fma.rn.f32 %f14870, %f14868, %f49156, %f14864;
	// end inline asm
	// begin inline asm
	sin.approx.f32  %f14874, %f14870;
	// end inline asm
	// begin inline asm
	fma.rn.f32 %f14876, %f14874, %f49156, %f14870;
	// end inline asm
	// begin inline asm
	sin.approx.f32  %f14880, %f14876;
	// end inline asm
	// begin inline asm
	fma.rn.f32 %f14882, %f14880, %f49156, %f14876;
	// end inline asm
	// begin inline asm
	sin.approx.f32  %f14886, %f14882;
	// end inline asm
	// begin inline asm
	fma.rn.f32 %f14888, %f14886, %f49156, %f14882;
	// end inline asm
	// begin inline asm
	sin.approx.f32  %f14892, %f14888;
	// end inline asm
	// begin inline asm
	fma.rn.f32 %f14894, %f14892, %f49156, %f14888;
	// end inline asm
	// begin inline asm
	sin.approx.f32  %f14898, %f14894;
	// end inline asm
	// begin inline asm
	fma.rn.f32 %f14900, %f14898, %f49156, %f14894;
	// end inline asm
	// begin inline asm
	sin.approx.f32  %f14904, %f14900;
	// end inline asm
	// begin inline asm
	fma.rn.f32 %f14906, %f14904, %f49156, %f14900;
	// end inline asm
	// begin inline asm
	sin.approx.f32  %f14910, %f14906;
	// end inline asm
	// begin inline asm
	fma.rn.f32 %f14912, %f14910, %f49156, %f14906;
	// end inline asm
	// begin inline asm
	sin.approx.f32  %f14916, %f14912;
	// end inline asm
	// begin inline asm
	fma.rn.f32 %f14918, %f14916, %f49156, %f14912;
	// end inline asm
	// begin inline asm
	sin.approx.f32  %f14922, %f14918;
	// end inline asm
	// begin inline asm
	fma.rn.f32 %f14924, %f14922, %f49156, %f14918;
	// end inline asm
	// begin inline asm
	sin.approx.f32  %f14928, %f14924;
	// end inline asm
	// begin inline asm
	fma.rn.f32 %f14930, %f14928, %f49156, %f14924;
	// end inline asm
	// begin inline asm
	sin.approx.f32  %f14934, %f14930;
	// end inline asm
	// begin inline asm
	fma.rn.f32 %f14936, %f14934, %f49156, %f14930;
	// end inline asm
	// begin inline asm
	sin.approx.f32  %f14940, %f14936;
	// end inline asm
	// begin inline asm
	fma.rn.f32 %f14942, %f14940, %f49156, %f14936;
	// end inline asm
	// begin inline asm
	sin.approx.f32  %f14946, %f14942;
	// end inline asm
	// begin inline asm
	fma.rn.f32 %f14948, %f14946, %f49156, %f14942;
	// end inline asm
	// begin inline asm
	sin.approx.f32  %f14952, %f14948;
	// end inline asm
	// begin inline asm
	fma.rn.f32 %f14954, %f14952, %f49156, %f14948;
	// end inline asm
	// begin inline asm
	sin.approx.f32  %f14958, %f14954;
	// end inline asm
	// begin inline asm
	fma.rn.f32 %f14960, %f14958, %f49156, %f14954;
	// end inline asm
	// begin inline asm
	sin.approx.f32  %f14964, %f14960;
	// end inline asm
	// begin inline asm
	fma.rn.f32 %f14966, %f14964, %f49156, %f14960;
	// end inline asm
	// begin inline asm
	sin.approx.f32  %f14970, %f14966;
	// end inline asm
	// begin inline asm
	fma.rn.f32 %f14972, %f14970, %f49156, %f14966;
	// end inline asm
	// begin inline asm
	sin.approx.f32  %f14976, %f14972;
	// end inline asm
	// begin inline asm
	fma.rn.f32 %f14978, %f14976, %f49156, %f14972;
	// end inline asm
	// begin inline asm
	sin.approx.f32  %f14982, %f14978;
	// end inline asm
	// begin inline asm
	fma.rn.f32 %f14984, %f14982, %f49156, %f14978;
	// end inline asm
	// begin inline asm
	sin.approx.f32  %f14988, %f14984;
	// end inline asm
	// begin inline asm
	fma.rn.f32 %f14990, %f14988, %f49156, %f14984;
	// end inline asm
	// begin inline asm
	sin.approx.f32  %f14994, %f14990;
	// end inline asm
	// begin inline asm
	fma.rn.f32 %f14996, %f14994, %f49156, %f14990;
	// end inline asm
	// begin inline asm
	sin.approx.f32  %f15000, %f14996;
	// end inline asm
	// begin inline asm
	fma.rn.f32 %f15002, %f15000, %f49156, %f14996;
	// end inline asm
	// begin inline asm
	sin.approx.f32  %f15006, %f15002;
	// end inline asm
	// begin inline asm
	fma.rn.f32 %f15008, %f15006, %f49156, %f15002;
	// end inline asm
	// begin inline asm
	sin.approx.f32  %f15012, %f15008;
	// end inline asm
	// begin inline asm
	fma.rn.f32 %f15014, %f15012, %f49156, %f15008;
	// end inline asm
	// begin inline asm
	sin.approx.f32  %f15018, %f15014;
	// end inline asm
	// begin inline asm
	fma.rn.f32 %f15020, %f15018, %f49156, %f15014;
	// end inline asm
	// begin inline asm
	sin.approx.f32  %f15024, %f15020;
	// end inline asm
	// begin inline asm
	fma.rn.f32 %f15026, %f15024, %f49156, %f15020;
	// end inline asm
	// begin inline asm
	sin.approx.f32  %f15030, %f15026;
	// end inline asm
	// begin inline asm
	fma.rn.f32 %f15032, %f15030, %f49156, %f15026;
	// end inline asm
	// begin inline asm
	sin.approx.f32  %f15036, %f15032;
	// end inline asm
	// begin inline asm
	fma.rn.f32 %f15038, %f15036, %f49156, %f15032;
	// end inline asm
	// begin inline asm
	sin.approx.f32  %f15042, %f15038;
	// end inline asm
	// begin inline asm
	fma.rn.f32 %f15044, %f15042, %f49156, %f15038;
	// end inline asm
	// begin inline asm
	sin.approx.f32  %f15048, %f15044;
	// end inline asm
	// begin inline asm
	fma.rn.f32 %f15050, %f15048, %f49156, %f15044;
	// end inline asm
	// begin inline asm
	sin.approx.f32  %f15054, %f15050;
	// end inline asm
	// begin inline asm
	fma.rn.f32 %f15056, %f15054, %f49156, %f15050;
	// end inline asm
	// begin inline asm
	sin.approx.f32  %f15060, %f15056;
	// end inline asm
	// begin inline asm
	fma.rn.f32 %f15062, %f15060, %f49156, %f15056;
	// end inline asm
	// begin inline asm
	sin.approx.f32  %f15066, %f15062;
	// end inline asm
	// begin inline asm
	fma.rn.f32 %f15068, %f15066, %f49156, %f15062;
	// end inline asm
	// begin inline asm
	sin.approx.f32  %f15072, %f15068;
	// end inline asm
	// begin inline asm
	fma.rn.f32 %f15074, %f15072, %f49156, %f15068;
	// end inline asm
	// begin inline asm
	sin.approx.f32  %f15078, %f15074;
	// end inline asm
	// begin inline asm
	fma.rn.f32 %f15080, %f15078, %f49156, %f15074;
	// end inline asm
	// begin inline asm
	sin.approx.f32  %f15084, %f15080;
	// end inline asm
	// begin inline asm
	fma.rn.f32 %f15086, %f15084, %f49156, %f15080;
	// end inline asm
	// begin inline asm
	sin.approx.f32  %f15090, %f15086;
	// end inline asm
	// begin inline asm
	fma.rn.f32 %f15092, %f15090, %f49156, %f15086;
	// end inline asm
	// begin inline asm
	sin.approx.f32  %f15096, %f15092;
	// end inline asm
	// begin inline asm
	fma.rn.f32 %f15098, %f15096, %f49156, %f15092;
	// end inline asm
	// begin inline asm
	sin.approx.f32  %f15102, %f15098;
	// end inline asm
	// begin inline asm
	fma.rn.f32 %f15104, %f15102, %f49156, %f15098;
	// end inline asm
	// begin inline asm
	sin.approx.f32  %f15108, %f15104;
	// end inline asm
	// begin inline asm
	fma.rn.f32 %f15110, %f15108, %f49156, %f15104;
	// end inline asm
	// begin inline asm
	sin.approx.f32  %f15114, %f15110;
	// end inline asm
	// begin inline asm
	fma.rn.f32 %f15116, %f15114, %f49156, %f15110;
	// end inline asm
	// begin inline asm
	sin.approx.f32  %f15120, %f15116;
	// end inline asm
	// begin inline asm
	fma.rn.f32 %f15122, %f15120, %f49156, %f15116;
	// end inline asm
	// begin inline asm
	sin.approx.f32  %f15126, %f15122;
	// end inline asm
	// begin inline asm
	fma.rn.f32 %f15128, %f15126, %f49156, %f15122;
	// end inline asm
	// begin inline asm
	sin.approx.f32  %f15132, %f15128;
	// end inline asm
	// begin inline asm
	fma.rn.f32 %f15134, %f15132, %f49156, %f15128;
	// end inline asm
	// begin inline asm
	sin.approx.f32  %f15138, %f15134;
	// end inline asm
	// begin inline asm
	fma.rn.f32 %f15140, %f15138, %f49156, %f15134;
	// end inline asm
	// begin inline asm
	sin.approx.f32  %f15144, %f15140;
	// end inline asm
	// begin inline asm
	fma.rn.f32 %f15146, %f15144, %f49156, %f15140;
	// end inline asm
	// begin inline asm
	sin.approx.f32  %f15150, %f15146;
	// end inline asm
	// begin inline asm
	fma.rn.f32 %f15152, %f15150, %f49156, %f15146;
	// end inline asm
	// begin inline asm
	sin.approx.f32  %f15156, %f15152;
	// end inline asm
	// begin inline asm
	fma.rn.f32 %f15158, %f15156, %f49156, %f15152;
	// end inline asm
	// begin inline asm
	sin.approx.f32  %f15162, %f15158;
	// end inline asm
	// begin inline asm
	fma.rn.f32 %f15164, %f15162, %f49156, %f15158;
	// end inline asm
	// begin inline asm
	sin.approx.f32  %f15168, %f15164;
	// end inline asm
	// begin inline asm
	fma.rn.f32 %f15170, %f15168, %f49156, %f15164;
	// end inline asm
	// begin inline asm
	sin.approx.f32  %f15174, %f15170;
	// end inline asm
	// begin inline asm
	fma.rn.f32 %f15176, %f15174, %f49156, %f15170;
	// end inline asm
	// begin inline asm
	sin.approx.f32  %f15180, %f15176;
	// end inline asm
	// begin inline asm
	fma.rn.f32 %f15182, %f15180, %f49156, %f15176;
	// end inline asm
	// begin inline asm
	sin.approx.f32  %f15186, %f15182;
	// end inline asm
	// begin inline asm
	fma.rn.f32 %f15188, %f15186, %f49156, %f15182;
	// end inline asm
	// begin inline asm
	sin.approx.f32  %f15192, %f15188;
	// end inline asm
	// begin inline asm
	fma.rn.f32 %f15194, %f15192, %f49156, %f15188;
	// end inline asm
	// begin inline asm
	sin.approx.f32  %f15198, %f15194;
	// end inline asm
	// begin inline asm
	fma.rn.f32 %f15200, %f15198, %f49156, %f15194;
	// end inline asm
	// begin inline asm
	sin.approx.f32  %f15204, %f15200;
	// end inline asm
	// begin inline asm
	fma.rn.f32 %f15206, %f15204, %f49156, %f15200;
	// end inline asm
	// begin inline asm
	sin.approx.f32  %f15210, %f15206;
	// end inline asm
	// begin inline asm
	fma.rn.f32 %f15212, %f15210, %f49156, %f15206;
	// end inline asm
	// begin inline asm
	sin.approx.f32  %f15216, %f15212;
	// end inline asm
	// begin inline asm
	fma.rn.f32 %f15218, %f15216, %f49156, %f15212;
	// end inline asm
	// begin inline asm
	sin.approx.f32  %f15222, %f15218;
	// end inline asm
	// begin inline asm
	fma.rn.f32 %f15224, %f15222, %f49156, %f15218;
	// end inline asm
	// begin inline asm
	sin.approx.f32  %f15228, %f15224;
	// end inline asm
	// begin inline asm
	fma.rn.f32 %f15230, %f15228, %f49156, %f15224;
	// end inline asm
	// begin inline asm
	sin.approx.f32  %f15234, %f15230;
	// end inline asm
	// begin inline asm
	fma.rn.f32 %f15236, %f15234, %f49156, %f15230;
	// end inline asm
	// begin inline asm
	sin.approx.f32  %f15240, %f15236;
	// end inline asm
	// begin inline asm
	fma.rn.f32 %f15242, %f15240, %f49156, %f15236;
	// end inline asm
	// begin inline asm
	sin.approx.f32  %f15246, %f15242;
	// end inline asm
	// begin inline asm
	fma.rn.f32 %f15248, %f15246, %f49156, %f15242;
	// end inline asm
	// begin inline asm
	sin.approx.f32  %f15252, %f15248;
	// end inline asm
	// begin inline asm
	fma.rn.f32 %f15254, %f15252, %f49156, %f15248;
	// end inline asm
	// begin inline asm
	sin.approx.f32  %f15258, %f15254;
	// end inline asm
	// begin inline asm
	fma.rn.f32 %f15260, %f15258, %f49156, %f15254;
	// end inline asm
	// begin inline asm
	sin.approx.f32  %f15264, %f15260;
	// end inline asm
	// begin inline asm
	fma.rn.f32 %f15266, %f15264, %f49156, %f15260;
	// end inline asm
	// begin inline asm
	sin.approx.f32  %f15270, %f15266;
	// end inline asm
	// begin inline asm
	fma.rn.f32 %f15272, %f15270, %f49156, %f15266;
	// end inline asm
	// begin inline asm
	sin.approx.f32  %f15276, %f15272;
	// end inline asm
	// begin inline asm
	fma.rn.f32 %f15278, %f15276, %f49156, %f15272;
	// end inline asm
	// begin inline asm
	sin.approx.f32  %f15282, %f15278;
	// end inline asm
	// begin inline asm
	fma.rn.f32 %f15284, %f15282, %f49156, %f15278;
	// end inline asm
	// begin inline asm
	sin.approx.f32  %f15288, %f15284;
	// end inline asm
	// begin inline asm
	fma.rn.f32 %f15290, %f15288, %f49156, %f15284;
	// end inline asm
	// begin inline asm
	sin.approx.f32  %f15294, %f15290;
	// end inline asm
	// begin inline asm
	fma.rn.f32 %f15296, %f15294, %f49156, %f15290;
	// end inline asm
	// begin inline asm
	sin.approx.f32  %f15300, %f15296;
	// end inline asm
	// begin inline asm
	fma.rn.f32 %f15302, %f15300, %f49156, %f15296;
	// end inline asm
	// begin inline asm
	sin.approx.f32  %f15306, %f15302;
	// end inline asm
	// begin inline asm
	fma.rn.f32 %f15308, %f15306, %f49156, %f15302;
	// end inline asm
	// begin inline asm
	sin.approx.f32  %f15312, %f15308;
	// end inline asm
	// begin inline asm
	fma.rn.f32 %f15314, %f15312, %f49156, %f15308;
	// end inline asm
	// begin inline asm
	sin.approx.f32  %f15318, %f15314;
	// end inline asm
	// begin inline asm
	fma.rn.f32 %f15320, %f15318, %f49156, %f15314;
	// end inline asm
	// begin inline asm
	sin.approx.f32  %f15324, %f15320;
	// end inline asm
	// begin inline asm
	fma.rn.f32 %f15326, %f15324, %f49156, %f15320;
	// end inline asm
	// begin inline asm
	sin.approx.f32  %f15330, %f15326;
	// end inline asm
	// begin inline asm
	fma.rn.f32 %f15332, %f15330, %f49156, %f15326;
	// end inline asm
	// begin inline asm
	sin.approx.f32  %f15336, %f15332;
	// end inline asm
	// begin inline asm
	fma.rn.f32 %f15338, %f15336, %f49156, %f15332;
	// end inline asm
	// begin inline asm
	sin.approx.f32  %f15342, %f15338;
	// end inline asm
	// begin inline asm
	fma.rn.f32 %f15344, %f15342, %f49156, %f15338;
	// end inline asm
	// begin inline asm
	sin.approx.f32  %f15348, %f15344;
	// end inline asm
	// begin inline asm
	fma.rn.f32 %f15350, %f15348, %f49156, %f15344;
	// end inline asm
	// begin inline asm
	sin.approx.f32  %f15354, %f15350;
	// end inline asm
	// begin inline asm
	fma.rn.f32 %f15356, %f15354, %f49156, %f15350;
	// end inline asm
	// begin inline asm
	sin.approx.f32  %f15360, %f15356;
	// end inline asm
	// begin inline asm
	fma.rn.f32 %f15362, %f15360, %f49156, %f15356;
	// end inline asm
	// begin inline asm
	sin.approx.f32  %f15366, %f15362;
	// end inline asm
	// begin inline asm
	fma.rn.f32 %f15368, %f15366, %f49156, %f15362;
	// end inline asm
	// begin inline asm
	sin.approx.f32  %f15372, %f15368;
	// end inline asm
	// begin inline asm
	fma.rn.f32 %f15374, %f15372, %f49156, %f15368;
	// end inline asm
	// begin inline asm
	sin.approx.f32  %f15378, %f15374;
	// end inline asm
	// begin inline asm
	fma.rn.f32 %f15380, %f15378, %f49156, %f15374;
	// end inline asm
	// begin inline asm
	sin.approx.f32  %f15384, %f15380;
	// end inline asm
	// begin inline asm
	fma.rn.f32 %f15386, %f15384, %f49156, %f15380;
	// end inline asm
	// begin inline asm
	sin.approx.f32  %f15390, %f15386;
	// end inline asm
	// begin inline asm
	fma.rn.f32 %f15392, %f15390, %f49156, %f15386;
	// end inline asm
	// begin inline asm
	sin.approx.f32  %f15396, %f15392;
	// end inline asm
	// begin inline asm
	fma.rn.f32 %f15398, %f15396, %f49156, %f15392;
	// end inline asm
	// begin inline asm
	sin.approx.f32  %f15402, %f15398;
	// end inline asm
	// begin inline asm
	fma.rn.f32 %f15404, %f15402, %f49156, %f15398;
	// end inline asm
	// begin inline asm
	sin.approx.f32  %f15408, %f15404;
	// end inline asm
	// begin inline asm
	fma.rn.f32 %f15410, %f15408, %f49156, %f15404;
	// end inline asm
	// begin inline asm
	sin.approx.f32  %f15414, %f15410;
	// end inline asm
	// begin inline asm
	fma.rn.f32 %f15416, %f15414, %f49156, %f15410;
	// end inline asm
	// begin inline asm
	sin.approx.f32  %f15420, %f15416;
	// end inline asm
	// begin inline asm
	fma.rn.f32 %f15422, %f15420, %f49156, %f15416;
	// end inline asm
	// begin inline asm
	sin.approx.f32  %f15426, %f15422;
	// end inline asm
	// begin inline asm
	fma.rn.f32 %f15428, %f15426, %f49156, %f15422;
	// end inline asm
	// begin inline asm
	sin.approx.f32  %f15432, %f15428;
	// end inline asm
	// begin inline asm
	fma.rn.f32 %f15434, %f15432, %f49156, %f15428;
	// end inline asm
	// begin inline asm
	sin.approx.f32  %f15438, %f15434;
	// end inline asm
	// begin inline asm
	fma.rn.f32 %f15440, %f15438, %f49156, %f15434;
	// end inline asm
	// begin inline asm
	sin.approx.f32  %f15444, %f15440;
	// end inline asm
	// begin inline asm
	fma.rn.f32 %f15446, %f15444, %f49156, %f15440;
	// end inline asm
	// begin inline asm
	sin.approx.f32  %f15450, %f15446;
	// end inline asm
	// begin inline asm
	fma.rn.f32 %f15452, %f15450, %f49156, %f15446;
	// end inline asm
	// begin inline asm
	sin.approx.f32  %f15456, %f15452;
	// end inline asm
	// begin inline asm
	fma.rn.f32 %f15458, %f15456, %f49156, %f15452;
	// end inline asm
	// begin inline asm
	sin.approx.f32  %f15462, %f15458;
	// end inline asm
	// begin inline asm
	fma.rn.f32 %f15464, %f15462, %f49156, %f15458;
	// end inline asm
	// begin inline asm
	sin.approx.f32  %f15468, %f15464;
	// end inline asm
	// begin inline asm
	fma.rn.f32 %f15470, %f15468, %f49156, %f15464;
	// end inline asm
	// begin inline asm
	sin.approx.f32  %f15474, %f15470;
	// end inline asm
	// begin inline asm
	fma.rn.f32 %f15476, %f15474, %f49156, %f15470;
	// end inline asm
	// begin inline asm
	sin.approx.f32  %f15480, %f15476;
	// end inline asm
	// begin inline asm
	fma.rn.f32 %f15482, %f15480, %f49156, %f15476;
	// end inline asm
	// begin inline asm
	sin.approx.f32  %f15486, %f15482;
	// end inline asm
	// begin inline asm
	fma.rn.f32 %f15488, %f15486, %f49156, %f15482;
	// end inline asm
	// begin inline asm
	sin.approx.f32  %f15492, %f15488;
	// end inline asm
	// begin inline asm
	fma.rn.f32 %f15494, %f15492, %f49156, %f15488;
	// end inline asm
	// begin inline asm
	sin.approx.f32  %f15498, %f15494;
	// end inline asm
	// begin inline asm
	fma.rn.f32 %f15500, %f15498, %f49156, %f15494;
	// end inline asm
	// begin inline asm
	sin.approx.f32  %f15504, %f15500;
	// end inline asm
	// begin inline asm
	fma.rn.f32 %f15506, %f15504, %f49156, %f15500;
	// end inline asm
	// begin inline asm
	sin.approx.f32  %f15510, %f15506;
	// end inline asm
	// begin inline asm
	fma.rn.f32 %f15512, %f15510, %f49156, %f15506;
	// end inline asm
	// begin inline asm
	sin.approx.f32  %f15516, %f15512;
	// end inline asm
	// begin inline asm
	fma.rn.f32 %f15518, %f15516, %f49156, %f15512;
	// end inline asm
	// begin inline asm
	sin.approx.f32  %f15522, %f15518;
	// end inline asm
	// begin inline asm
	fma.rn.f32 %f15524, %f15522, %f49156, %f15518;
	// end inline asm
	// begin inline asm
	sin.approx.f32  %f15528, %f15524;
	// end inline asm
	// begin inline asm
	fma.rn.f32 %f15530, %f15528, %f49156, %f15524;
	// end inline asm
	// begin inline asm
	sin.approx.f32  %f15534, %f15530;
	// end inline asm
	// begin inline asm
	fma.rn.f32 %f15536, %f15534, %f49156, %f15530;
	// end inline asm
	// begin inline asm
	sin.approx.f32  %f15540, %f15536;
	// end inline asm
	// begin inline asm
	fma.rn.f32 %f15542, %f15540, %f49156, %f15536;
	// end inline asm
	// begin inline asm
	sin.approx.f32  %f15546, %f15542;
	// end inline asm
	// begin inline asm
	fma.rn.f32 %f15548, %f15546, %f49156, %f15542;
	// end inline asm
	// begin inline asm
	sin.approx.f32  %f15552, %f15548;
	// end inline asm
	// begin inline asm
	fma.rn.f32 %f15554, %f15552, %f49156, %f15548;
	// end inline asm
	// begin inline asm
	sin.approx.f32  %f15558, %f15554;
	// end inline asm
	// begin inline asm
	fma.rn.f32 %f15560, %f15558, %f49156, %f15554;
	// end inline asm
	// begin inline asm
	sin.approx.f32  %f15564, %f15560;
	// end inline asm
	// begin inline asm
	fma.rn.f32 %f15566, %f15564, %f49156, %f15560;
	// end inline asm
	// begin inline asm
	sin.approx.f32  %f15570, %f15566;
	// end inline asm
	// begin inline asm
	fma.rn.f32 %f15572, %f15570, %f49156, %f15566;
	// end inline asm
	// begin inline asm
	sin.approx.f32  %f15576, %f15572;
	// end inline asm
	// begin inline asm
	fma.rn.f32 %f15578, %f15576, %f49156, %f15572;
	// end inline asm
	// begin inline asm
	sin.approx.f32  %f15582, %f15578;
	// end inline asm
	// begin inline asm
	fma.rn.f32 %f15584, %f15582, %f49156, %f15578;
	// end inline asm
	// begin inline asm
	sin.approx.f32  %f15588, %f15584;
	// end inline asm
	// begin inline asm
	fma.rn.f32 %f15590, %f15588, %f49156, %f15584;
	// end inline asm
	// begin inline asm
	sin.approx.f32  %f15594, %f15590;
	// end inline asm
	// begin inline asm
	fma.rn.f32 %f15596, %f15594, %f49156, %f15590;
	// end inline asm
	// begin inline asm
	sin.approx.f32  %f15600, %f15596;
	// end inline asm
	// begin inline asm
	fma.rn.f32 %f15602, %f15600, %f49156, %f15596;
	// end inline asm
	// begin inline asm
	sin.approx.f32  %f15606, %f15602;
	// end inline asm
	// begin inline asm
	fma.rn.f32 %f15608, %f15606, %f49156, %f15602;
	// end inline asm
	// begin inline asm
	sin.approx.f32  %f15612, %f15608;
	// end inline asm
	// begin inline asm
	fma.rn.f32 %f15614, %f15612, %f49156, %f15608;
	// end inline asm
	// begin inline asm
	sin.approx.f32  %f15618, %f15614;
	// end inline asm
	// begin inline asm
	fma.rn.f32 %f15620, %f15618, %f49156, %f15614;
	// end inline asm
	// begin inline asm
	sin.approx.f32  %f15624, %f15620;
	// end inline asm
	// begin inline asm
	fma.rn.f32 %f15626, %f15624, %f49156, %f15620;
	// end inline asm
	// begin inline asm
	sin.approx.f32  %f15630, %f15626;
	// end inline asm
	// begin inline asm
	fma.rn.f32 %f15632, %f15630, %f49156, %f15626;
	// end inline asm
	// begin inline asm
	sin.approx.f32  %f15636, %f15632;
	// end inline asm
	// begin inline asm
	fma.rn.f32 %f15638, %f15636, %f49156, %f15632;
	// end inline asm
	// begin inline asm
	sin.approx.f32  %f15642, %f15638;
	// end inline asm
	// begin inline asm
	fma.rn.f32 %f15644, %f15642, %f49156, %f15638;
	// end inline asm
	// begin inline asm
	sin.approx.f32  %f15648, %f15644;
	// end inline asm
	// begin inline asm
	fma.rn.f32 %f15650, %f15648, %f49156, %f15644;
	// end inline asm
	// begin inline asm
	sin.approx.f32  %f15654, %f15650;
	// end inline asm
	// begin inline asm
	fma.rn.f32 %f15656, %f15654, %f49156, %f15650;
	// end inline asm
	// begin inline asm
	sin.approx.f32  %f15660, %f15656;
	// end inline asm
	// begin inline asm
	fma.rn.f32 %f15662, %f15660, %f49156, %f15656;
	// end inline asm
	// begin inline asm
	sin.approx.f32  %f15666, %f15662;
	// end inline asm
	// begin inline asm
	fma.rn.f32 %f15668, %f15666, %f49156, %f15662;
	// end inline asm
	// begin inline asm
	sin.approx.f32  %f15672, %f15668;
	// end inline asm
	// begin inline asm
	fma.rn.f32 %f15674, %f15672, %f49156, %f15668;
	// end inline asm
	// begin inline asm
	sin.approx.f32  %f15678, %f15674;
	// end inline asm
	// begin inline asm
	fma.rn.f32 %f15680, %f15678, %f49156, %f15674;
	// end inline asm
	// begin inline asm
	sin.approx.f32  %f15684, %f15680;
	// end inline asm
	// begin inline asm
	fma.rn.f32 %f15686, %f15684, %f49156, %f15680;
	// end inline asm
	// begin inline asm
	sin.approx.f32  %f15690, %f15686;
	// end inline asm
	// begin inline asm
	fma.rn.f32 %f15692, %f15690, %f49156, %f15686;
	// end inline asm
	// begin inline asm
	sin.approx.f32  %f15696, %f15692;
	// end inline asm
	// begin inline asm
	fma.rn.f32 %f15698, %f15696, %f49156, %f15692;
	// end inline asm
	// begin inline asm
	sin.approx.f32  %f15702, %f15698;
	// end inline asm
	// begin inline asm
	fma.rn.f32 %f15704, %f15702, %f49156, %f15698;
	// end inline asm
	// begin inline asm
	sin.approx.f32  %f15708, %f15704;
	// end inline asm
	// begin inline asm
	fma.rn.f32 %f15710, %f15708, %f49156, %f15704;
	// end inline asm
	// begin inline asm
	sin.approx.f32  %f15714, %f15710;
	// end inline asm
	// begin inline asm
	fma.rn.f32 %f15716, %f15714, %f49156, %f15710;
	// end inline asm
	// begin inline asm
	sin.approx.f32  %f15720, %f15716;
	// end inline asm
	// begin inline asm
	fma.rn.f32 %f15722, %f15720, %f49156, %f15716;
	// end inline asm
	// begin inline asm
	sin.approx.f32  %f15726, %f15722;
	// end inline asm
	// begin inline asm
	fma.rn.f32 %f15728, %f15726, %f49156, %f15722;
	// end inline asm
	// begin inline asm
	sin.approx.f32  %f15732, %f15728;
	// end inline asm
	// begin inline asm
	fma.rn.f32 %f15734, %f15732, %f49156, %f15728;
	// end inline asm
	// begin inline asm
	sin.approx.f32  %f15738, %f15734;
	// end inline asm
	// begin inline asm
	fma.rn.f32 %f15740, %f15738, %f49156, %f15734;
	// end inline asm
	// begin inline asm
	sin.approx.f32  %f15744, %f15740;
	// end inline asm
	// begin inline asm
	fma.rn.f32 %f15746, %f15744, %f49156, %f15740;
	// end inline asm
	// begin inline asm
	sin.approx.f32  %f15750, %f15746;
	// end inline asm
	// begin inline asm
	fma.rn.f32 %f15752, %f15750, %f49156, %f15746;
	// end inline asm
	// begin inline asm
	sin.approx.f32  %f15756, %f15752;
	// end inline asm
	// begin inline asm
	fma.rn.f32 %f15758, %f15756, %f49156, %f15752;
	// end inline asm
	// begin inline asm
	sin.approx.f32  %f15762, %f15758;
	// end inline asm
	// begin inline asm
	fma.rn.f32 %f15764, %f15762, %f49156, %f15758;
	// end inline asm
	// begin inline asm
	sin.approx.f32  %f15768, %f15764;
	// end inline asm
	// begin inline asm
	fma.rn.f32 %f15770, %f15768, %f49156, %f15764;
	// end inline asm
	// begin inline asm
	sin.approx.f32  %f15774, %f15770;
	// end inline asm
	// begin inline asm
	fma.rn.f32 %f15776, %f15774, %f49156, %f15770;
	// end inline asm
	// begin inline asm
	sin.approx.f32  %f15780, %f15776;
	// end inline asm
	// begin inline asm
	fma.rn.f32 %f15782, %f15780, %f49156, %f15776;
	// end inline asm
	// begin inline asm
	sin.approx.f32  %f15786, %f15782;
	// end inline asm
	// begin inline asm
	fma.rn.f32 %f15788, %f15786, %f49156, %f15782;
	// end inline asm
	// begin inline asm
	sin.approx.f32  %f15792, %f15788;
	// end inline asm
	// begin inline asm
	fma.rn.f32 %f15794, %f15792, %f49156, %f15788;
	// end inline asm
	// begin inline asm
	sin.approx.f32  %f15798, %f15794;
	// end inline asm
	// begin inline asm
	fma.rn.f32 %f15800, %f15798, %f49156, %f15794;
	// end inline asm
	// begin inline asm
	sin.approx.f32  %f15804, %f15800;
	// end inline asm
	// begin inline asm
	fma.rn.f32 %f15806, %f15804, %f49156, %f15800;
	// end inline asm
	// begin inline asm
	sin.approx.f32  %f15810, %f15806;
	// end inline asm
	// begin inline asm
	fma.rn.f32 %f15812, %f15810, %f49156, %f15806;
	// end inline asm
	// begin inline asm
	sin.approx.f32  %f15816, %f15812;
	// end inline asm
	// begin inline asm
	fma.rn.f32 %f15818, %f15816, %f49156, %f15812;
	// end inline asm
	// begin inline asm
	sin.approx.f32  %f15822, %f15818;
	// end inline asm
	// begin inline asm
	fma.rn.f32 %f15824, %f15822, %f49156, %f15818;
	// end inline asm
	// begin inline asm
	sin.approx.f32  %f15828, %f15824;
	// end inline asm
	// begin inline asm
	fma.rn.f32 %f15830, %f15828, %f49156, %f15824;
	// end inline asm
	// begin inline asm
	sin.approx.f32  %f15834, %f15830;
	// end inline asm
	// begin inline asm
	fma.rn.f32 %f15836, %f15834, %f49156, %f15830;
	// end inline asm
	// begin inline asm
	sin.approx.f32  %f15840, %f15836;
	// end inline asm
	// begin inline asm
	fma.rn.f32 %f15842, %f15840, %f49156, %f15836;
	// end inline asm
	// begin inline asm
	sin.approx.f32  %f15846, %f15842;
	// end inline asm
	// begin inline asm
	fma.rn.f32 %f15848, %f15846, %f49156, %f15842;
	// end inline asm
	// begin inline asm
	sin.approx.f32  %f15852, %f15848;
	// end inline asm
	// begin inline asm
	fma.rn.f32 %f15854, %f15852, %f49156, %f15848;
	// end inline asm
	// begin inline asm
	sin.approx.f32  %f15858, %f15854;
	// end inline asm
	// begin inline asm
	fma.rn.f32 %f15860, %f15858, %f49156, %f15854;
	// end inline asm
	// begin inline asm
	sin.approx.f32  %f15864, %f15860;
	// end inline asm
	// begin inline asm
	fma.rn.f32 %f15866, %f15864, %f49156, %f15860;
	// end inline asm
	// begin inline asm
	sin.approx.f32  %f15870, %f15866;
	// end inline asm
	// begin inline asm
	fma.rn.f32 %f15872, %f15870, %f49156, %f15866;
	// end inline asm
	// begin inline asm
	sin.approx.f32  %f15876, %f15872;
	// end inline asm
	// begin inline asm
	fma.rn.f32 %f15878, %f15876, %f49156, %f15872;
	// end inline asm
	// begin inline asm
	sin.approx.f32  %f15882, %f15878;
	// end inline asm
	// begin inline asm
	fma.rn.f32 %f15884, %f15882, %f49156, %f15878;
	// end inline asm
	// begin inline asm
	sin.approx.f32  %f15888, %f15884;
	// end inline asm
	// begin inline asm
	fma.rn.f32 %f15890, %f15888, %f49156, %f15884;
	// end inline asm
	// begin inline asm
	sin.approx.f32  %f15894, %f15890;
	// end inline asm
	// begin inline asm
	fma.rn.f32 %f15896, %f15894, %f49156, %f15890;
	// end inline asm
	// begin inline asm
	sin.approx.f32  %f15900, %f15896;
	// end inline asm
	// begin inline asm
	fma.rn.f32 %f15902, %f15900, %f49156, %f15896;
	// end inline asm
	// begin inline asm
	sin.approx.f32  %f15906, %f15902;
	// end inline asm
	// begin inline asm
	fma.rn.f32 %f15908, %f15906, %f49156, %f15902;
	// end inline asm
	// begin inline asm
	sin.approx.f32  %f15912, %f15908;
	// end inline asm
	// begin inline asm
	fma.rn.f32 %f15914, %f15912, %f49156, %f15908;
	// end inline asm
	// begin inline asm
	sin.approx.f32  %f15918, %f15914;
	// end inline asm
	// begin inline asm
	fma.rn.f32 %f15920, %f15918, %f49156, %f15914;
	// end inline asm
	// begin inline asm
	sin.approx.f32  %f15924, %f15920;
	// end inline asm
	// begin inline asm
	fma.rn.f32 %f15926, %f15924, %f49156, %f15920;
	// end inline asm
	// begin inline asm
	sin.approx.f32  %f15930, %f15926;
	// end inline asm
	// begin inline asm
	fma.rn.f32 %f15932, %f15930, %f49156, %f15926;
	// end inline asm
	// begin inline asm
	sin.approx.f32  %f15936, %f15932;
	// end inline asm
	// begin inline asm
	fma.rn.f32 %f15938, %f15936, %f49156, %f15932;
	// end inline asm
	// begin inline asm
	sin.approx.f32  %f15942, %f15938;
	// end inline asm
	// begin inline asm
	fma.rn.f32 %f15944, %f15942, %f49156, %f15938;
	// end inline asm
	// begin inline asm
	sin.approx.f32  %f15948, %f15944;
	// end inline asm
	// begin inline asm
	fma.rn.f32 %f15950, %f15948, %f49156, %f15944;
	// end inline asm
	// begin inline asm
	sin.approx.f32  %f15954, %f15950;
	// end inline asm
	// begin inline asm
	fma.rn.f32 %f15956, %f15954, %f49156, %f15950;
	// end inline asm
	// begin inline asm
	sin.approx.f32  %f15960, %f15956;
	// end inline asm
	// begin inline asm
	fma.rn.f32 %f15962, %f15960, %f49156, %f15956;
	// end inline asm
	// begin inline asm
	sin.approx.f32  %f15966, %f15962;
	// end inline asm
	// begin inline asm
	fma.rn.f32 %f15968, %f15966, %f49156, %f15962;
	// end inline asm
	// begin inline asm
	sin.approx.f32  %f15972, %f15968;
	// end inline asm
	// begin inline asm
	fma.rn.f32 %f15974, %f15972, %f49156, %f15968;
	// end inline asm
	// begin inline asm
	sin.approx.f32  %f15978, %f15974;
	// end inline asm
	// begin inline asm
	fma.rn.f32 %f15980, %f15978, %f49156, %f15974;
	// end inline asm
	// begin inline asm
	sin.approx.f32  %f15984, %f15980;
	// end inline asm
	// begin inline asm
	fma.rn.f32 %f15986, %f15984, %f49156, %f15980;
	// end inline asm
	// begin inline asm
	sin.approx.f32  %f15990, %f15986;
	// end inline asm
	// begin inline asm
	fma.rn.f32 %f15992, %f15990, %f49156, %f15986;
	// end inline asm
	// begin inline asm
	sin.approx.f32  %f15996, %f15992;
	// end inline asm
	// begin inline asm
	fma.rn.f32 %f15998, %f15996, %f49156, %f15992;
	// end inline asm
	// begin inline asm
	sin.approx.f32  %f16002, %f15998;
	// end inline asm
	// begin inline asm
	fma.rn.f32 %f16004, %f16002, %f49156, %f15998;
	// end inline asm
	// begin inline asm
	sin.approx.f32  %f16008, %f16004;
	// end inline asm
	// begin inline asm
	fma.rn.f32 %f16010, %f16008, %f49156, %f16004;
	// end inline asm
	// begin inline asm
	sin.approx.f32  %f16014, %f16010;
	// end inline asm
	// begin inline asm
	fma.rn.f32 %f16016, %f16014, %f49156, %f16010;
	// end inline asm
	// begin inline asm
	sin.approx.f32  %f16020, %f16016;
	// end inline asm
	// begin inline asm
	fma.rn.f32 %f16022, %f16020, %f49156, %f16016;
	// end inline asm
	// begin inline asm
	sin.approx.f32  %f16026, %f16022;
	// end inline asm
	// begin inline asm
	fma.rn.f32 %f16028, %f16026, %f49156, %f16022;
	// end inline asm
	// begin inline asm
	sin.approx.f32  %f16032, %f16028;
	// end inline asm
	// begin inline asm
	fma.rn.f32 %f16034, %f16032, %f49156, %f16028;
	// end inline asm
	// begin inline asm
	sin.approx.f32  %f16038, %f16034;
	// end inline asm
	// begin inline asm
	fma.rn.f32 %f16040, %f16038, %f49156, %f16034;
	// end inline asm
	// begin inline asm
	sin.approx.f32  %f16044, %f16040;
	// end inline asm
	// begin inline asm
	fma.rn.f32 %f16046, %f16044, %f49156, %f16040;
	// end inline asm
	// begin inline asm
	sin.approx.f32  %f16050, %f16046;
	// end inline asm
	// begin inline asm
	fma.rn.f32 %f16052, %f16050, %f49156, %f16046;
	// end inline asm
	// begin inline asm
	sin.approx.f32  %f16056, %f16052;
	// end inline asm
	// begin inline asm
	fma.rn.f32 %f16058, %f16056, %f49156, %f16052;
	// end inline asm
	// begin inline asm
	sin.approx.f32  %f16062, %f16058;
	// end inline asm
	// begin inline asm
	fma.rn.f32 %f16064, %f16062, %f49156, %f16058;
	// end inline asm
	// begin inline asm
	sin.approx.f32  %f16068, %f16064;
	// end inline asm
	// begin inline asm
	fma.rn.f32 %f16070, %f16068, %f49156, %f16064;
	// end inline asm
	// begin inline asm
	sin.approx.f32  %f16074, %f16070;
	// end inline asm
	// begin inline asm
	fma.rn.f32 %f16076, %f16074, %f49156, %f16070;
	// end inline asm
	// begin inline asm
	sin.approx.f32  %f16080, %f16076;
	// end inline asm
	// begin inline asm
	fma.rn.f32 %f16082, %f16080, %f49156, %f16076;
	// end inline asm
	// begin inline asm
	sin.approx.f32  %f16086, %f16082;
	// end inline asm
	// begin inline asm
	fma.rn.f32 %f16088, %f16086, %f49156, %f16082;
	// end inline asm
	// begin inline asm
	sin.approx.f32  %f16092, %f16088;
	// end inline asm
	// begin inline asm
	fma.rn.f32 %f16094, %f16092, %f49156, %f16088;
	// end inline asm
	// begin inline asm
	sin.approx.f32  %f16098, %f16094;
	// end inline asm
	// begin inline asm
	fma.rn.f32 %f16100, %f16098, %f49156, %f16094;
	// end inline asm
	// begin inline asm
	sin.approx.f32  %f16104, %f16100;
	// end inline asm
	// begin inline asm
	fma.rn.f32 %f16106, %f16104, %f49156, %f16100;
	// end inline asm
	// begin inline asm
	sin.approx.f32  %f16110, %f16106;
	// end inline asm
	// begin inline asm
	fma.rn.f32 %f16112, %f16110, %f49156, %f16106;
	// end inline asm
	// begin inline asm
	sin.approx.f32  %f16116, %f16112;
	// end inline asm
	// begin inline asm
	fma.rn.f32 %f16118, %f16116, %f49156, %f16112;
	// end inline asm
	// begin inline asm
	sin.approx.f32  %f16122, %f16118;
	// end inline asm
	// begin inline asm
	fma.rn.f32 %f16124, %f16122, %f49156, %f16118;
	// end inline asm
	// begin inline asm
	sin.approx.f32  %f16128, %f16124;
	// end inline asm
	// begin inline asm
	fma.rn.f32 %f16130, %f16128, %f49156, %f16124;
	// end inline asm
	// begin inline asm
	sin.approx.f32  %f16134, %f16130;
	// end inline asm
	// begin inline asm
	fma.rn.f32 %f16136, %f16134, %f49156, %f16130;
	// end inline asm
	// begin inline asm
	sin.approx.f32  %f16140, %f16136;
	// end inline asm
	// begin inline asm
	fma.rn.f32 %f16142, %f16140, %f49156, %f16136;
	// end inline asm
	// begin inline asm
	sin.approx.f32  %f16146, %f16142;
	// end inline asm
	// begin inline asm
	fma.rn.f32 %f16148, %f16146, %f49156, %f16142;
	// end inline asm
	// begin inline asm
	sin.approx.f32  %f16152, %f16148;
	// end inline asm
	// begin inline asm
	fma.rn.f32 %f16154, %f16152, %f49156, %f16148;
	// end inline asm
	// begin inline asm
	sin.approx.f32  %f16158, %f16154;
	// end inline asm
	// begin inline asm
	fma.rn.f32 %f16160, %f16158, %f49156, %f16154;
	// end inline asm
	// begin inline asm
	sin.approx.f32  %f16164, %f16160;
	// end inline asm
	// begin inline asm
	fma.rn.f32 %f16166, %f16164, %f49156, %f16160;
	// end inline asm
	// begin inline asm
	sin.approx.f32  %f16170, %f16166;
	// end inline asm
	// begin inline asm
	fma.rn.f32 %f16172, %f16170, %f49156, %f16166;
	// end inline asm
	// begin inline asm
	sin.approx.f32  %f16176, %f16172;
	// end inline asm
	// begin inline asm
	fma.rn.f32 %f16178, %f16176, %f49156, %f16172;
	// end inline asm
	// begin inline asm
	sin.approx.f32  %f16182, %f16178;
	// end inline asm
	// begin inline asm
	fma.rn.f32 %f16184, %f16182, %f49156, %f16178;
	// end inline asm
	// begin inline asm
	sin.approx.f32  %f16188, %f16184;
	// end inline asm
	// begin inline asm
	fma.rn.f32 %f16190, %f16188, %f49156, %f16184;
	// end inline asm
	// begin inline asm
	sin.approx.f32  %f16194, %f16190;
	// end inline asm
	// begin inline asm
	fma.rn.f32 %f16196, %f16194, %f49156, %f16190;
	// end inline asm
	// begin inline asm
	sin.approx.f32  %f16200, %f16196;
	// end inline asm
	// begin inline asm
	fma.rn.f32 %f16202, %f16200, %f49156, %f16196;
	// end inline asm
	// begin inline asm
	sin.approx.f32  %f16206, %f16202;
	// end inline asm
	// begin inline asm
	fma.rn.f32 %f16208, %f16206, %f49156, %f16202;
	// end inline asm
	// begin inline asm
	sin.approx.f32  %f16212, %f16208;
	// end inline asm
	// begin inline asm
	fma.rn.f32 %f16214, %f16212, %f49156, %f16208;
	// end inline asm
	// begin inline asm
	sin.approx.f32  %f16218, %f16214;
	// end inline asm
	// begin inline asm
	fma.rn.f32 %f16220, %f16218, %f49156, %f16214;
	// end inline asm
	// begin inline asm
	sin.approx.f32  %f16224, %f16220;
	// end inline asm
	// begin inline asm
	fma.rn.f32 %f16226, %f16224, %f49156, %f16220;
	// end inline asm
	// begin inline asm
	sin.approx.f32  %f16230, %f16226;
	// end inline asm
	// begin inline asm
	fma.rn.f32 %f16232, %f16230, %f49156, %f16226;
	// end inline asm
	// begin inline asm
	sin.approx.f32  %f16236, %f16232;
	// end inline asm
	// begin inline asm
	fma.rn.f32 %f16238, %f16236, %f49156, %f16232;
	// end inline asm
	// begin inline asm
	sin.approx.f32  %f16242, %f16238;
	// end inline asm
	// begin inline asm
	fma.rn.f32 %f16244, %f16242, %f49156, %f16238;
	// end inline asm
	// begin inline asm
	sin.approx.f32  %f16248, %f16244;
	// end inline asm
	// begin inline asm
	fma.rn.f32 %f16250, %f16248, %f49156, %f16244;
	// end inline asm
	// begin inline asm
	sin.approx.f32  %f16254, %f16250;
	// end inline asm
	// begin inline asm
	fma.rn.f32 %f16256, %f16254, %f49156, %f16250;
	// end inline asm
	// begin inline asm
	sin.approx.f32  %f16260, %f16256;
	// end inline asm
	// begin inline asm
	fma.rn.f32 %f16262, %f16260, %f49156, %f16256;
	// end inline asm
	// begin inline asm
	sin.approx.f32  %f16266, %f16262;
	// end inline asm
	// begin inline asm
	fma.rn.f32 %f16268, %f16266, %f49156, %f16262;
	// end inline asm
	// begin inline asm
	sin.approx.f32  %f16272, %f16268;
	// end inline asm
	// begin inline asm
	fma.rn.f32 %f16274, %f16272, %f49156, %f16268;
	// end inline asm
	// begin inline asm
	sin.approx.f32  %f16278, %f16274;
	// end inline asm
	// begin inline asm
	fma.rn.f32 %f16280, %f16278, %f49156, %f16274;
	// end inline asm
	// begin inline asm
	sin.approx.f32  %f16284, %f16280;
	// end inline asm
	// begin inline asm
	fma.rn.f32 %f16286, %f16284, %f49156, %f16280;
	// end inline asm
	// begin inline asm
	sin.approx.f32  %f16290, %f16286;
	// end inline asm
	// begin inline asm
	fma.rn.f32 %f16292, %f16290, %f49156, %f16286;
	// end inline asm
	// begin inline asm
	sin.approx.f32  %f16296, %f16292;
	// end inline asm
	// begin inline asm
	fma.rn.f32 %f16298, %f16296, %f49156, %f16292;
	// end inline asm
	// begin inline asm
	sin.approx.f32  %f16302, %f16298;
	// end inline asm
	// begin inline asm
	fma.rn.f32 %f16304, %f16302, %f49156, %f16298;
	// end inline asm
	// begin inline asm
	sin.approx.f32  %f16308, %f16304;
	// end inline asm
	// begin inline asm
	fma.rn.f32 %f16310, %f16308, %f49156, %f16304;
	// end inline asm
	// begin inline asm
	sin.approx.f32  %f16314, %f16310;
	// end inline asm
	// begin inline asm
	fma.rn.f32 %f16316, %f16314, %f49156, %f16310;
	// end inline asm
	// begin inline asm
	sin.approx.f32  %f16320, %f16316;
	// end inline asm
	// begin inline asm
	fma.rn.f32 %f16322, %f16320, %f49156, %f16316;
	// end inline asm
	// begin inline asm
	sin.approx.f32  %f16326, %f16322;
	// end inline asm
	// begin inline asm
	fma.rn.f32 %f16328, %f16326, %f49156, %f16322;
	// end inline asm
	// begin inline asm
	sin.approx.f32  %f16332, %f16328;
	// end inline asm
	// begin inline asm
	fma.rn.f32 %f16334, %f16332, %f49156, %f16328;
	// end inline asm
	// begin inline asm
	sin.approx.f32  %f16338, %f16334;
	// end inline asm
	// begin inline asm
	fma.rn.f32 %f16340, %f16338, %f49156, %f16334;
	// end inline asm
	// begin inline asm
	sin.approx.f32  %f16344, %f16340;
	// end inline asm
	// begin inline asm
	fma.rn.f32 %f16346, %f16344, %f49156, %f16340;
	// end inline asm
	// begin inline asm
	sin.approx.f32  %f16350, %f16346;
	// end inline asm
	// begin inline asm
	fma.rn.f32 %f16352, %f16350, %f49156, %f16346;
	// end inline asm
	// begin inline asm
	sin.approx.f32  %f16356, %f16352;
	// end inline asm
	// begin inline asm
	fma.rn.f32 %f16358, %f16356, %f49156, %f16352;
	// end inline asm
	// begin inline asm
	sin.approx.f32  %f16362, %f16358;
	// end inline asm
	// begin inline asm
	fma.rn.f32 %f16364, %f16362, %f49156, %f16358;
	// end inline asm
	// begin inline asm
	sin.approx.f32  %f16368, %f16364;
	// end inline asm
	// begin inline asm
	fma.rn.f32 %f16370, %f16368, %f49156, %f16364;
	// end inline asm
	// begin inline asm
	sin.approx.f32  %f16374, %f16370;
	// end inline asm
	// begin inline asm
	fma.rn.f32 %f16376, %f16374, %f49156, %f16370;
	// end inline asm
	// begin inline asm
	sin.approx.f32  %f16380, %f16376;
	// end inline asm
	// begin inline asm
	fma.rn.f32 %f16382, %f16380, %f49156, %f16376;
	// end inline asm
	// begin inline asm
	sin.approx.f32  %f16386, %f16382;
	// end inline asm
	// begin inline asm
	fma.rn.f32 %f16388, %f16386, %f49156, %f16382;
	// end inline asm
	// begin inline asm
	sin.approx.f32  %f16392, %f16388;
	// end inline asm
	// begin inline asm
	fma.rn.f32 %f16394, %f16392, %f49156, %f16388;
	// end inline asm
	// begin inline asm
	sin.approx.f32  %f16398, %f16394;
	// end inline asm
	// begin inline asm
	fma.rn.f32 %f16400, %f16398, %f49156, %f16394;
	// end inline asm
	// begin inline asm
	sin.approx.f32  %f16404, %f16400;
	// end inline asm
	// begin inline asm
	fma.rn.f32 %f16406, %f16404, %f49156, %f16400;
	// end inline asm
	// begin inline asm
	sin.approx.f32  %f16410, %f16406;
	// end inline asm
	// begin inline asm
	fma.rn.f32 %f16412, %f16410, %f49156, %f16406;
	// end inline asm
	// begin inline asm
	sin.approx.f32  %f16416, %f16412;
	// end inline asm
	// begin inline asm
	fma.rn.f32 %f16418, %f16416, %f49156, %f16412;
	// end inline asm
	// begin inline asm
	sin.approx.f32  %f16422, %f16418;
	// end inline asm
	// begin inline asm
	fma.rn.f32 %f16424, %f16422, %f49156, %f16418;
	// end inline asm
	// begin inline asm
	sin.approx.f32  %f16428, %f16424;
	// end inline asm
	// begin inline asm
	fma.rn.f32 %f16430, %f16428, %f49156, %f16424;
	// end inline asm
	// begin inline asm
	sin.approx.f32  %f16434, %f16430;
	// end inline asm
	// begin inline asm
	fma.rn.f32 %f16436, %f16434, %f49156, %f16430;
	// end inline asm
	// begin inline asm
	sin.approx.f32  %f16440, %f16436;
	// end inline asm
	// begin inline asm
	fma.rn.f32 %f16442, %f16440, %f49156, %f16436;
	// end inline asm
	// begin inline asm
	sin.approx.f32  %f16446, %f16442;
	// end inline asm
	// begin inline asm
	fma.rn.f32 %f16448, %f16446, %f49156, %f16442;
	// end inline asm
	// begin inline asm
	sin.approx.f32  %f16452, %f16448;
	// end inline asm
	// begin inline asm
	fma.rn.f32 %f16454, %f16452, %f49156, %f16448;
	// end inline asm
	// begin inline asm
	sin.approx.f32  %f16458, %f16454;
	// end inline asm
	// begin inline asm
	fma.rn.f32 %f16460, %f16458, %f49156, %f16454;
	// end inline asm
	// begin inline asm
	sin.approx.f32  %f16464, %f16460;
	// end inline asm
	// begin inline asm
	fma.rn.f32 %f16466, %f16464, %f49156, %f16460;
	// end inline asm
	// begin inline asm
	sin.approx.f32  %f16470, %f16466;
	// end inline asm
	// begin inline asm
	fma.rn.f32 %f16472, %f16470, %f49156, %f16466;
	// end inline asm
	// begin inline asm
	sin.approx.f32  %f16476, %f16472;
	// end inline asm
	// begin inline asm
	fma.rn.f32 %f16478, %f16476, %f49156, %f16472;
	// end inline asm
	// begin inline asm
	sin.approx.f32  %f16482, %f16478;
	// end inline asm
	// begin inline asm
	fma.rn.f32 %f16484, %f16482, %f49156, %f16478;
	// end inline asm
	// begin inline asm
	sin.approx.f32  %f16488, %f16484;
	// end inline asm
	// begin inline asm
	fma.rn.f32 %f16490, %f16488, %f49156, %f16484;
	// end inline asm
	// begin inline asm
	sin.approx.f32  %f16494, %f16490;
	// end inline asm
	// begin inline asm
	fma.rn.f32 %f16496, %f16494, %f49156, %f16490;
	// end inline asm
	// begin inline asm
	sin.approx.f32  %f16500, %f16496;
	// end inline asm
	// begin inline asm
	fma.rn.f32 %f16502, %f16500, %f49156, %f16496;
	// end inline asm
	// begin inline asm
	sin.approx.f32  %f16506, %f16502;
	// end inline asm
	// begin inline asm
	fma.rn.f32 %f16508, %f16506, %f49156, %f16502;
	// end inline asm
	// begin inline asm
	sin.approx.f32  %f16512, %f16508;
	// end inline asm
	// begin inline asm
	fma.rn.f32 %f16514, %f16512, %f49156, %f16508;
	// end inline asm
	// begin inline asm
	sin.approx.f32  %f16518, %f16514;
	// end inline asm
	// begin inline asm
	fma.rn.f32 %f16520, %f16518, %f49156, %f16514;
	// end inline asm
	// begin inline asm
	sin.approx.f32  %f16524, %f16520;
	// end inline asm
	// begin inline asm
	fma.rn.f32 %f16526, %f16524, %f49156, %f16520;
	// end inline asm
	// begin inline asm
	sin.approx.f32  %f16530, %f16526;
	// end inline asm
	// begin inline asm
	fma.rn.f32 %f16532, %f16530, %f49156, %f16526;
	// end inline asm
	// begin inline asm
	sin.approx.f32  %f16536, %f16532;
	// end inline asm
	// begin inline asm
	fma.rn.f32 %f16538, %f16536, %f49156, %f16532;
	// end inline asm
	// begin inline asm
	sin.approx.f32  %f16542, %f16538;
	// end inline asm
	// begin inline asm
	fma.rn.f32 %f16544, %f16542, %f49156, %f16538;
	// end inline asm
	// begin inline asm
	sin.approx.f32  %f16548, %f16544;
	// end inline asm
	// begin inline asm
	fma.rn.f32 %f16550, %f16548, %f49156, %f16544;
	// end inline asm
	// begin inline asm
	sin.approx.f32  %f16554, %f16550;
	// end inline asm
	// begin inline asm
	fma.rn.f32 %f16556, %f16554, %f49156, %f16550;
	// end inline asm
	// begin inline asm
	sin.approx.f32  %f16560, %f16556;
	// end inline asm
	// begin inline asm
	fma.rn.f32 %f16562, %f16560, %f49156, %f16556;
	// end inline asm
	// begin inline asm
	sin.approx.f32  %f16566, %f16562;
	// end inline asm
	// begin inline asm
	fma.rn.f32 %f16568, %f16566, %f49156, %f16562;
	// end inline asm
	// begin inline asm
	sin.approx.f32  %f16572, %f16568;
	// end inline asm
	// begin inline asm
	fma.rn.f32 %f16574, %f16572, %f49156, %f16568;
	// end inline asm
	// begin inline asm
	sin.approx.f32  %f16578, %f16574;
	// end inline asm
	// begin inline asm
	fma.rn.f32 %f16580, %f16578, %f49156, %f16574;
	// end inline asm
	// begin inline asm
	sin.approx.f32  %f16584, %f16580;
	// end inline asm
	// begin inline asm
	fma.rn.f32 %f16586, %f16584, %f49156, %f16580;
	// end inline asm
	// begin inline asm
	sin.approx.f32  %f16590, %f16586;
	// end inline asm
	// begin inline asm
	fma.rn.f32 %f16592, %f16590, %f49156, %f16586;
	// end inline asm
	// begin inline asm
	sin.approx.f32  %f16596, %f16592;
	// end inline asm
	// begin inline asm
	fma.rn.f32 %f16598, %f16596, %f49156, %f16592;
	// end inline asm
	// begin inline asm
	sin.approx.f32  %f16602, %f16598;
	// end inline asm
	// begin inline asm
	fma.rn.f32 %f16604, %f16602, %f49156, %f16598;
	// end inline asm
	// begin inline asm
	sin.approx.f32  %f16608, %f16604;
	// end inline asm
	// begin inline asm
	fma.rn.f32 %f16610, %f16608, %f49156, %f16604;
	// end inline asm
	// begin inline asm
	sin.approx.f32  %f16614, %f16610;
	// end inline asm
	// begin inline asm
	fma.rn.f32 %f16616, %f16614, %f49156, %f16610;
	// end inline asm
	// begin inline asm
	sin.approx.f32  %f16620, %f16616;
	// end inline asm
	// begin inline asm
	fma.rn.f32 %f16622, %f16620, %f49156, %f16616;
	// end inline asm
	// begin inline asm
	sin.approx.f32  %f16626, %f16622;
	// end inline asm
	// begin inline asm
	fma.rn.f32 %f16628, %f16626, %f49156, %f16622;
	// end inline asm
	// begin inline asm
	sin.approx.f32  %f16632, %f16628;
	// end inline asm
	// begin inline asm
	fma.rn.f32 %f16634, %f16632, %f49156, %f16628;
	// end inline asm
	// begin inline asm
	sin.approx.f32  %f16638, %f16634;
	// end inline asm
	// begin inline asm
	fma.rn.f32 %f16640, %f16638, %f49156, %f16634;
	// end inline asm
	// begin inline asm
	sin.approx.f32  %f16644, %f16640;
	// end inline asm
	// begin inline asm
	fma.rn.f32 %f16646, %f16644, %f49156, %f16640;
	// end inline asm
	// begin inline asm
	sin.approx.f32  %f16650, %f16646;
	// end inline asm
	// begin inline asm
	fma.rn.f32 %f16652, %f16650, %f49156, %f16646;
	// end inline asm
	// begin inline asm
	sin.approx.f32  %f16656, %f16652;
	// end inline asm
	// begin inline asm
	fma.rn.f32 %f16658, %f16656, %f49156, %f16652;
	// end inline asm
	// begin inline asm
	sin.approx.f32  %f16662, %f16658;
	// end inline asm
	// begin inline asm
	fma.rn.f32 %f16664, %f16662, %f49156, %f16658;
	// end inline asm
	// begin inline asm
	sin.approx.f32  %f16668, %f16664;
	// end inline asm
	// begin inline asm
	fma.rn.f32 %f16670, %f16668, %f49156, %f16664;
	// end inline asm
	// begin inline asm
	sin.approx.f32  %f16674, %f16670;
	// end inline asm
	// begin inline asm
	fma.rn.f32 %f16676, %f16674, %f49156, %f16670;
	// end inline asm
	// begin inline asm
	sin.approx.f32  %f16680, %f16676;
	// end inline asm
	// begin inline asm
	fma.rn.f32 %f16682, %f16680, %f49156, %f16676;
	// end inline asm
	// begin inline asm
	sin.approx.f32  %f16686, %f16682;
	// end inline asm
	// begin inline asm
	fma.rn.f32 %f16688, %f16686, %f49156, %f16682;
	// end inline asm
	// begin inline asm
	sin.approx.f32  %f16692, %f16688;
	// end inline asm
	// begin inline asm
	fma.rn.f32 %f16694, %f16692, %f49156, %f16688;
	// end inline asm
	// begin inline asm
	sin.approx.f32  %f16698, %f16694;
	// end inline asm
	// begin inline asm
	fma.rn.f32 %f16700, %f16698, %f49156, %f16694;
	// end inline asm
	// begin inline asm
	sin.approx.f32  %f16704, %f16700;
	// end inline asm
	// begin inline asm
	fma.rn.f32 %f16706, %f16704, %f49156, %f16700;
	// end inline asm
	// begin inline asm
	sin.approx.f32  %f16710, %f16706;
	// end inline asm
	// begin inline asm
	fma.rn.f32 %f16712, %f16710, %f49156, %f16706;
	// end inline asm
	// begin inline asm
	sin.approx.f32  %f16716, %f16712;
	// end inline asm
	// begin inline asm
	fma.rn.f32 %f16718, %f16716, %f49156, %f16712;
	// end inline asm
	// begin inline asm
	sin.approx.f32  %f16722, %f16718;
	// end inline asm
	// begin inline asm
	fma.rn.f32 %f16724, %f16722, %f49156, %f16718;
	// end inline asm
	// begin inline asm
	sin.approx.f32  %f16728, %f16724;
	// end inline asm
	// begin inline asm
	fma.rn.f32 %f16730, %f16728, %f49156, %f16724;
	// end inline asm
	// begin inline asm
	sin.approx.f32  %f16734, %f16730;
	// end inline asm
	// begin inline asm
	fma.rn.f32 %f16736, %f16734, %f49156, %f16730;
	// end inline asm
	// begin inline asm
	sin.approx.f32  %f16740, %f16736;
	// end inline asm
	// begin inline asm
	fma.rn.f32 %f16742, %f16740, %f49156, %f16736;
	// end inline asm
	// begin inline asm
	sin.approx.f32  %f16746, %f16742;
	// end inline asm
	// begin inline asm
	fma.rn.f32 %f16748, %f16746, %f49156, %f16742;
	// end inline asm
	// begin inline asm
	sin.approx.f32  %f16752, %f16748;
	// end inline asm
	// begin inline asm
	fma.rn.f32 %f16754, %f16752, %f49156, %f16748;
	// end inline asm
	// begin inline asm
	sin.approx.f32  %f16758, %f16754;
	// end inline asm
	// begin inline asm
	fma.rn.f32 %f16760, %f16758, %f49156, %f16754;
	// end inline asm
	// begin inline asm
	sin.approx.f32  %f16764, %f16760;
	// end inline asm
	// begin inline asm
	fma.rn.f32 %f16766, %f16764, %f49156, %f16760;
	// end inline asm
	// begin inline asm
	sin.approx.f32  %f16770, %f16766;
	// end inline asm
	// begin inline asm
	fma.rn.f32 %f16772, %f16770, %f49156, %f16766;
	// end inline asm
	// begin inline asm
	sin.approx.f32  %f16776, %f16772;
	// end inline asm
	// begin inline asm
	fma.rn.f32 %f16778, %f16776, %f49156, %f16772;
	// end inline asm
	// begin inline asm
	sin.approx.f32  %f16782, %f16778;
	// end inline asm
	// begin inline asm
	fma.rn.f32 %f16784, %f16782, %f49156, %f16778;
	// end inline asm
	// begin inline asm
	sin.approx.f32  %f16788, %f16784;
	// end inline asm
	// begin inline asm
	fma.rn.f32 %f16790, %f16788, %f49156, %f16784;
	// end inline asm
	// begin inline asm
	sin.approx.f32  %f16794, %f16790;
	// end inline asm
	// begin inline asm
	fma.rn.f32 %f16796, %f16794, %f49156, %f16790;
	// end inline asm
	// begin inline asm
	sin.approx.f32  %f16800, %f16796;
	// end inline asm
	// begin inline asm
	fma.rn.f32 %f16802, %f16800, %f49156, %f16796;
	// end inline asm
	// begin inline asm
	sin.approx.f32  %f16806, %f16802;
	// end inline asm
	// begin inline asm
	fma.rn.f32 %f16808, %f16806, %f49156, %f16802;
	// end inline asm
	// begin inline asm
	sin.approx.f32  %f16812, %f16808;
	// end inline asm
	// begin inline asm
	fma.rn.f32 %f16814, %f16812, %f49156, %f16808;
	// end inline asm
	// begin inline asm
	sin.approx.f32  %f16818, %f16814;
	// end inline asm
	// begin inline asm
	fma.rn.f32 %f16820, %f16818, %f49156, %f16814;
	// end inline asm
	// begin inline asm
	sin.approx.f32  %f16824, %f16820;
	// end inline asm
	// begin inline asm
	fma.rn.f32 %f16826, %f16824, %f49156, %f16820;
	// end inline asm
	// begin inline asm
	sin.approx.f32  %f16830, %f16826;
	// end inline asm
	// begin inline asm
	fma.rn.f32 %f16832, %f16830, %f49156, %f16826;
	// end inline asm
	// begin inline asm
	sin.approx.f32  %f16836, %f16832;
	// end inline asm
	// begin inline asm
	fma.rn.f32 %f16838, %f16836, %f49156, %f16832;
	// end inline asm
	// begin inline asm
	sin.approx.f32  %f16842, %f16838;
	// end inline asm
	// begin inline asm
	fma.rn.f32 %f16844, %f16842, %f49156, %f16838;
	// end inline asm
	// begin inline asm
	sin.approx.f32  %f16848, %f16844;
	// end inline asm
	// begin inline asm
	fma.rn.f32 %f16850, %f16848, %f49156, %f16844;
	// end inline asm
	// begin inline asm
	sin.approx.f32  %f16854, %f16850;
	// end inline asm
	// begin inline asm
	fma.rn.f32 %f16856, %f16854, %f49156, %f16850;
	// end inline asm
	// begin inline asm
	sin.approx.f32  %f16860, %f16856;
	// end inline asm
	// begin inline asm
	fma.rn.f32 %f16862, %f16860, %f49156, %f16856;
	// end inline asm
	// begin inline asm
	sin.approx.f32  %f16866, %f16862;
	// end inline asm
	// begin inline asm
	fma.rn.f32 %f16868, %f16866, %f49156, %f16862;
	// end inline asm
	// begin inline asm
	sin.approx.f32  %f16872, %f16868;
	// end inline asm
	// begin inline asm
	fma.rn.f32 %f16874, %f16872, %f49156, %f16868;
	// end inline asm
	// begin inline asm
	sin.approx.f32  %f16878, %f16874;
	// end inline asm
	// begin inline asm
	fma.rn.f32 %f16880, %f16878, %f49156, %f16874;
	// end inline asm
	// begin inline asm
	sin.approx.f32  %f16884, %f16880;
	// end inline asm
	// begin inline asm
	fma.rn.f32 %f16886, %f16884, %f49156, %f16880;
	// end inline asm
	// begin inline asm
	sin.approx.f32  %f16890, %f16886;
	// end inline asm
	// begin inline asm
	fma.rn.f32 %f16892, %f16890, %f49156, %f16886;
	// end inline asm
	// begin inline asm
	sin.approx.f32  %f16896, %f16892;
	// end inline asm
	// begin inline asm
	fma.rn.f32 %f16898, %f16896, %f49156, %f16892;
	// end inline asm
	// begin inline asm
	sin.approx.f32  %f16902, %f16898;
	// end inline asm
	// begin inline asm
	fma.rn.f32 %f16904, %f16902, %f49156, %f16898;
	// end inline asm
	// begin inline asm
	sin.approx.f32  %f16908, %f16904;
	// end inline asm
	// begin inline asm
	fma.rn.f32 %f16910, %f16908, %f49156, %f16904;
	// end inline asm
	// begin inline asm
	sin.approx.f32  %f16914, %f16910;
	// end inline asm
	// begin inline asm
	fma.rn.f32 %f16916, %f16914, %f49156, %f16910;
	// end inline asm
	// begin inline asm
	sin.approx.f32  %f16920, %f16916;
	// end inline asm
	// begin inline asm
	fma.rn.f32 %f16922, %f16920, %f49156, %f16916;
	// end inline asm
	// begin inline asm
	sin.approx.f32  %f16926, %f16922;
	// end inline asm
	// begin inline asm
	fma.rn.f32 %f16928, %f16926, %f49156, %f16922;
	// end inline asm
	// begin inline asm
	sin.approx.f32  %f16932, %f16928;
	// end inline asm
	// begin inline asm
	fma.rn.f32 %f16934, %f16932, %f49156, %f16928;
	// end inline asm
	// begin inline asm
	sin.approx.f32  %f16938, %f16934;
	// end inline asm
	// begin inline asm
	fma.rn.f32 %f16940, %f16938, %f49156, %f16934;
	// end inline asm
	// begin inline asm
	sin.approx.f32  %f16944, %f16940;
	// end inline asm
	// begin inline asm
	fma.rn.f32 %f16946, %f16944, %f49156, %f16940;
	// end inline asm
	// begin inline asm
	sin.approx.f32  %f16950, %f16946;
	// end inline asm
	// begin inline asm
	fma.rn.f32 %f16952, %f16950, %f49156, %f16946;
	// end inline asm
	// begin inline asm
	sin.approx.f32  %f16956, %f16952;
	// end inline asm
	// begin inline asm
	fma.rn.f32 %f16958, %f16956, %f49156, %f16952;
	// end inline asm
	// begin inline asm
	sin.approx.f32  %f16962, %f16958;
	// end inline asm
	// begin inline asm
	fma.rn.f32 %f16964, %f16962, %f49156, %f16958;
	// end inline asm
	// begin inline asm
	sin.approx.f32  %f16968, %f16964;
	// end inline asm
	// begin inline asm
	fma.rn.f32 %f16970, %f16968, %f49156, %f16964;
	// end inline asm
	// begin inline asm
	sin.approx.f32  %f16974, %f16970;
	// end inline asm
	// begin inline asm
	fma.rn.f32 %f16976, %f16974, %f49156, %f16970;
	// end inline asm
	// begin inline asm
	sin.approx.f32  %f16980, %f16976;
	// end inline asm
	// begin inline asm
	fma.rn.f32 %f16982, %f16980, %f49156, %f16976;
	// end inline asm
	// begin inline asm
	sin.approx.f32  %f16986, %f16982;
	// end inline asm
	// begin inline asm
	fma.rn.f32 %f16988, %f16986, %f49156, %f16982;
	// end inline asm
	// begin inline asm
	sin.approx.f32  %f16992, %f16988;
	// end inline asm
	// begin inline asm
	fma.rn.f32 %f16994, %f16992, %f49156, %f16988;
	// end inline asm
	// begin inline asm
	sin.approx.f32  %f16998, %f16994;
	// end inline asm
	// begin inline asm
	fma.rn.f32 %f17000, %f16998, %f49156, %f16994;
	// end inline asm
	// begin inline asm
	sin.approx.f32  %f17004, %f17000;
	// end inline asm
	// begin inline asm
	fma.rn.f32 %f17006, %f17004, %f49156, %f17000;
	// end inline asm
	// begin inline asm
	sin.approx.f32  %f17010, %f17006;
	// end inline asm
	// begin inline asm
	fma.rn.f32 %f17012, %f17010, %f49156, %f17006;
	// end inline asm
	// begin inline asm
	sin.approx.f32  %f17016, %f17012;
	// end inline asm
	// begin inline asm
	fma.rn.f32 %f17018, %f17016, %f49156, %f17012;
	// end inline asm
	// begin inline asm
	sin.approx.f32  %f17022, %f17018;
	// end inline asm
	// begin inline asm
	fma.rn.f32 %f17024, %f17022, %f49156, %f17018;
	// end inline asm
	// begin inline asm
	sin.approx.f32  %f17028, %f17024;
	// end inline asm
	// begin inline asm
	fma.rn.f32 %f17030, %f17028, %f49156, %f17024;
	// end inline asm
	// begin inline asm
	sin.approx.f32  %f17034, %f17030;
	// end inline asm
	// begin inline asm
	fma.rn.f32 %f17036, %f17034, %f49156, %f17030;
	// end inline asm
	// begin inline asm
	sin.approx.f32  %f17040, %f17036;
	// end inline asm
	// begin inline asm
	fma.rn.f32 %f17042, %f17040, %f49156, %f17036;
	// end inline asm
	// begin inline asm
	sin.approx.f32  %f17046, %f17042;
	// end inline asm
	// begin inline asm
	fma.rn.f32 %f17048, %f17046, %f49156, %f17042;
	// end inline asm
	// begin inline asm
	sin.approx.f32  %f17052, %f17048;
	// end inline asm
	// begin inline asm
	fma.rn.f32 %f17054, %f17052, %f49156, %f17048;
	// end inline asm
	// begin inline asm
	sin.approx.f32  %f17058, %f17054;
	// end inline asm
	// begin inline asm
	fma.rn.f32 %f17060, %f17058, %f49156, %f17054;
	// end inline asm
	// begin inline asm
	sin.approx.f32  %f17064, %f17060;
	// end inline asm
	// begin inline asm
	fma.rn.f32 %f17066, %f17064, %f49156, %f17060;
	// end inline asm
	// begin inline asm
	sin.approx.f32  %f17070, %f17066;
	// end inline asm
	// begin inline asm
	fma.rn.f32 %f17072, %f17070, %f49156, %f17066;
	// end inline asm
	// begin inline asm
	sin.approx.f32  %f17076, %f17072;
	// end inline asm
	// begin inline asm
	fma.rn.f32 %f17078, %f17076, %f49156, %f17072;
	// end inline asm
	// begin inline asm
	sin.approx.f32  %f17082, %f17078;
	// end inline asm
	// begin inline asm
	fma.rn.f32 %f17084, %f17082, %f49156, %f17078;
	// end inline asm
	// begin inline asm
	sin.approx.f32  %f17088, %f17084;
	// end inline asm
	// begin inline asm
	fma.rn.f32 %f17090, %f17088, %f49156, %f17084;
	// end inline asm
	// begin inline asm
	sin.approx.f32  %f17094, %f17090;
	// end inline asm
	// begin inline asm
	fma.rn.f32 %f17096, %f17094, %f49156, %f17090;
	// end inline asm
	// begin inline asm
	sin.approx.f32  %f17100, %f17096;
	// end inline asm
	// begin inline asm
	fma.rn.f32 %f17102, %f17100, %f49156, %f17096;
	// end inline asm
	// begin inline asm
	sin.approx.f32  %f17106, %f17102;
	// end inline asm
	// begin inline asm
	fma.rn.f32 %f17108, %f17106, %f49156, %f17102;
	// end inline asm
	// begin inline asm
	sin.approx.f32  %f17112, %f17108;
	// end inline asm
	// begin inline asm
	fma.rn.f32 %f17114, %f17112, %f49156, %f17108;
	// end inline asm
	// begin inline asm
	sin.approx.f32  %f17118, %f17114;
	// end inline asm
	// begin inline asm
	fma.rn.f32 %f17120, %f17118, %f49156, %f17114;
	// end inline asm
	// begin inline asm
	sin.approx.f32  %f17124, %f17120;
	// end inline asm
	// begin inline asm
	fma.rn.f32 %f17126, %f17124, %f49156, %f17120;
	// end inline asm
	// begin inline asm
	sin.approx.f32  %f17130, %f17126;
	// end inline asm
	// begin inline asm
	fma.rn.f32 %f17132, %f17130, %f49156, %f17126;
	// end inline asm
	// begin inline asm
	sin.approx.f32  %f17136, %f17132;
	// end inline asm
	// begin inline asm
	fma.rn.f32 %f17138, %f17136, %f49156, %f17132;
	// end inline asm
	// begin inline asm
	sin.approx.f32  %f17142, %f17138;
	// end inline asm
	// begin inline asm
	fma.rn.f32 %f17144, %f17142, %f49156, %f17138;
	// end inline asm
	// begin inline asm
	sin.approx.f32  %f17148, %f17144;
	// end inline asm
	// begin inline asm
	fma.rn.f32 %f17150, %f17148, %f49156, %f17144;
	// end inline asm
	// begin inline asm
	sin.approx.f32  %f17154, %f17150;
	// end inline asm
	// begin inline asm
	fma.rn.f32 %f17156, %f17154, %f49156, %f17150;
	// end inline asm
	// begin inline asm
	sin.approx.f32  %f17160, %f17156;
	// end inline asm
	// begin inline asm
	fma.rn.f32 %f17162, %f17160, %f49156, %f17156;
	// end inline asm
	// begin inline asm
	sin.approx.f32  %f17166, %f17162;
	// end inline asm
	// begin inline asm
	fma.rn.f32 %f17168, %f17166, %f49156, %f17162;
	// end inline asm
	// begin inline asm
	sin.approx.f32  %f17172, %f17168;
	// end inline asm
	// begin inline asm
	fma.rn.f32 %f17174, %f17172, %f49156, %f17168;
	// end inline asm
	// begin inline asm
	sin.approx.f32  %f17178, %f17174;
	// end inline asm
	// begin inline asm
	fma.rn.f32 %f17180, %f17178, %f49156, %f17174;
	// end inline asm
	// begin inline asm
	sin.approx.f32  %f17184, %f17180;
	// end inline asm
	// begin inline asm
	fma.rn.f32 %f17186, %f17184, %f49156, %f17180;
	// end inline asm
	// begin inline asm
	sin.approx.f32  %f17190, %f17186;
	// end inline asm
	// begin inline asm
	fma.rn.f32 %f17192, %f17190, %f49156, %f17186;
	// end inline asm
	// begin inline asm
	sin.approx.f32  %f17196, %f17192;
	// end inline asm
	// begin inline asm
	fma.rn.f32 %f17198, %f17196, %f49156, %f17192;
	// end inline asm
	// begin inline asm
	sin.approx.f32  %f17202, %f17198;
	// end inline asm
	// begin inline asm
	fma.rn.f32 %f17204, %f17202, %f49156, %f17198;
	// end inline asm
	// begin inline asm
	sin.approx.f32  %f17208, %f17204;
	// end inline asm
	// begin inline asm
	fma.rn.f32 %f17210, %f17208, %f49156, %f17204;
	// end inline asm
	// begin inline asm
	sin.approx.f32  %f17214, %f17210;
	// end inline asm
	// begin inline asm
	fma.rn.f32 %f17216, %f17214, %f49156, %f17210;
	// end inline asm
	// begin inline asm
	sin.approx.f32  %f17220, %f17216;
	// end inline asm
	// begin inline asm
	fma.rn.f32 %f17222, %f17220, %f49156, %f17216;
	// end inline asm
	// begin inline asm
	sin.approx.f32  %f17226, %f17222;
	// end inline asm
	// begin inline asm
	fma.rn.f32 %f17228, %f17226, %f49156, %f17222;
	// end inline asm
	// begin inline asm
	sin.approx.f32  %f17232, %f17228;
	// end inline asm
	// begin inline asm
	fma.rn.f32 %f17234, %f17232, %f49156, %f17228;
	// end inline asm
	// begin inline asm
	sin.approx.f32  %f17238, %f17234;
	// end inline asm
	// begin inline asm
	fma.rn.f32 %f17240, %f17238, %f49156, %f17234;
	// end inline asm
	// begin inline asm
	sin.approx.f32  %f17244, %f17240;
	// end inline asm
	// begin inline asm
	fma.rn.f32 %f17246, %f17244, %f49156, %f17240;
	// end inline asm
	// begin inline asm
	sin.approx.f32  %f17250, %f17246;
	// end inline asm
	// begin inline asm
	fma.rn.f32 %f17252, %f17250, %f49156, %f17246;
	// end inline asm
	// begin inline asm
	sin.approx.f32  %f17256, %f17252;
	// end inline asm
	// begin inline asm
	fma.rn.f32 %f17258, %f17256, %f49156, %f17252;
	// end inline asm
	// begin inline asm
	sin.approx.f32  %f17262, %f17258;
	// end inline asm
	// begin inline asm
	fma.rn.f32 %f17264, %f17262, %f49156, %f17258;
	// end inline asm
	// begin inline asm
	sin.approx.f32  %f17268, %f17264;
	// end inline asm
	// begin inline asm
	fma.rn.f32 %f17270, %f17268, %f49156, %f17264;
	// end inline asm
	// begin inline asm
	sin.approx.f32  %f17274, %f17270;
	// end inline asm
	// begin inline asm
	fma.rn.f32 %f17276, %f17274, %f49156, %f17270;
	// end inline asm
	// begin inline asm
	sin.approx.f32  %f17280, %f17276;
	// end inline asm
	// begin inline asm
	fma.rn.f32 %f17282, %f17280, %f49156, %f17276;
	// end inline asm
	// begin inline asm
	sin.approx.f32  %f17286, %f17282;
	// end inline asm
	// begin inline asm
	fma.rn.f32 %f17288, %f17286, %f49156, %f17282;
	// end inline asm
	// begin inline asm
	sin.approx.f32  %f17292, %f17288;
	// end inline asm
	// begin inline asm
	fma.rn.f32 %f17294, %f17292, %f49156, %f17288;
	// end inline asm
	// begin inline asm
	sin.approx.f32  %f17298, %f17294;
	// end inline asm
	// begin inline asm
	fma.rn.f32 %f17300, %f17298, %f49156, %f17294;
	// end inline asm
	// begin inline asm
	sin.approx.f32  %f17304, %f17300;
	// end inline asm
	// begin inline asm
	fma.rn.f32 %f17306, %f17304, %f49156, %f17300;
	// end inline asm
	// begin inline asm
	sin.approx.f32  %f17310, %f17306;
	// end inline asm
	// begin inline asm
	fma.rn.f32 %f17312, %f17310, %f49156, %f17306;
	// end inline asm
	// begin inline asm
	sin.approx.f32  %f17316, %f17312;
	// end inline asm
	// begin inline asm
	fma.rn.f32 %f17318, %f17316, %f49156, %f17312;
	// end inline asm
	// begin inline asm
	sin.approx.f32  %f17322, %f17318;
	// end inline asm
	// begin inline asm
	fma.rn.f32 %f17324, %f17322, %f49156, %f17318;
	// end inline asm
	// begin inline asm
	sin.approx.f32  %f17328, %f17324;
	// end inline asm
	// begin inline asm
	fma.rn.f32 %f17330, %f17328, %f49156, %f17324;
	// end inline asm
	// begin inline asm
	sin.approx.f32  %f17334, %f17330;
	// end inline asm
	// begin inline asm
	fma.rn.f32 %f17336, %f17334, %f49156, %f17330;
	// end inline asm
	// begin inline asm
	sin.approx.f32  %f17340, %f17336;
	// end inline asm
	// begin inline asm
	fma.rn.f32 %f17342, %f17340, %f49156, %f17336;
	// end inline asm
	// begin inline asm
	sin.approx.f32  %f17346, %f17342;
	// end inline asm
	// begin inline asm
	fma.rn.f32 %f17348, %f17346, %f49156, %f17342;
	// end inline asm
	// begin inline asm
	sin.approx.f32  %f17352, %f17348;
	// end inline asm
	// begin inline asm
	fma.rn.f32 %f17354, %f17352, %f49156, %f17348;
	// end inline asm
	// begin inline asm
	sin.approx.f32  %f17358, %f17354;
	// end inline asm
	// begin inline asm
	fma.rn.f32 %f17360, %f17358, %f49156, %f17354;
	// end inline asm
	// begin inline asm
	sin.approx.f32  %f17364, %f17360;
	// end inline asm
	// begin inline asm
	fma.rn.f32 %f17366, %f17364, %f49156, %f17360;
	// end inline asm
	// begin inline asm
	sin.approx.f32  %f17370, %f17366;
	// end inline asm
	// begin inline asm
	fma.rn.f32 %f17372, %f17370, %f49156, %f17366;
	// end inline asm
	// begin inline asm
	sin.approx.f32  %f17376, %f17372;
	// end inline asm
	// begin inline asm
	fma.rn.f32 %f17378, %f17376, %f49156, %f17372;
	// end inline asm
	// begin inline asm
	sin.approx.f32  %f17382, %f17378;
	// end inline asm
	// begin inline asm
	fma.rn.f32 %f17384, %f17382, %f49156, %f17378;
	// end inline asm
	// begin inline asm
	sin.approx.f32  %f17388, %f17384;
	// end inline asm
	// begin inline asm
	fma.rn.f32 %f17390, %f17388, %f49156, %f17384;
	// end inline asm
	// begin inline asm
	sin.approx.f32  %f17394, %f17390;
	// end inline asm
	// begin inline asm
	fma.rn.f32 %f17396, %f17394, %f49156, %f17390;
	// end inline asm
	// begin inline asm
	sin.approx.f32  %f17400, %f17396;
	// end inline asm
	// begin inline asm
	fma.rn.f32 %f17402, %f17400, %f49156, %f17396;
	// end inline asm
	// begin inline asm
	sin.approx.f32  %f17406, %f17402;
	// end inline asm
	// begin inline asm
	fma.rn.f32 %f17408, %f17406, %f49156, %f17402;
	// end inline asm
	// begin inline asm
	sin.approx.f32  %f17412, %f17408;
	// end inline asm
	// begin inline asm
	fma.rn.f32 %f17414, %f17412, %f49156, %f17408;
	// end inline asm
	// begin inline asm
	sin.approx.f32  %f17418, %f17414;
	// end inline asm
	// begin inline asm
	fma.rn.f32 %f17420, %f17418, %f49156, %f17414;
	// end inline asm
	// begin inline asm
	sin.approx.f32  %f17424, %f17420;
	// end inline asm
	// begin inline asm
	fma.rn.f32 %f17426, %f17424, %f49156, %f17420;
	// end inline asm
	// begin inline asm
	sin.approx.f32  %f17430, %f17426;
	// end inline asm
	// begin inline asm
	fma.rn.f32 %f17432, %f17430, %f49156, %f17426;
	// end inline asm
	// begin inline asm
	sin.approx.f32  %f17436, %f17432;
	// end inline asm
	// begin inline asm
	fma.rn.f32 %f17438, %f17436, %f49156, %f17432;
	// end inline asm
	// begin inline asm
	sin.approx.f32  %f17442, %f17438;
	// end inline asm
	// begin inline asm
	fma.rn.f32 %f17444, %f17442, %f49156, %f17438;
	// end inline asm
	// begin inline asm
	sin.approx.f32  %f17448, %f17444;
	// end inline asm
	// begin inline asm
	fma.rn.f32 %f17450, %f17448, %f49156, %f17444;
	// end inline asm
	// begin inline asm
	sin.approx.f32  %f17454, %f17450;
	// end inline asm
	// begin inline asm
	fma.rn.f32 %f17456, %f17454, %f49156, %f17450;
	// end inline asm
	// begin inline asm
	sin.approx.f32  %f17460, %f17456;
	// end inline asm
	// begin inline asm
	fma.rn.f32 %f17462, %f17460, %f49156, %f17456;
	// end inline asm
	// begin inline asm
	sin.approx.f32  %f17466, %f17462;
	// end inline asm
	// begin inline asm
	fma.rn.f32 %f17468, %f17466, %f49156, %f17462;
	// end inline asm
	// begin inline asm
	sin.approx.f32  %f17472, %f17468;
	// end inline asm
	// begin inline asm
	fma.rn.f32 %f17474, %f17472, %f49156, %f17468;
	// end inline asm
	// begin inline asm
	sin.approx.f32  %f17478, %f17474;
	// end inline asm
	// begin inline asm
	fma.rn.f32 %f17480, %f17478, %f49156, %f17474;
	// end inline asm
	// begin inline asm
	sin.approx.f32  %f17484, %f17480;
	// end inline asm
	// begin inline asm
	fma.rn.f32 %f17486, %f17484, %f49156, %f17480;
	// end inline asm
	// begin inline asm
	sin.approx.f32  %f17490, %f17486;
	// end inline asm
	// begin inline asm
	fma.rn.f32 %f17492, %f17490, %f49156, %f17486;
	// end inline asm
	// begin inline asm
	sin.approx.f32  %f17496, %f17492;
	// end inline asm
	// begin inline asm
	fma.rn.f32 %f17498, %f17496, %f49156, %f17492;
	// end inline asm
	// begin inline asm
	sin.approx.f32  %f17502, %f17498;
	// end inline asm
	// begin inline asm
	fma.rn.f32 %f17504, %f17502, %f49156, %f17498;
	// end inline asm
	// begin inline asm
	sin.approx.f32  %f17508, %f17504;
	// end inline asm
	// begin inline asm
	fma.rn.f32 %f17510, %f17508, %f49156, %f17504;
	// end inline asm
	// begin inline asm
	sin.approx.f32  %f17514, %f17510;
	// end inline asm
	// begin inline asm
	fma.rn.f32 %f17516, %f17514, %f49156, %f17510;
	// end inline asm
	// begin inline asm
	sin.approx.f32  %f17520, %f17516;
	// end inline asm
	// begin inline asm
	fma.rn.f32 %f17522, %f17520, %f49156, %f17516;
	// end inline asm
	// begin inline asm
	sin.approx.f32  %f17526, %f17522;
	// end inline asm
	// begin inline asm
	fma.rn.f32 %f17528, %f17526, %f49156, %f17522;
	// end inline asm
	// begin inline asm
	sin.approx.f32  %f17532, %f17528;
	// end inline asm
	// begin inline asm
	fma.rn.f32 %f17534, %f17532, %f49156, %f17528;
	// end inline asm
	// begin inline asm
	sin.approx.f32  %f17538, %f17534;
	// end inline asm
	// begin inline asm
	fma.rn.f32 %f17540, %f17538, %f49156, %f17534;
	// end inline asm
	// begin inline asm
	sin.approx.f32  %f17544, %f17540;
	// end inline asm
	// begin inline asm
	fma.rn.f32 %f17546, %f17544, %f49156, %f17540;
	// end inline asm
	// begin inline asm
	sin.approx.f32  %f17550, %f17546;
	// end inline asm
	// begin inline asm
	fma.rn.f32 %f17552, %f17550, %f49156, %f17546;
	// end inline asm
	// begin inline asm
	sin.approx.f32  %f17556, %f17552;
	// end inline asm
	// begin inline asm
	fma.rn.f32 %f17558, %f17556, %f49156, %f17552;
	// end inline asm
	// begin inline asm
	sin.approx.f32  %f17562, %f17558;
	// end inline asm
	// begin inline asm
	fma.rn.f32 %f17564, %f17562, %f49156, %f17558;
	// end inline asm
	// begin inline asm
	sin.approx.f32  %f17568, %f17564;
	// end inline asm
	// begin inline asm
	fma.rn.f32 %f17570, %f17568, %f49156, %f17564;
	// end inline asm
	// begin inline asm
	sin.approx.f32  %f17574, %f17570;
	// end inline asm
	// begin inline asm
	fma.rn.f32 %f17576, %f17574, %f49156, %f17570;
	// end inline asm
	// begin inline asm
	sin.approx.f32  %f17580, %f17576;
	// end inline asm
	// begin inline asm
	fma.rn.f32 %f17582, %f17580, %f49156, %f17576;
	// end inline asm
	// begin inline asm
	sin.approx.f32  %f17586, %f17582;
	// end inline asm
	// begin inline asm
	fma.rn.f32 %f17588, %f17586, %f49156, %f17582;
	// end inline asm
	// begin inline asm
	sin.approx.f32  %f17592, %f17588;
	// end inline asm
	// begin inline asm
	fma.rn.f32 %f17594, %f17592, %f49156, %f17588;
	// end inline asm
	// begin inline asm
	sin.approx.f32  %f17598, %f17594;
	// end inline asm
	// begin inline asm
	fma.rn.f32 %f17600, %f17598, %f49156, %f17594;
	// end inline asm
	// begin inline asm
	sin.approx.f32  %f17604, %f17600;
	// end inline asm
	// begin inline asm
	fma.rn.f32 %f17606, %f17604, %f49156, %f17600;
	// end inline asm
	// begin inline asm
	sin.approx.f32  %f17610, %f17606;
	// end inline asm
	// begin inline asm
	fma.rn.f32 %f17612, %f17610, %f49156, %f17606;
	// end inline asm
	// begin inline asm
	sin.approx.f32  %f17616, %f17612;
	// end inline asm
	// begin inline asm
	fma.rn.f32 %f17618, %f17616, %f49156, %f17612;
	// end inline asm
	// begin inline asm
	sin.approx.f32  %f17622, %f17618;
	// end inline asm
	// begin inline asm
	fma.rn.f32 %f17624, %f17622, %f49156, %f17618;
	// end inline asm
	// begin inline asm
	sin.approx.f32  %f17628, %f17624;
	// end inline asm
	// begin inline asm
	fma.rn.f32 %f17630, %f17628, %f49156, %f17624;
	// end inline asm
	// begin inline asm
	sin.approx.f32  %f17634, %f17630;
	// end inline asm
	// begin inline asm
	fma.rn.f32 %f17636, %f17634, %f49156, %f17630;
	// end inline asm
	// begin inline asm
	sin.approx.f32  %f17640, %f17636;
	// end inline asm
	// begin inline asm
	fma.rn.f32 %f17642, %f17640, %f49156, %f17636;
	// end inline asm
	// begin inline asm
	sin.approx.f32  %f17646, %f17642;
	// end inline asm
	// begin inline asm
	fma.rn.f32 %f17648, %f17646, %f49156, %f17642;
	// end inline asm
	// begin inline asm
	sin.approx.f32  %f17652, %f17648;
	// end inline asm
	// begin inline asm
	fma.rn.f32 %f17654, %f17652, %f49156, %f17648;
	// end inline asm
	// begin inline asm
	sin.approx.f32  %f17658, %f17654;
	// end inline asm
	// begin inline asm
	fma.rn.f32 %f17660, %f17658, %f49156, %f17654;
	// end inline asm
	// begin inline asm
	sin.approx.f32  %f17664, %f17660;
	// end inline asm
	// begin inline asm
	fma.rn.f32 %f17666, %f17664, %f49156, %f17660;
	// end inline asm
	// begin inline asm
	sin.approx.f32  %f17670, %f17666;
	// end inline asm
	// begin inline asm
	fma.rn.f32 %f17672, %f17670, %f49156, %f17666;
	// end inline asm
	// begin inline asm
	sin.approx.f32  %f17676, %f17672;
	// end inline asm
	// begin inline asm
	fma.rn.f32 %f17678, %f17676, %f49156, %f17672;
	// end inline asm
	// begin inline asm
	sin.approx.f32  %f17682, %f17678;
	// end inline asm
	// begin inline asm
	fma.rn.f32 %f17684, %f17682, %f49156, %f17678;
	// end inline asm
	// begin inline asm
	sin.approx.f32  %f17688, %f17684;
	// end inline asm
	// begin inline asm
	fma.rn.f32 %f17690, %f17688, %f49156, %f17684;
	// end inline asm
	// begin inline asm
	sin.approx.f32  %f17694, %f17690;
	// end inline asm
	// begin inline asm
	fma.rn.f32 %f17696, %f17694, %f49156, %f17690;
	// end inline asm
	// begin inline asm
	sin.approx.f32  %f17700, %f17696;
	// end inline asm
	// begin inline asm
	fma.rn.f32 %f17702, %f17700, %f49156, %f17696;
	// end inline asm
	// begin inline asm
	sin.approx.f32  %f17706, %f17702;
	// end inline asm
	// begin inline asm
	fma.rn.f32 %f17708, %f17706, %f49156, %f17702;
	// end inline asm
	// begin inline asm
	sin.approx.f32  %f17712, %f17708;
	// end inline asm
	// begin inline asm
	fma.rn.f32 %f17714, %f17712, %f49156, %f17708;
	// end inline asm
	// begin inline asm
	sin.approx.f32  %f17718, %f17714;
	// end inline asm
	// begin inline asm
	fma.rn.f32 %f17720, %f17718, %f49156, %f17714;
	// end inline asm
	// begin inline asm
	sin.approx.f32  %f17724, %f17720;
	// end inline asm
	// begin inline asm
	fma.rn.f32 %f17726, %f17724, %f49156, %f17720;
	// end inline asm
	// begin inline asm
	sin.approx.f32  %f17730, %f17726;
	// end inline asm
	// begin inline asm
	fma.rn.f32 %f17732, %f17730, %f49156, %f17726;
	// end inline asm
	// begin inline asm
	sin.approx.f32  %f17736, %f17732;
	// end inline asm
	// begin inline asm
	fma.rn.f32 %f17738, %f17736, %f49156, %f17732;
	// end inline asm
	// begin inline asm
	sin.approx.f32  %f17742, %f17738;
	// end inline asm
	// begin inline asm
	fma.rn.f32 %f17744, %f17742, %f49156, %f17738;
	// end inline asm
	// begin inline asm
	sin.approx.f32  %f17748, %f17744;
	// end inline asm
	// begin inline asm
	fma.rn.f32 %f17750, %f17748, %f49156, %f17744;
	// end inline asm
	// begin inline asm
	sin.approx.f32  %f17754, %f17750;
	// end inline asm
	// begin inline asm
	fma.rn.f32 %f17756, %f17754, %f49156, %f17750;
	// end inline asm
	// begin inline asm
	sin.approx.f32  %f17760, %f17756;
	// end inline asm
	// begin inline asm
	fma.rn.f32 %f17762, %f17760, %f49156, %f17756;
	// end inline asm
	// begin inline asm
	sin.approx.f32  %f17766, %f17762;
	// end inline asm
	// begin inline asm
	fma.rn.f32 %f17768, %f17766, %f49156, %f17762;
	// end inline asm
	// begin inline asm
	sin.approx.f32  %f17772, %f17768;
	// end inline asm
	// begin inline asm
	fma.rn.f32 %f17774, %f17772, %f49156, %f17768;
	// end inline asm
	// begin inline asm
	sin.approx.f32  %f17778, %f17774;
	// end inline asm
	// begin inline asm
	fma.rn.f32 %f17780, %f17778, %f49156, %f17774;
	// end inline asm
	// begin inline asm
	sin.approx.f32  %f17784, %f17780;
	// end inline asm
	// begin inline asm
	fma.rn.f32 %f17786, %f17784, %f49156, %f17780;
	// end inline asm
	// begin inline asm
	sin.approx.f32  %f17790, %f17786;
	// end inline asm
	// begin inline asm
	fma.rn.f32 %f17792, %f17790, %f49156, %f17786;
	// end inline asm
	// begin inline asm
	sin.approx.f32  %f17796, %f17792;
	// end inline asm
	// begin inline asm
	fma.rn.f32 %f17798, %f17796, %f49156, %f17792;
	// end inline asm
	// begin inline asm
	sin.approx.f32  %f17802, %f17798;
	// end inline asm
	// begin inline asm
	fma.rn.f32 %f17804, %f17802, %f49156, %f17798;
	// end inline asm
	// begin inline asm
	sin.approx.f32  %f17808, %f17804;
	// end inline asm
	// begin inline asm
	fma.rn.f32 %f17810, %f17808, %f49156, %f17804;
	// end inline asm
	// begin inline asm
	sin.approx.f32  %f17814, %f17810;
	// end inline asm
	// begin inline asm
	fma.rn.f32 %f17816, %f17814, %f49156, %f17810;
	// end inline asm
	// begin inline asm
	sin.approx.f32  %f17820, %f17816;
	// end inline asm
	// begin inline asm
	fma.rn.f32 %f17822, %f17820, %f49156, %f17816;
	// end inline asm
	// begin inline asm
	sin.approx.f32  %f17826, %f17822;
	// end inline asm
	// begin inline asm
	fma.rn.f32 %f17828, %f17826, %f49156, %f17822;
	// end inline asm
	// begin inline asm
	sin.approx.f32  %f17832, %f17828;
	// end inline asm
	// begin inline asm
	fma.rn.f32 %f17834, %f17832, %f49156, %f17828;
	// end inline asm
	// begin inline asm
	sin.approx.f32  %f17838, %f17834;
	// end inline asm
	// begin inline asm
	fma.rn.f32 %f17840, %f17838, %f49156, %f17834;
	// end inline asm
	// begin inline asm
	sin.approx.f32  %f17844, %f17840;
	// end inline asm
	// begin inline asm
	fma.rn.f32 %f17846, %f17844, %f49156, %f17840;
	// end inline asm
	// begin inline asm
	sin.approx.f32  %f17850, %f17846;
	// end inline asm
	// begin inline asm
	fma.rn.f32 %f17852, %f17850, %f49156, %f17846;
	// end inline asm
	// begin inline asm
	sin.approx.f32  %f17856, %f17852;
	// end inline asm
	// begin inline asm
	fma.rn.f32 %f17858, %f17856, %f49156, %f17852;
	// end inline asm
	// begin inline asm
	sin.approx.f32  %f17862, %f17858;
	// end inline asm
	// begin inline asm
	fma.rn.f32 %f17864, %f17862, %f49156, %f17858;
	// end inline asm
	// begin inline asm
	sin.approx.f32  %f17868, %f17864;
	// end inline asm
	// begin inline asm
	fma.rn.f32 %f17870, %f17868, %f49156, %f17864;
	// end inline asm
	// begin inline asm
	sin.approx.f32  %f17874, %f17870;
	// end inline asm
	// begin inline asm
	fma.rn.f32 %f17876, %f17874, %f49156, %f17870;
	// end inline asm
	// begin inline asm
	sin.approx.f32  %f17880, %f17876;
	// end inline asm
	// begin inline asm
	fma.rn.f32 %f17882, %f17880, %f49156, %f17876;
	// end inline asm
	// begin inline asm
	sin.approx.f32  %f17886, %f17882;
	// end inline asm
	// begin inline asm
	fma.rn.f32 %f17888, %f17886, %f49156, %f17882;
	// end inline asm
	// begin inline asm
	sin.approx.f32  %f17892, %f17888;
	// end inline asm
	// begin inline asm
	fma.rn.f32 %f17894, %f17892, %f49156, %f17888;
	// end inline asm
	// begin inline asm
	sin.approx.f32  %f17898, %f17894;
	// end inline asm
	// begin inline asm
	fma.rn.f32 %f17900, %f17898, %f49156, %f17894;
	// end inline asm
	// begin inline asm
	sin.approx.f32  %f17904, %f17900;
	// end inline asm
	// begin inline asm
	fma.rn.f32 %f17906, %f17904, %f49156, %f17900;
	// end inline asm
	// begin inline asm
	sin.approx.f32  %f17910, %f17906;
	// end inline asm
	// begin inline asm
	fma.rn.f32 %f17912, %f17910, %f49156, %f17906;
	// end inline asm
	// begin inline asm
	sin.approx.f32  %f17916, %f17912;
	// end inline asm
	// begin inline asm
	fma.rn.f32 %f17918, %f17916, %f49156, %f17912;
	// end inline asm
	// begin inline asm
	sin.approx.f32  %f17922, %f17918;
	// end inline asm
	// begin inline asm
	fma.rn.f32 %f17924, %f17922, %f49156, %f17918;
	// end inline asm
	// begin inline asm
	sin.approx.f32  %f17928, %f17924;
	// end inline asm
	// begin inline asm
	fma.rn.f32 %f17930, %f17928, %f49156, %f17924;
	// end inline asm
	// begin inline asm
	sin.approx.f32  %f17934, %f17930;
	// end inline asm
	// begin inline asm
	fma.rn.f32 %f17936, %f17934, %f49156, %f17930;
	// end inline asm
	// begin inline asm
	sin.approx.f32  %f17940, %f17936;
	// end inline asm
	// begin inline asm
	fma.rn.f32 %f17942, %f17940, %f49156, %f17936;
	// end inline asm
	// begin inline asm
	sin.approx.f32  %f17946, %f17942;
	// end inline asm
	// begin inline asm
	fma.rn.f32 %f17948, %f17946, %f49156, %f17942;
	// end inline asm
	// begin inline asm
	sin.approx.f32  %f17952, %f17948;
	// end inline asm
	// begin inline asm
	fma.rn.f32 %f17954, %f17952, %f49156, %f17948;
	// end inline asm
	// begin inline asm
	sin.approx.f32  %f17958, %f17954;
	// end inline asm
	// begin inline asm
	fma.rn.f32 %f17960, %f17958, %f49156, %f17954;
	// end inline asm
	// begin inline asm
	sin.approx.f32  %f17964, %f17960;
	// end inline asm
	// begin inline asm
	fma.rn.f32 %f17966, %f17964, %f49156, %f17960;
	// end inline asm
	// begin inline asm
	sin.approx.f32  %f17970, %f17966;
	// end inline asm
	// begin inline asm
	fma.rn.f32 %f17972, %f17970, %f49156, %f17966;
	// end inline asm
	// begin inline asm
	sin.approx.f32  %f17976, %f17972;
	// end inline asm
	// begin inline asm
	fma.rn.f32 %f17978, %f17976, %f49156, %f17972;
	// end inline asm
	// begin inline asm
	sin.approx.f32  %f17982, %f17978;
	// end inline asm
	// begin inline asm
	fma.rn.f32 %f17984, %f17982, %f49156, %f17978;
	// end inline asm
	// begin inline asm
	sin.approx.f32  %f17988, %f17984;
	// end inline asm
	// begin inline asm
	fma.rn.f32 %f17990, %f17988, %f49156, %f17984;
	// end inline asm
	// begin inline asm
	sin.approx.f32  %f17994, %f17990;
	// end inline asm
	// begin inline asm
	fma.rn.f32 %f17996, %f17994, %f49156, %f17990;
	// end inline asm
	// begin inline asm
	sin.approx.f32  %f18000, %f17996;
	// end inline asm
	// begin inline asm
	fma.rn.f32 %f18002, %f18000, %f49156, %f17996;
	// end inline asm
	// begin inline asm
	sin.approx.f32  %f18006, %f18002;
	// end inline asm
	// begin inline asm
	fma.rn.f32 %f18008, %f18006, %f49156, %f18002;
	// end inline asm
	// begin inline asm
	sin.approx.f32  %f18012, %f18008;
	// end inline asm
	// begin inline asm
	fma.rn.f32 %f18014, %f18012, %f49156, %f18008;
	// end inline asm
	// begin inline asm
	sin.approx.f32  %f18018, %f18014;
	// end inline asm
	// begin inline asm
	fma.rn.f32 %f18020, %f18018, %f49156, %f18014;
	// end inline asm
	// begin inline asm
	sin.approx.f32  %f18024, %f18020;
	// end inline asm
	// begin inline asm
	fma.rn.f32 %f18026, %f18024, %f49156, %f18020;
	// end inline asm
	// begin inline asm
	sin.approx.f32  %f18030, %f18026;
	// end inline asm
	// begin inline asm
	fma.rn.f32 %f18032, %f18030, %f49156, %f18026;
	// end inline asm
	// begin inline asm
	sin.approx.f32  %f18036, %f18032;
	// end inline asm
	// begin inline asm
	fma.rn.f32 %f18038, %f18036, %f49156, %f18032;
	// end inline asm
	// begin inline asm
	sin.approx.f32  %f18042, %f18038;
	// end inline asm
	// begin inline asm
	fma.rn.f32 %f18044, %f18042, %f49156, %f18038;
	// end inline asm
	// begin inline asm
	sin.approx.f32  %f18048, %f18044;
	// end inline asm
	// begin inline asm
	fma.rn.f32 %f18050, %f18048, %f49156, %f18044;
	// end inline asm
	// begin inline asm
	sin.approx.f32  %f18054, %f18050;
	// end inline asm
	// begin inline asm
	fma.rn.f32 %f18056, %f18054, %f49156, %f18050;
	// end inline asm
	// begin inline asm
	sin.approx.f32  %f18060, %f18056;
	// end inline asm
	// begin inline asm
	fma.rn.f32 %f18062, %f18060, %f49156, %f18056;
	// end inline asm
	// begin inline asm
	sin.approx.f32  %f18066, %f18062;
	// end inline asm
	// begin inline asm
	fma.rn.f32 %f18068, %f18066, %f49156, %f18062;
	// end inline asm
	// begin inline asm
	sin.approx.f32  %f18072, %f18068;
	// end inline asm
	// begin inline asm
	fma.rn.f32 %f18074, %f18072, %f49156, %f18068;
	// end inline asm
	// begin inline asm
	sin.approx.f32  %f18078, %f18074;
	// end inline asm
	// begin inline asm
	fma.rn.f32 %f18080, %f18078, %f49156, %f18074;
	// end inline asm
	// begin inline asm
	sin.approx.f32  %f18084, %f18080;
	// end inline asm
	// begin inline asm
	fma.rn.f32 %f18086, %f18084, %f49156, %f18080;
	// end inline asm
	// begin inline asm
	sin.approx.f32  %f18090, %f18086;
	// end inline asm
	// begin inline asm
	fma.rn.f32 %f18092, %f18090, %f49156, %f18086;
	// end inline asm
	// begin inline asm
	sin.approx.f32  %f18096, %f18092;
	// end inline asm
	// begin inline asm
	fma.rn.f32 %f18098, %f18096, %f49156, %f18092;
	// end inline asm
	// begin inline asm
	sin.approx.f32  %f18102, %f18098;
	// end inline asm
	// begin inline asm
	fma.rn.f32 %f18104, %f18102, %f49156, %f18098;
	// end inline asm
	// begin inline asm
	sin.approx.f32  %f18108, %f18104;
	// end inline asm
	// begin inline asm
	fma.rn.f32 %f18110, %f18108, %f49156, %f18104;
	// end inline asm
	// begin inline asm
	sin.approx.f32  %f18114, %f18110;
	// end inline asm
	// begin inline asm
	fma.rn.f32 %f18116, %f18114, %f49156, %f18110;
	// end inline asm
	// begin inline asm
	sin.approx.f32  %f18120, %f18116;
	// end inline asm
	// begin inline asm
	fma.rn.f32 %f18122, %f18120, %f49156, %f18116;
	// end inline asm
	// begin inline asm
	sin.approx.f32  %f18126, %f18122;
	// end inline asm
	// begin inline asm
	fma.rn.f32 %f18128, %f18126, %f49156, %f18122;
	// end inline asm
	// begin inline asm
	sin.approx.f32  %f18132, %f18128;
	// end inline asm
	// begin inline asm
	fma.rn.f32 %f18134, %f18132, %f49156, %f18128;
	// end inline asm
	// begin inline asm
	sin.approx.f32  %f18138, %f18134;
	// end inline asm
	// begin inline asm
	fma.rn.f32 %f18140, %f18138, %f49156, %f18134;
	// end inline asm
	// begin inline asm
	sin.approx.f32  %f18144, %f18140;
	// end inline asm
	// begin inline asm
	fma.rn.f32 %f18146, %f18144, %f49156, %f18140;
	// end inline asm
	// begin inline asm
	sin.approx.f32  %f18150, %f18146;
	// end inline asm
	// begin inline asm
	fma.rn.f32 %f18152, %f18150, %f49156, %f18146;
	// end inline asm
	// begin inline asm
	sin.approx.f32  %f18156, %f18152;
	// end inline asm
	// begin inline asm
	fma.rn.f32 %f18158, %f18156, %f49156, %f18152;
	// end inline asm
	// begin inline asm
	sin.approx.f32  %f18162, %f18158;
	// end inline asm
	// begin inline asm
	fma.rn.f32 %f18164, %f18162, %f49156, %f18158;
	// end inline asm
	// begin inline asm
	sin.approx.f32  %f18168, %f18164;
	// end inline asm
	// begin inline asm
	fma.rn.f32 %f18170, %f18168, %f49156, %f18164;
	// end inline asm
	// begin inline asm
	sin.approx.f32  %f18174, %f18170;
	// end inline asm
	// begin inline asm
	fma.rn.f32 %f18176, %f18174, %f49156, %f18170;
	// end inline asm
	// begin inline asm
	sin.approx.f32  %f18180, %f18176;
	// end inline asm
	// begin inline asm
	fma.rn.f32 %f18182, %f18180, %f49156, %f18176;
	// end inline asm
	// begin inline asm
	sin.approx.f32  %f18186, %f18182;
	// end inline asm
	// begin inline asm
	fma.rn.f32 %f18188, %f18186, %f49156, %f18182;
	// end inline asm
	// begin inline asm
	sin.approx.f32  %f18192, %f18188;
	// end inline asm
	// begin inline asm
	fma.rn.f32 %f18194, %f18192, %f49156, %f18188;
	// end inline asm
	// begin inline asm
	sin.approx.f32  %f18198, %f18194;
	// end inline asm
	// begin inline asm
	fma.rn.f32 %f18200, %f18198, %f49156, %f18194;
	// end inline asm
	// begin inline asm
	sin.approx.f32  %f18204, %f18200;
	// end inline asm
	// begin inline asm
	fma.rn.f32 %f18206, %f18204, %f49156, %f18200;
	// end inline asm
	// begin inline asm
	sin.approx.f32  %f18210, %f18206;
	// end inline asm
	// begin inline asm
	fma.rn.f32 %f18212, %f18210, %f49156, %f18206;
	// end inline asm
	// begin inline asm
	sin.approx.f32  %f18216, %f18212;
	// end inline asm
	// begin inline asm
	fma.rn.f32 %f18218, %f18216, %f49156, %f18212;
	// end inline asm
	// begin inline asm
	sin.approx.f32  %f18222, %f18218;
	// end inline asm
	// begin inline asm
	fma.rn.f32 %f18224, %f18222, %f49156, %f18218;
	// end inline asm
	// begin inline asm
	sin.approx.f32  %f18228, %f18224;
	// end inline asm
	// begin inline asm
	fma.rn.f32 %f18230, %f18228, %f49156, %f18224;
	// end inline asm
	// begin inline asm
	sin.approx.f32  %f18234, %f18230;
	// end inline asm
	// begin inline asm
	fma.rn.f32 %f18236, %f18234, %f49156, %f18230;
	// end inline asm
	// begin inline asm
	sin.approx.f32  %f18240, %f18236;
	// end inline asm
	// begin inline asm
	fma.rn.f32 %f18242, %f18240, %f49156, %f18236;
	// end inline asm
	// begin inline asm
	sin.approx.f32  %f18246, %f18242;
	// end inline asm
	// begin inline asm
	fma.rn.f32 %f18248, %f18246, %f49156, %f18242;
	// end inline asm
	// begin inline asm
	sin.approx.f32  %f18252, %f18248;
	// end inline asm
	// begin inline asm
	fma.rn.f32 %f18254, %f18252, %f49156, %f18248;
	// end inline asm
	// begin inline asm
	sin.approx.f32  %f18258, %f18254;
	// end inline asm
	// begin inline asm
	fma.rn.f32 %f18260, %f18258, %f49156, %f18254;
	// end inline asm
	// begin inline asm
	sin.approx.f32  %f18264, %f18260;
	// end inline asm
	// begin inline asm
	fma.rn.f32 %f18266, %f18264, %f49156, %f18260;
	// end inline asm
	// begin inline asm
	sin.approx.f32  %f18270, %f18266;
	// end inline asm
	// begin inline asm
	fma.rn.f32 %f18272, %f18270, %f49156, %f18266;
	// end inline asm
	// begin inline asm
	sin.approx.f32  %f18276, %f18272;
	// end inline asm
	// begin inline asm
	fma.rn.f32 %f18278, %f18276, %f49156, %f18272;
	// end inline asm
	// begin inline asm
	sin.approx.f32  %f18282, %f18278;
	// end inline asm
	// begin inline asm
	fma.rn.f32 %f18284, %f18282, %f49156, %f18278;
	// end inline asm
	// begin inline asm
	sin.approx.f32  %f18288, %f18284;
	// end inline asm
	// begin inline asm
	fma.rn.f32 %f18290, %f18288, %f49156, %f18284;
	// end inline asm
	// begin inline asm
	sin.approx.f32  %f18294, %f18290;
	// end inline asm
	// begin inline asm
	fma.rn.f32 %f18296, %f18294, %f49156, %f18290;
	// end inline asm
	// begin inline asm
	sin.approx.f32  %f18300, %f18296;
	// end inline asm
	// begin inline asm
	fma.rn.f32 %f18302, %f18300, %f49156, %f18296;
	// end inline asm
	// begin inline asm
	sin.approx.f32  %f18306, %f18302;
	// end inline asm
	// begin inline asm
	fma.rn.f32 %f18308, %f18306, %f49156, %f18302;
	// end inline asm
	// begin inline asm
	sin.approx.f32  %f18312, %f18308;
	// end inline asm
	// begin inline asm
	fma.rn.f32 %f18314, %f18312, %f49156, %f18308;
	// end inline asm
	// begin inline asm
	sin.approx.f32  %f18318, %f18314;
	// end inline asm
	// begin inline asm
	fma.rn.f32 %f18320, %f18318, %f49156, %f18314;
	// end inline asm
	// begin inline asm
	sin.approx.f32  %f18324, %f18320;
	// end inline asm
	// begin inline asm
	fma.rn.f32 %f18326, %f18324, %f49156, %f18320;
	// end inline asm
	// begin inline asm
	sin.approx.f32  %f18330, %f18326;
	// end inline asm
	// begin inline asm
	fma.rn.f32 %f18332, %f18330, %f49156, %f18326;
	// end inline asm
	// begin inline asm
	sin.approx.f32  %f18336, %f18332;
	// end inline asm
	// begin inline asm
	fma.rn.f32 %f18338, %f18336, %f49156, %f18332;
	// end inline asm
	// begin inline asm
	sin.approx.f32  %f18342, %f18338;
	// end inline asm
	// begin inline asm
	fma.rn.f32 %f18344, %f18342, %f49156, %f18338;
	// end inline asm
	// begin inline asm
	sin.approx.f32  %f18348, %f18344;
	// end inline asm
	// begin inline asm
	fma.rn.f32 %f18350, %f18348, %f49156, %f18344;
	// end inline asm
	// begin inline asm
	sin.approx.f32  %f18354, %f18350;
	// end inline asm
	// begin inline asm
	fma.rn.f32 %f18356, %f18354, %f49156, %f18350;
	// end inline asm
	// begin inline asm
	sin.approx.f32  %f18360, %f18356;
	// end inline asm
	// begin inline asm
	fma.rn.f32 %f18362, %f18360, %f49156, %f18356;
	// end inline asm
	// begin inline asm
	sin.approx.f32  %f18366, %f18362;
	// end inline asm
	// begin inline asm
	fma.rn.f32 %f18368, %f18366, %f49156, %f18362;
	// end inline asm
	// begin inline asm
	sin.approx.f32  %f18372, %f18368;
	// end inline asm
	// begin inline asm
	fma.rn.f32 %f18374, %f18372, %f49156, %f18368;
	// end inline asm
	// begin inline asm
	sin.approx.f32  %f18378, %f18374;
	// end inline asm
	// begin inline asm
	fma.rn.f32 %f18380, %f18378, %f49156, %f18374;
	// end inline asm
	// begin inline asm
	sin.approx.f32  %f18384, %f18380;
	// end inline asm
	// begin inline asm
	fma.rn.f32 %f18386, %f18384, %f49156, %f18380;
	// end inline asm
	// begin inline asm
	sin.approx.f32  %f18390, %f18386;
	// end inline asm
	// begin inline asm
	fma.rn.f32 %f18392, %f18390, %f49156, %f18386;
	// end inline asm
	// begin inline asm
	sin.approx.f32  %f18396, %f18392;
	// end inline asm
	// begin inline asm
	fma.rn.f32 %f18398, %f18396, %f49156, %f18392;
	// end inline asm
	// begin inline asm
	sin.approx.f32  %f18402, %f18398;
	// end inline asm
	// begin inline asm
	fma.rn.f32 %f18404, %f18402, %f49156, %f18398;
	// end inline asm
	// begin inline asm
	sin.approx.f32  %f18408, %f18404;
	// end inline asm
	// begin inline asm
	fma.rn.f32 %f18410, %f18408, %f49156, %f18404;
	// end inline asm
	// begin inline asm
	sin.approx.f32  %f18414, %f18410;
	// end inline asm
	// begin inline asm
	fma.rn.f32 %f18416, %f18414, %f49156, %f18410;
	// end inline asm
	// begin inline asm
	sin.approx.f32  %f18420, %f18416;
	// end inline asm
	// begin inline asm
	fma.rn.f32 %f18422, %f18420, %f49156, %f18416;
	// end inline asm
	// begin inline asm
	sin.approx.f32  %f18426, %f18422;
	// end inline asm
	// begin inline asm
	fma.rn.f32 %f18428, %f18426, %f49156, %f18422;
	// end inline asm
	// begin inline asm
	sin.approx.f32  %f18432, %f18428;
	// end inline asm
	// begin inline asm
	fma.rn.f32 %f18434, %f18432, %f49156, %f18428;
	// end inline asm
	// begin inline asm
	sin.approx.f32  %f18438, %f18434;
	// end inline asm
	// begin inline asm
	fma.rn.f32 %f18440, %f18438, %f49156, %f18434;
	// end inline asm
	// begin inline asm
	sin.approx.f32  %f18444, %f18440;
	// end inline asm
	// begin inline asm
	fma.rn.f32 %f18446, %f18444, %f49156, %f18440;
	// end inline asm
	// begin inline asm
	sin.approx.f32  %f18450, %f18446;
	// end inline asm
	// begin inline asm
	fma.rn.f32 %f18452, %f18450, %f49156, %f18446;
	// end inline asm
	// begin inline asm
	sin.approx.f32  %f18456, %f18452;
	// end inline asm
	// begin inline asm
	fma.rn.f32 %f18458, %f18456, %f49156, %f18452;
	// end inline asm
	// begin inline asm
	sin.approx.f32  %f18462, %f18458;
	// end inline asm
	// begin inline asm
	fma.rn.f32 %f18464, %f18462, %f49156, %f18458;
	// end inline asm
	// begin inline asm
	sin.approx.f32  %f18468, %f18464;
	// end inline asm
	// begin inline asm
	fma.rn.f32 %f18470, %f18468, %f49156, %f18464;
	// end inline asm
	// begin inline asm
	sin.approx.f32  %f18474, %f18470;
	// end inline asm
	// begin inline asm
	fma.rn.f32 %f18476, %f18474, %f49156, %f18470;
	// end inline asm
	// begin inline asm
	sin.approx.f32  %f18480, %f18476;
	// end inline asm
	// begin inline asm
	fma.rn.f32 %f18482, %f18480, %f49156, %f18476;
	// end inline asm
	// begin inline asm
	sin.approx.f32  %f18486, %f18482;
	// end inline asm
	// begin inline asm
	fma.rn.f32 %f18488, %f18486, %f49156, %f18482;
	// end inline asm
	// begin inline asm
	sin.approx.f32  %f18492, %f18488;
	// end inline asm
	// begin inline asm
	fma.rn.f32 %f18494, %f18492, %f49156, %f18488;
	// end inline asm
	// begin inline asm
	sin.approx.f32  %f18498, %f18494;
	// end inline asm
	// begin inline asm
	fma.rn.f32 %f18500, %f18498, %f49156, %f18494;
	// end inline asm
	// begin inline asm
	sin.approx.f32  %f18504, %f18500;
	// end inline asm
	// begin inline asm
	fma.rn.f32 %f18506, %f18504, %f49156, %f18500;
	// end inline asm
	// begin inline asm
	sin.approx.f32  %f18510, %f18506;
	// end inline asm
	// begin inline asm
	fma.rn.f32 %f18512, %f18510, %f49156, %f18506;
	// end inline asm
	// begin inline asm
	sin.approx.f32  %f18516, %f18512;
	// end inline asm
	// begin inline asm
	fma.rn.f32 %f18518, %f18516, %f49156, %f18512;
	// end inline asm
	// begin inline asm
	sin.approx.f32  %f18522, %f18518;
	// end inline asm
	// begin inline asm
	fma.rn.f32 %f18524, %f18522, %f49156, %f18518;
	// end inline asm
	// begin inline asm
	sin.approx.f32  %f18528, %f18524;
	// end inline asm
	// begin inline asm
	fma.rn.f32 %f18530, %f18528, %f49156, %f18524;
	// end inline asm
	// begin inline asm
	sin.approx.f32  %f18534, %f18530;
	// end inline asm
	// begin inline asm
	fma.rn.f32 %f18536, %f18534, %f49156, %f18530;
	// end inline asm
	// begin inline asm
	sin.approx.f32  %f18540, %f18536;
	// end inline asm
	// begin inline asm
	fma.rn.f32 %f18542, %f18540, %f49156, %f18536;
	// end inline asm
	// begin inline asm
	sin.approx.f32  %f18546, %f18542;
	// end inline asm
	// begin inline asm
	fma.rn.f32 %f18548, %f18546, %f49156, %f18542;
	// end inline asm
	// begin inline asm
	sin.approx.f32  %f18552, %f18548;
	// end inline asm
	// begin inline asm
	fma.rn.f32 %f18554, %f18552, %f49156, %f18548;
	// end inline asm
	// begin inline asm
	sin.approx.f32  %f18558, %f18554;
	// end inline asm
	// begin inline asm
	fma.rn.f32 %f18560, %f18558, %f49156, %f18554;
	// end inline asm
	// begin inline asm
	sin.approx.f32  %f18564, %f18560;
	// end inline asm
	// begin inline asm
	fma.rn.f32 %f18566, %f18564, %f49156, %f18560;
	// end inline asm
	// begin inline asm
	sin.approx.f32  %f18570, %f18566;
	// end inline asm
	// begin inline asm
	fma.rn.f32 %f18572, %f18570, %f49156, %f18566;
	// end inline asm
	// begin inline asm
	sin.approx.f32  %f18576, %f18572;
	// end inline asm
	// begin inline asm
	fma.rn.f32 %f18578, %f18576, %f49156, %f18572;
	// end inline asm
	// begin inline asm
	sin.approx.f32  %f18582, %f18578;
	// end inline asm
	// begin inline asm
	fma.rn.f32 %f18584, %f18582, %f49156, %f18578;
	// end inline asm
	// begin inline asm
	sin.approx.f32  %f18588, %f18584;
	// end inline asm
	// begin inline asm
	fma.rn.f32 %f18590, %f18588, %f49156, %f18584;
	// end inline asm
	// begin inline asm
	sin.approx.f32  %f18594, %f18590;
	// end inline asm
	// begin inline asm
	fma.rn.f32 %f18596, %f18594, %f49156, %f18590;
	// end inline asm
	// begin inline asm
	sin.approx.f32  %f18600, %f18596;
	// end inline asm
	// begin inline asm
	fma.rn.f32 %f18602, %f18600, %f49156, %f18596;
	// end inline asm
	// begin inline asm
	sin.approx.f32  %f18606, %f18602;
	// end inline asm
	// begin inline asm
	fma.rn.f32 %f18608, %f18606, %f49156, %f18602;
	// end inline asm
	// begin inline asm
	sin.approx.f32  %f18612, %f18608;
	// end inline asm
	// begin inline asm
	fma.rn.f32 %f18614, %f18612, %f49156, %f18608;
	// end inline asm
	// begin inline asm
	sin.approx.f32  %f18618, %f18614;
	// end inline asm
	// begin inline asm
	fma.rn.f32 %f18620, %f18618, %f49156, %f18614;
	// end inline asm
	// begin inline asm
	sin.approx.f32  %f18624, %f18620;
	// end inline asm
	// begin inline asm
	fma.rn.f32 %f18626, %f18624, %f49156, %f18620;
	// end inline asm
	// begin inline asm
	sin.approx.f32  %f18630, %f18626;
	// end inline asm
	// begin inline asm
	fma.rn.f32 %f18632, %f18630, %f49156, %f18626;
	// end inline asm
	// begin inline asm
	sin.approx.f32  %f18636, %f18632;
	// end inline asm
	// begin inline asm
	fma.rn.f32 %f18638, %f18636, %f49156, %f18632;
	// end inline asm
	// begin inline asm
	sin.approx.f32  %f18642, %f18638;
	// end inline asm
	// begin inline asm
	fma.rn.f32 %f18644, %f18642, %f49156, %f18638;
	// end inline asm
	// begin inline asm
	sin.approx.f32  %f18648, %f18644;
	// end inline asm
	// begin inline asm
	fma.rn.f32 %f18650, %f18648, %f49156, %f18644;
	// end inline asm
	// begin inline asm
	sin.approx.f32  %f18654, %f18650;
	// end inline asm
	// begin inline asm
	fma.rn.f32 %f18656, %f18654, %f49156, %f18650;
	// end inline asm
	// begin inline asm
	sin.approx.f32  %f18660, %f18656;
	// end inline asm
	// begin inline asm
	fma.rn.f32 %f18662, %f18660, %f49156, %f18656;
	// end inline asm
	// begin inline asm
	sin.approx.f32  %f18666, %f18662;
	// end inline asm
	// begin inline asm
	fma.rn.f32 %f18668, %f18666, %f49156, %f18662;
	// end inline asm
	// begin inline asm
	sin.approx.f32  %f18672, %f18668;
	// end inline asm
	// begin inline asm
	fma.rn.f32 %f18674, %f18672, %f49156, %f18668;
	// end inline asm
	// begin inline asm
	sin.approx.f32  %f18678, %f18674;
	// end inline asm
	// begin inline asm
	fma.rn.f32 %f18680, %f18678, %f49156, %f18674;
	// end inline asm
	// begin inline asm
	sin.approx.f32  %f18684, %f18680;
	// end inline asm
	// begin inline asm
	fma.rn.f32 %f18686, %f18684, %f49156, %f18680;
	// end inline asm
	// begin inline asm
	sin.approx.f32  %f18690, %f18686;
	// end inline asm
	// begin inline asm
	fma.rn.f32 %f18692, %f18690, %f49156, %f18686;
	// end inline asm
	// begin inline asm
	sin.approx.f32  %f18696, %f18692;
	// end inline asm
	// begin inline asm
	fma.rn.f32 %f18698, %f18696, %f49156, %f18692;
	// end inline asm
	// begin inline asm
	sin.approx.f32  %f18702, %f18698;
	// end inline asm
	// begin inline asm
	fma.rn.f32 %f18704, %f18702, %f49156, %f18698;
	// end inline asm
	// begin inline asm
	sin.approx.f32  %f18708, %f18704;
	// end inline asm
	// begin inline asm
	fma.rn.f32 %f18710, %f18708, %f49156, %f18704;
	// end inline asm
	// begin inline asm
	sin.approx.f32  %f18714, %f18710;
	// end inline asm
	// begin inline asm
	fma.rn.f32 %f18716, %f18714, %f49156, %f18710;
	// end inline asm
	// begin inline asm
	sin.approx.f32  %f18720, %f18716;
	// end inline asm
	// begin inline asm
	fma.rn.f32 %f18722, %f18720, %f49156, %f18716;
	// end inline asm
	// begin inline asm
	sin.approx.f32  %f18726, %f18722;
	// end inline asm
	// begin inline asm
	fma.rn.f32 %f18728, %f18726, %f49156, %f18722;
	// end inline asm
	// begin inline asm
	sin.approx.f32  %f18732, %f18728;
	// end inline asm
	// begin inline asm
	fma.rn.f32 %f18734, %f18732, %f49156, %f18728;
	// end inline asm
	// begin inline asm
	sin.approx.f32  %f18738, %f18734;
	// end inline asm
	// begin inline asm
	fma.rn.f32 %f18740, %f18738, %f49156, %f18734;
	// end inline asm
	// begin inline asm
	sin.approx.f32  %f18744, %f18740;
	// end inline asm
	// begin inline asm
	fma.rn.f32 %f18746, %f18744, %f49156, %f18740;
	// end inline asm
	// begin inline asm
	sin.approx.f32  %f18750, %f18746;
	// end inline asm
	// begin inline asm
	fma.rn.f32 %f18752, %f18750, %f49156, %f18746;
	// end inline asm
	// begin inline asm
	sin.approx.f32  %f18756, %f18752;
	// end inline asm
	// begin inline asm
	fma.rn.f32 %f18758, %f18756, %f49156, %f18752;
	// end inline asm
	// begin inline asm
	sin.approx.f32  %f18762, %f18758;
	// end inline asm
	// begin inline asm
	fma.rn.f32 %f18764, %f18762, %f49156, %f18758;
	// end inline asm
	// begin inline asm
	sin.approx.f32  %f18768, %f18764;
	// end inline asm
	// begin inline asm
	fma.rn.f32 %f18770, %f18768, %f49156, %f18764;
	// end inline asm
	// begin inline asm
	sin.approx.f32  %f18774, %f18770;
	// end inline asm
	// begin inline asm
	fma.rn.f32 %f18776, %f18774, %f49156, %f18770;
	// end inline asm
	// begin inline asm
	sin.approx.f32  %f18780, %f18776;
	// end inline asm
	// begin inline asm
	fma.rn.f32 %f18782, %f18780, %f49156, %f18776;
	// end inline asm
	// begin inline asm
	sin.approx.f32  %f18786, %f18782;
	// end inline asm
	// begin inline asm
	fma.rn.f32 %f18788, %f18786, %f49156, %f18782;
	// end inline asm
	// begin inline asm
	sin.approx.f32  %f18792, %f18788;
	// end inline asm
	// begin inline asm
	fma.rn.f32 %f18794, %f18792, %f49156, %f18788;
	// end inline asm
	// begin inline asm
	sin.approx.f32  %f18798, %f18794;
	// end inline asm
	// begin inline asm
	fma.rn.f32 %f18800, %f18798, %f49156, %f18794;
	// end inline asm
	// begin inline asm
	sin.approx.f32  %f18804, %f18800;
	// end inline asm
	// begin inline asm
	fma.rn.f32 %f18806, %f18804, %f49156, %f18800;
	// end inline asm
	// begin inline asm
	sin.approx.f32  %f18810, %f18806;
	// end inline asm
	// begin inline asm
	fma.rn.f32 %f18812, %f18810, %f49156, %f18806;
	// end inline asm
	// begin inline asm
	sin.approx.f32  %f18816, %f18812;
	// end inline asm
	// begin inline asm
	fma.rn.f32 %f18818, %f18816, %f49156, %f18812;
	// end inline asm
	// begin inline asm
	sin.approx.f32  %f18822, %f18818;
	// end inline asm
	// begin inline asm
	fma.rn.f32 %f18824, %f18822, %f49156, %f18818;
	// end inline asm
	// begin inline asm
	sin.approx.f32  %f18828, %f18824;
	// end inline asm
	// begin inline asm
	fma.rn.f32 %f18830, %f18828, %f49156, %f18824;
	// end inline asm
	// begin inline asm
	sin.approx.f32  %f18834, %f18830;
	// end inline asm
	// begin inline asm
	fma.rn.f32 %f18836, %f18834, %f49156, %f18830;
	// end inline asm
	// begin inline asm
	sin.approx.f32  %f18840, %f18836;
	// end inline asm
	// begin inline asm
	fma.rn.f32 %f18842, %f18840, %f49156, %f18836;
	// end inline asm
	// begin inline asm
	sin.approx.f32  %f18846, %f18842;
	// end inline asm
	// begin inline asm
	fma.rn.f32 %f18848, %f18846, %f49156, %f18842;
	// end inline asm
	// begin inline asm
	sin.approx.f32  %f18852, %f18848;
	// end inline asm
	// begin inline asm
	fma.rn.f32 %f18854, %f18852, %f49156, %f18848;
	// end inline asm
	// begin inline asm
	sin.approx.f32  %f18858, %f18854;
	// end inline asm
	// begin inline asm
	fma.rn.f32 %f18860, %f18858, %f49156, %f18854;
	// end inline asm
	// begin inline asm
	sin.approx.f32  %f18864, %f18860;
	// end inline asm
	// begin inline asm
	fma.rn.f32 %f18866, %f18864, %f49156, %f18860;
	// end inline asm
	// begin inline asm
	sin.approx.f32  %f18870, %f18866;
	// end inline asm
	// begin inline asm
	fma.rn.f32 %f18872, %f18870, %f49156, %f18866;
	// end inline asm
	// begin inline asm
	sin.approx.f32  %f18876, %f18872;
	// end inline asm
	// begin inline asm
	fma.rn.f32 %f18878, %f18876, %f49156, %f18872;
	// end inline asm
	// begin inline asm
	sin.approx.f32  %f18882, %f18878;
	// end inline asm
	// begin inline asm
	fma.rn.f32 %f18884, %f18882, %f49156, %f18878;
	// end inline asm
	// begin inline asm
	sin.approx.f32  %f18888, %f18884;
	// end inline asm
	// begin inline asm
	fma.rn.f32 %f18890, %f18888, %f49156, %f18884;
	// end inline asm
	// begin inline asm
	sin.approx.f32  %f18894, %f18890;
	// end inline asm
	// begin inline asm
	fma.rn.f32 %f18896, %f18894, %f49156, %f18890;
	// end inline asm
	// begin inline asm
	sin.approx.f32  %f18900, %f18896;
	// end inline asm
	// begin inline asm
	fma.rn.f32 %f18902, %f18900, %f49156, %f18896;
	// end inline asm
	// begin inline asm
	sin.approx.f32  %f18906, %f18902;
	// end inline asm
	// begin inline asm
	fma.rn.f32 %f18908, %f18906, %f49156, %f18902;
	// end inline asm
	// begin inline asm
	sin.approx.f32  %f18912, %f18908;
	// end inline asm
	// begin inline asm
	fma.rn.f32 %f18914, %f18912, %f49156, %f18908;
	// end inline asm
	// begin inline asm
	sin.approx.f32  %f18918, %f18914;
	// end inline asm
	// begin inline asm
	fma.rn.f32 %f18920, %f18918, %f49156, %f18914;
	// end inline asm
	// begin inline asm
	sin.approx.f32  %f18924, %f18920;
	// end inline asm
	// begin inline asm
	fma.rn.f32 %f18926, %f18924, %f49156, %f18920;
	// end inline asm
	// begin inline asm
	sin.approx.f32  %f18930, %f18926;
	// end inline asm
	// begin inline asm
	fma.rn.f32 %f18932, %f18930, %f49156, %f18926;
	// end inline asm
	// begin inline asm
	sin.approx.f32  %f18936, %f18932;
	// end inline asm
	// begin inline asm
	fma.rn.f32 %f18938, %f18936, %f49156, %f18932;
	// end inline asm
	// begin inline asm
	sin.approx.f32  %f18942, %f18938;
	// end inline asm
	// begin inline asm
	fma.rn.f32 %f18944, %f18942, %f49156, %f18938;
	// end inline asm
	// begin inline asm
	sin.approx.f32  %f18948, %f18944;
	// end inline asm
	// begin inline asm
	fma.rn.f32 %f18950, %f18948, %f49156, %f18944;
	// end inline asm
	// begin inline asm
	sin.approx.f32  %f18954, %f18950;
	// end inline asm
	// begin inline asm
	fma.rn.f32 %f18956, %f18954, %f49156, %f18950;
	// end inline asm
	// begin inline asm
	sin.approx.f32  %f18960, %f18956;
	// end inline asm
	// begin inline asm
	fma.rn.f32 %f18962, %f18960, %f49156, %f18956;
	// end inline asm
	// begin inline asm
	sin.approx.f32  %f18966, %f18962;
	// end inline asm
	// begin inline asm
	fma.rn.f32 %f18968, %f18966, %f49156, %f18962;
	// end inline asm
	// begin inline asm
	sin.approx.f32  %f18972, %f18968;
	// end inline asm
	// begin inline asm
	fma.rn.f32 %f18974, %f18972, %f49156, %f18968;
	// end inline asm
	// begin inline asm
	sin.approx.f32  %f18978, %f18974;
	// end inline asm
	// begin inline asm
	fma.rn.f32 %f18980, %f18978, %f49156, %f18974;
	// end inline asm
	// begin inline asm
	sin.approx.f32  %f18984, %f18980;
	// end inline asm
	// begin inline asm
	fma.rn.f32 %f18986, %f18984, %f49156, %f18980;
	// end inline asm
	// begin inline asm
	sin.approx.f32  %f18990, %f18986;
	// end inline asm
	// begin inline asm
	fma.rn.f32 %f18992, %f18990, %f49156, %f18986;
	// end inline asm
	// begin inline asm
	sin.approx.f32  %f18996, %f18992;
	// end inline asm
	// begin inline asm
	fma.rn.f32 %f18998, %f18996, %f49156, %f18992;
	// end inline asm
	// begin inline asm
	sin.approx.f32  %f19002, %f18998;
	// end inline asm
	// begin inline asm
	fma.rn.f32 %f19004, %f19002, %f49156, %f18998;
	// end inline asm
	// begin inline asm
	sin.approx.f32  %f19008, %f19004;
	// end inline asm
	// begin inline asm
	fma.rn.f32 %f19010, %f19008, %f49156, %f19004;
	// end inline asm
	// begin inline asm
	sin.approx.f32  %f19014, %f19010;
	// end inline asm
	// begin inline asm
	fma.rn.f32 %f19016, %f19014, %f49156, %f19010;
	// end inline asm
	// begin inline asm
	sin.approx.f32  %f19020, %f19016;
	// end inline asm
	// begin inline asm
	fma.rn.f32 %f19022, %f19020, %f49156, %f19016;
	// end inline asm
	// begin inline asm
	sin.approx.f32  %f19026, %f19022;
	// end inline asm
	// begin inline asm
	fma.rn.f32 %f19028, %f19026, %f49156, %f19022;
	// end inline asm
	// begin inline asm
	sin.approx.f32  %f19032, %f19028;
	// end inline asm
	// begin inline asm
	fma.rn.f32 %f19034, %f19032, %f49156, %f19028;
	// end inline asm
	// begin inline asm
	sin.approx.f32  %f19038, %f19034;
	// end inline asm
	// begin inline asm
	fma.rn.f32 %f19040, %f19038, %f49156, %f19034;
	// end inline asm
	// begin inline asm
	sin.approx.f32  %f19044, %f19040;
	// end inline asm
	// begin inline asm
	fma.rn.f32 %f19046, %f19044, %f49156, %f19040;
	// end inline asm
	// begin inline asm
	sin.approx.f32  %f19050, %f19046;
	// end inline asm
	// begin inline asm
	fma.rn.f32 %f19052, %f19050, %f49156, %f19046;
	// end inline asm
	// begin inline asm
	sin.approx.f32  %f19056, %f19052;
	// end inline asm
	// begin inline asm
	fma.rn.f32 %f19058, %f19056, %f49156, %f19052;
	// end inline asm
	// begin inline asm
	sin.approx.f32  %f19062, %f19058;
	// end inline asm
	// begin inline asm
	fma.rn.f32 %f19064, %f19062, %f49156, %f19058;
	// end inline asm
	// begin inline asm
	sin.approx.f32  %f19068, %f19064;
	// end inline asm
	// begin inline asm
	fma.rn.f32 %f19070, %f19068, %f49156, %f19064;
	// end inline asm
	// begin inline asm
	sin.approx.f32  %f19074, %f19070;
	// end inline asm
	// begin inline asm
	fma.rn.f32 %f19076, %f19074, %f49156, %f19070;
	// end inline asm
	// begin inline asm
	sin.approx.f32  %f19080, %f19076;
	// end inline asm
	// begin inline asm
	fma.rn.f32 %f19082, %f19080, %f49156, %f19076;
	// end inline asm
	// begin inline asm
	sin.approx.f32  %f19086, %f19082;
	// end inline asm
	// begin inline asm
	fma.rn.f32 %f19088, %f19086, %f49156, %f19082;
	// end inline asm
	// begin inline asm
	sin.approx.f32  %f19092, %f19088;
	// end inline asm
	// begin inline asm
	fma.rn.f32 %f19094, %f19092, %f49156, %f19088;
	// end inline asm
	// begin inline asm
	sin.approx.f32  %f19098, %f19094;
	// end inline asm
	// begin inline asm
	fma.rn.f32 %f19100, %f19098, %f49156, %f19094;
	// end inline asm
	// begin inline asm
	sin.approx.f32  %f19104, %f19100;
	// end inline asm
	// begin inline asm
	fma.rn.f32 %f19106, %f19104, %f49156, %f19100;
	// end inline asm
	// begin inline asm
	sin.approx.f32  %f19110, %f19106;
	// end inline asm
	// begin inline asm
	fma.rn.f32 %f19112, %f19110, %f49156, %f19106;
	// end inline asm
	// begin inline asm
	sin.approx.f32  %f19116, %f19112;
	// end inline asm
	// begin inline asm
	fma.rn.f32 %f19118, %f19116, %f49156, %f19112;
	// end inline asm
	// begin inline asm
	sin.approx.f32  %f19122, %f19118;
	// end inline asm
	// begin inline asm
	fma.rn.f32 %f19124, %f19122, %f49156, %f19118;
	// end inline asm
	// begin inline asm
	sin.approx.f32  %f19128, %f19124;
	// end inline asm
	// begin inline asm
	fma.rn.f32 %f19130, %f19128, %f49156, %f19124;
	// end inline asm
	// begin inline asm
	sin.approx.f32  %f19134, %f19130;
	// end inline asm
	// begin inline asm
	fma.rn.f32 %f19136, %f19134, %f49156, %f19130;
	// end inline asm
	// begin inline asm
	sin.approx.f32  %f19140, %f19136;
	// end inline asm
	// begin inline asm
	fma.rn.f32 %f19142, %f19140, %f49156, %f19136;
	// end inline asm
	// begin inline asm
	sin.approx.f32  %f19146, %f19142;
	// end inline asm
	// begin inline asm
	fma.rn.f32 %f19148, %f19146, %f49156, %f19142;
	// end inline asm
	// begin inline asm
	sin.approx.f32  %f19152, %f19148;
	// end inline asm
	// begin inline asm
	fma.rn.f32 %f19154, %f19152, %f49156, %f19148;
	// end inline asm
	// begin inline asm
	sin.approx.f32  %f19158, %f19154;
	// end inline asm
	// begin inline asm
	fma.rn.f32 %f19160, %f19158, %f49156, %f19154;
	// end inline asm
	// begin inline asm
	sin.approx.f32  %f19164, %f19160;
	// end inline asm
	// begin inline asm
	fma.rn.f32 %f19166, %f19164, %f49156, %f19160;
	// end inline asm
	// begin inline asm
	sin.approx.f32  %f19170, %f19166;
	// end inline asm
	// begin inline asm
	fma.rn.f32 %f19172, %f19170, %f49156, %f19166;
	// end inline asm
	// begin inline asm
	sin.approx.f32  %f19176, %f19172;
	// end inline asm
	// begin inline asm
	fma.rn.f32 %f19178, %f19176, %f49156, %f19172;
	// end inline asm
	// begin inline asm
	sin.approx.f32  %f19182, %f19178;
	// end inline asm
	// begin inline asm
	fma.rn.f32 %f19184, %f19182, %f49156, %f19178;
	// end inline asm
	// begin inline asm
	sin.approx.f32  %f19188, %f19184;
	// end inline asm
	// begin inline asm
	fma.rn.f32 %f19190, %f19188, %f49156, %f19184;
	// end inline asm
	// begin inline asm
	sin.approx.f32  %f19194, %f19190;
	// end inline asm
	// begin inline asm
	fma.rn.f32 %f19196, %f19194, %f49156, %f19190;
	// end inline asm
	// begin inline asm
	sin.approx.f32  %f19200, %f19196;
	// end inline asm
	// begin inline asm
	fma.rn.f32 %f19202, %f19200, %f49156, %f19196;
	// end inline asm
	// begin inline asm
	sin.approx.f32  %f19206, %f19202;
	// end inline asm
	// begin inline asm
	fma.rn.f32 %f19208, %f19206, %f49156, %f19202;
	// end inline asm
	// begin inline asm
	sin.approx.f32  %f19212, %f19208;
	// end inline asm
	// begin inline asm
	fma.rn.f32 %f19214, %f19212, %f49156, %f19208;
	// end inline asm
	// begin inline asm
	sin.approx.f32  %f19218, %f19214;
	// end inline asm
	// begin inline asm
	fma.rn.f32 %f19220, %f19218, %f49156, %f19214;
	// end inline asm
	// begin inline asm
	sin.approx.f32  %f19224, %f19220;
	// end inline asm
	// begin inline asm
	fma.rn.f32 %f19226, %f19224, %f49156, %f19220;
	// end inline asm
	// begin inline asm
	sin.approx.f32  %f19230, %f19226;
	// end inline asm
	// begin inline asm
	fma.rn.f32 %f19232, %f19230, %f49156, %f19226;
	// end inline asm
	// begin inline asm
	sin.approx.f32  %f19236, %f19232;
	// end inline asm
	// begin inline asm
	fma.rn.f32 %f19238, %f19236, %f49156, %f19232;
	// end inline asm
	// begin inline asm
	sin.approx.f32  %f19242, %f19238;
	// end inline asm
	// begin inline asm
	fma.rn.f32 %f19244, %f19242, %f49156, %f19238;
	// end inline asm
	// begin inline asm
	sin.approx.f32  %f19248, %f19244;
	// end inline asm
	// begin inline asm
	fma.rn.f32 %f19250, %f19248, %f49156, %f19244;
	// end inline asm
	// begin inline asm
	sin.approx.f32  %f19254, %f19250;
	// end inline asm
	// begin inline asm
	fma.rn.f32 %f19256, %f19254, %f49156, %f19250;
	// end inline asm
	// begin inline asm
	sin.approx.f32  %f19260, %f19256;
	// end inline asm
	// begin inline asm
	fma.rn.f32 %f19262, %f19260, %f49156, %f19256;
	// end inline asm
	// begin inline asm
	sin.approx.f32  %f19266, %f19262;
	// end inline asm
	// begin inline asm
	fma.rn.f32 %f19268, %f19266, %f49156, %f19262;
	// end inline asm
	// begin inline asm
	sin.approx.f32  %f19272, %f19268;
	// end inline asm
	// begin inline asm
	fma.rn.f32 %f19274, %f19272, %f49156, %f19268;
	// end inline asm
	// begin inline asm
	sin.approx.f32  %f19278, %f19274;
	// end inline asm
	// begin inline asm
	fma.rn.f32 %f19280, %f19278, %f49156, %f19274;
	// end inline asm
	// begin inline asm
	sin.approx.f32  %f19284, %f19280;
	// end inline asm
	// begin inline asm
	fma.rn.f32 %f19286, %f19284, %f49156, %f19280;
	// end inline asm
	// begin inline asm
	sin.approx.f32  %f19290, %f19286;
	// end inline asm
	// begin inline asm
	fma.rn.f32 %f19292, %f19290, %f49156, %f19286;
	// end inline asm
	// begin inline asm
	sin.approx.f32  %f19296, %f19292;
	// end inline asm
	// begin inline asm
	fma.rn.f32 %f19298, %f19296, %f49156, %f19292;
	// end inline asm
	// begin inline asm
	sin.approx.f32  %f19302, %f19298;
	// end inline asm
	// begin inline asm
	fma.rn.f32 %f19304, %f19302, %f49156, %f19298;
	// end inline asm
	// begin inline asm
	sin.approx.f32  %f19308, %f19304;
	// end inline asm
	// begin inline asm
	fma.rn.f32 %f19310, %f19308, %f49156, %f19304;
	// end inline asm
	// begin inline asm
	sin.approx.f32  %f19314, %f19310;
	// end inline asm
	// begin inline asm
	fma.rn.f32 %f19316, %f19314, %f49156, %f19310;
	// end inline asm
	// begin inline asm
	sin.approx.f32  %f19320, %f19316;
	// end inline asm
	// begin inline asm
	fma.rn.f32 %f19322, %f19320, %f49156, %f19316;
	// end inline asm
	// begin inline asm
	sin.approx.f32  %f19326, %f19322;
	// end inline asm
	// begin inline asm
	fma.rn.f32 %f19328, %f19326, %f49156, %f19322;
	// end inline asm
	// begin inline asm
	sin.approx.f32  %f19332, %f19328;
	// end inline asm
	// begin inline asm
	fma.rn.f32 %f19334, %f19332, %f49156, %f19328;
	// end inline asm
	// begin inline asm
	sin.approx.f32  %f19338, %f19334;
	// end inline asm
	// begin inline asm
	fma.rn.f32 %f19340, %f19338, %f49156, %f19334;
	// end inline asm
	// begin inline asm
	sin.approx.f32  %f19344, %f19340;
	// end inline asm
	// begin inline asm
	fma.rn.f32 %f19346, %f19344, %f49156, %f19340;
	// end inline asm
	// begin inline asm
	sin.approx.f32  %f19350, %f19346;
	// end inline asm
	// begin inline asm
	fma.rn.f32 %f19352, %f19350, %f49156, %f19346;
	// end inline asm
	// begin inline asm
	sin.approx.f32  %f19356, %f19352;
	// end inline asm
	// begin inline asm
	fma.rn.f32 %f19358, %f19356, %f49156, %f19352;
	// end inline asm
	// begin inline asm
	sin.approx.f32  %f19362, %f19358;
	// end inline asm
	// begin inline asm
	fma.rn.f32 %f19364, %f19362, %f49156, %f19358;
	// end inline asm
	// begin inline asm
	sin.approx.f32  %f19368, %f19364;
	// end inline asm
	// begin inline asm
	fma.rn.f32 %f19370, %f19368, %f49156, %f19364;
	// end inline asm
	// begin inline asm
	sin.approx.f32  %f19374, %f19370;
	// end inline asm
	// begin inline asm
	fma.rn.f32 %f19376, %f19374, %f49156, %f19370;
	// end inline asm
	// begin inline asm
	sin.approx.f32  %f19380, %f19376;
	// end inline asm
	// begin inline asm
	fma.rn.f32 %f19382, %f19380, %f49156, %f19376;
	// end inline asm
	// begin inline asm
	sin.approx.f32  %f19386, %f19382;
	// end inline asm
	// begin inline asm
	fma.rn.f32 %f19388, %f19386, %f49156, %f19382;
	// end inline asm
	// begin inline asm
	sin.approx.f32  %f19392, %f19388;
	// end inline asm
	// begin inline asm
	fma.rn.f32 %f19394, %f19392, %f49156, %f19388;
	// end inline asm
	// begin inline asm
	sin.approx.f32  %f19398, %f19394;
	// end inline asm
	// begin inline asm
	fma.rn.f32 %f19400, %f19398, %f49156, %f19394;
	// end inline asm
	// begin inline asm
	sin.approx.f32  %f19404, %f19400;
	// end inline asm
	// begin inline asm
	fma.rn.f32 %f19406, %f19404, %f49156, %f19400;
	// end inline asm
	// begin inline asm
	sin.approx.f32  %f19410, %f19406;
	// end inline asm
	// begin inline asm
	fma.rn.f32 %f19412, %f19410, %f49156, %f19406;
	// end inline asm
	// begin inline asm
	sin.approx.f32  %f19416, %f19412;
	// end inline asm
	// begin inline asm
	fma.rn.f32 %f19418, %f19416, %f49156, %f19412;
	// end inline asm
	// begin inline asm
	sin.approx.f32  %f19422, %f19418;
	// end inline asm
	// begin inline asm
	fma.rn.f32 %f19424, %f19422, %f49156, %f19418;
	// end inline asm
	// begin inline asm
	sin.approx.f32  %f19428, %f19424;
	// end inline asm
	// begin inline asm
	fma.rn.f32 %f19430, %f19428, %f49156, %f19424;
	// end inline asm
	// begin inline asm
	sin.approx.f32  %f19434, %f19430;
	// end inline asm
	// begin inline asm
	fma.rn.f32 %f19436, %f19434, %f49156, %f19430;
	// end inline asm
	// begin inline asm
	sin.approx.f32  %f19440, %f19436;
	// end inline asm
	// begin inline asm
	fma.rn.f32 %f19442, %f19440, %f49156, %f19436;
	// end inline asm
	// begin inline asm
	sin.approx.f32  %f19446, %f19442;
	// end inline asm
	// begin inline asm
	fma.rn.f32 %f19448, %f19446, %f49156, %f19442;
	// end inline asm
	// begin inline asm
	sin.approx.f32  %f19452, %f19448;
	// end inline asm
	// begin inline asm
	fma.rn.f32 %f19454, %f19452, %f49156, %f19448;
	// end inline asm
	// begin inline asm
	sin.approx.f32  %f19458, %f19454;
	// end inline asm
	// begin inline asm
	fma.rn.f32 %f19460, %f19458, %f49156, %f19454;
	// end inline asm
	// begin inline asm
	sin.approx.f32  %f19464, %f19460;
	// end inline asm
	// begin inline asm
	fma.rn.f32 %f19466, %f19464, %f49156, %f19460;
	// end inline asm
	// begin inline asm
	sin.approx.f32  %f19470, %f19466;
	// end inline asm
	// begin inline asm
	fma.rn.f32 %f19472, %f19470, %f49156, %f19466;
	// end inline asm
	// begin inline asm
	sin.approx.f32  %f19476, %f19472;
	// end inline asm
	// begin inline asm
	fma.rn.f32 %f19478, %f19476, %f49156, %f19472;
	// end inline asm
	// begin inline asm
	sin.approx.f32  %f19482, %f19478;
	// end inline asm
	// begin inline asm
	fma.rn.f32 %f19484, %f19482, %f49156, %f19478;
	// end inline asm
	// begin inline asm
	sin.approx.f32  %f19488, %f19484;
	// end inline asm
	// begin inline asm
	fma.rn.f32 %f19490, %f19488, %f49156, %f19484;
	// end inline asm
	// begin inline asm
	sin.approx.f32  %f19494, %f19490;
	// end inline asm
	// begin inline asm
	fma.rn.f32 %f19496, %f19494, %f49156, %f19490;
	// end inline asm
	// begin inline asm
	sin.approx.f32  %f19500, %f19496;
	// end inline asm
	// begin inline asm
	fma.rn.f32 %f19502, %f19500, %f49156, %f19496;
	// end inline asm
	// begin inline asm
	sin.approx.f32  %f19506, %f19502;
	// end inline asm
	// begin inline asm
	fma.rn.f32 %f19508, %f19506, %f49156, %f19502;
	// end inline asm
	// begin inline asm
	sin.approx.f32  %f19512, %f19508;
	// end inline asm
	// begin inline asm
	fma.rn.f32 %f19514, %f19512, %f49156, %f19508;
	// end inline asm
	// begin inline asm
	sin.approx.f32  %f19518, %f19514;
	// end inline asm
	// begin inline asm
	fma.rn.f32 %f19520, %f19518, %f49156, %f19514;
	// end inline asm
	// begin inline asm
	sin.approx.f32  %f19524, %f19520;
	// end inline asm
	// begin inline asm
	fma.rn.f32 %f19526, %f19524, %f49156, %f19520;
	// end inline asm
	// begin inline asm
	sin.approx.f32  %f19530, %f19526;
	// end inline asm
	// begin inline asm
	fma.rn.f32 %f19532, %f19530, %f49156, %f19526;
	// end inline asm
	// begin inline asm
	sin.approx.f32  %f19536, %f19532;
	// end inline asm
	// begin inline asm
	fma.rn.f32 %f19538, %f19536, %f49156, %f19532;
	// end inline asm
	// begin inline asm
	sin.approx.f32  %f19542, %f19538;
	// end inline asm
	// begin inline asm
	fma.rn.f32 %f19544, %f19542, %f49156, %f19538;
	// end inline asm
	// begin inline asm
	sin.approx.f32  %f19548, %f19544;
	// end inline asm
	// begin inline asm
	fma.rn.f32 %f19550, %f19548, %f49156, %f19544;
	// end inline asm
	// begin inline asm
	sin.approx.f32  %f19554, %f19550;
	// end inline asm
	// begin inline asm
	fma.rn.f32 %f19556, %f19554, %f49156, %f19550;
	// end inline asm
	// begin inline asm
	sin.approx.f32  %f19560, %f19556;
	// end inline asm
	// begin inline asm
	fma.rn.f32 %f19562, %f19560, %f49156, %f19556;
	// end inline asm
	// begin inline asm
	sin.approx.f32  %f19566, %f19562;
	// end inline asm
	// begin inline asm
	fma.rn.f32 %f19568, %f19566, %f49156, %f19562;
	// end inline asm
	// begin inline asm
	sin.approx.f32  %f19572, %f19568;
	// end inline asm
	// begin inline asm
	fma.rn.f32 %f19574, %f19572, %f49156, %f19568;
	// end inline asm
	// begin inline asm
	sin.approx.f32  %f19578, %f19574;
	// end inline asm
	// begin inline asm
	fma.rn.f32 %f19580, %f19578, %f49156, %f19574;
	// end inline asm
	// begin inline asm
	sin.approx.f32  %f19584, %f19580;
	// end inline asm
	// begin inline asm
	fma.rn.f32 %f19586, %f19584, %f49156, %f19580;
	// end inline asm
	// begin inline asm
	sin.approx.f32  %f19590, %f19586;
	// end inline asm
	// begin inline asm
	fma.rn.f32 %f19592, %f19590, %f49156, %f19586;
	// end inline asm
	// begin inline asm
	sin.approx.f32  %f19596, %f19592;
	// end inline asm
	// begin inline asm
	fma.rn.f32 %f19598, %f19596, %f49156, %f19592;
	// end inline asm
	// begin inline asm
	sin.approx.f32  %f19602, %f19598;
	// end inline asm
	// begin inline asm
	fma.rn.f32 %f19604, %f19602, %f49156, %f19598;
	// end inline asm
	// begin inline asm
	sin.approx.f32  %f19608, %f19604;
	// end inline asm
	// begin inline asm
	fma.rn.f32 %f19610, %f19608, %f49156, %f19604;
	// end inline asm
	// begin inline asm
	sin.approx.f32  %f19614, %f19610;
	// end inline asm
	// begin inline asm
	fma.rn.f32 %f19616, %f19614, %f49156, %f19610;
	// end inline asm
	// begin inline asm
	sin.approx.f32  %f19620, %f19616;
	// end inline asm
	// begin inline asm
	fma.rn.f32 %f19622, %f19620, %f49156, %f19616;
	// end inline asm
	// begin inline asm
	sin.approx.f32  %f19626, %f19622;
	// end inline asm
	// begin inline asm
	fma.rn.f32 %f19628, %f19626, %f49156, %f19622;
	// end inline asm
	// begin inline asm
	sin.approx.f32  %f19632, %f19628;
	// end inline asm
	// begin inline asm
	fma.rn.f32 %f19634, %f19632, %f49156, %f19628;
	// end inline asm
	// begin inline asm
	sin.approx.f32  %f19638, %f19634;
	// end inline asm
	// begin inline asm
	fma.rn.f32 %f19640, %f19638, %f49156, %f19634;
	// end inline asm
	// begin inline asm
	sin.approx.f32  %f19644, %f19640;
	// end inline asm
	// begin inline asm
	fma.rn.f32 %f19646, %f19644, %f49156, %f19640;
	// end inline asm
	// begin inline asm
	sin.approx.f32  %f19650, %f19646;
	// end inline asm
	// begin inline asm
	fma.rn.f32 %f19652, %f19650, %f49156, %f19646;
	// end inline asm
	// begin inline asm
	sin.approx.f32  %f19656, %f19652;
	// end inline asm
	// begin inline asm
	fma.rn.f32 %f19658, %f19656, %f49156, %f19652;
	// end inline asm
	// begin inline asm
	sin.approx.f32  %f19662, %f19658;
	// end inline asm
	// begin inline asm
	fma.rn.f32 %f19664, %f19662, %f49156, %f19658;
	// end inline asm
	// begin inline asm
	sin.approx.f32  %f19668, %f19664;
	// end inline asm
	// begin inline asm
	fma.rn.f32 %f19670, %f19668, %f49156, %f19664;
	// end inline asm
	// begin inline asm
	sin.approx.f32  %f19674, %f19670;
	// end inline asm
	// begin inline asm
	fma.rn.f32 %f19676, %f19674, %f49156, %f19670;
	// end inline asm
	// begin inline asm
	sin.approx.f32  %f19680, %f19676;
	// end inline asm
	// begin inline asm
	fma.rn.f32 %f19682, %f19680, %f49156, %f19676;
	// end inline asm
	// begin inline asm
	sin.approx.f32  %f19686, %f19682;
	// end inline asm
	// begin inline asm
	fma.rn.f32 %f19688, %f19686, %f49156, %f19682;
	// end inline asm
	// begin inline asm
	sin.approx.f32  %f19692, %f19688;
	// end inline asm
	// begin inline asm
	fma.rn.f32 %f19694, %f19692, %f49156, %f19688;
	// end inline asm
	// begin inline asm
	sin.approx.f32  %f19698, %f19694;
	// end inline asm
	// begin inline asm
	fma.rn.f32 %f19700, %f19698, %f49156, %f19694;
	// end inline asm
	// begin inline asm
	sin.approx.f32  %f19704, %f19700;
	// end inline asm
	// begin inline asm
	fma.rn.f32 %f19706, %f19704, %f49156, %f19700;
	// end inline asm
	// begin inline asm
	sin.approx.f32  %f19710, %f19706;
	// end inline asm
	// begin inline asm
	fma.rn.f32 %f19712, %f19710, %f49156, %f19706;
	// end inline asm
	// begin inline asm
	sin.approx.f32  %f19716, %f19712;
	// end inline asm
	// begin inline asm
	fma.rn.f32 %f19718, %f19716, %f49156, %f19712;
	// end inline asm
	// begin inline asm
	sin.approx.f32  %f19722, %f19718;
	// end inline asm
	// begin inline asm
	fma.rn.f32 %f19724, %f19722, %f49156, %f19718;
	// end inline asm
	// begin inline asm
	sin.approx.f32  %f19728, %f19724;
	// end inline asm
	// begin inline asm
	fma.rn.f32 %f19730, %f19728, %f49156, %f19724;
	// end inline asm
	// begin inline asm
	sin.approx.f32  %f19734, %f19730;
	// end inline asm
	// begin inline asm
	fma.rn.f32 %f19736, %f19734, %f49156, %f19730;
	// end inline asm
	// begin inline asm
	sin.approx.f32  %f19740, %f19736;
	// end inline asm
	// begin inline asm
	fma.rn.f32 %f19742, %f19740, %f49156, %f19736;
	// end inline asm
	// begin inline asm
	sin.approx.f32  %f19746, %f19742;
	// end inline asm
	// begin inline asm
	fma.rn.f32 %f19748, %f19746, %f49156, %f19742;
	// end inline asm
	// begin inline asm
	sin.approx.f32  %f19752, %f19748;
	// end inline asm
	// begin inline asm
	fma.rn.f32 %f19754, %f19752, %f49156, %f19748;
	// end inline asm
	// begin inline asm
	sin.approx.f32  %f19758, %f19754;
	// end inline asm
	// begin inline asm
	fma.rn.f32 %f19760, %f19758, %f49156, %f19754;
	// end inline asm
	// begin inline asm
	sin.approx.f32  %f19764, %f19760;
	// end inline asm
	// begin inline asm
	fma.rn.f32 %f19766, %f19764, %f49156, %f19760;
	// end inline asm
	// begin inline asm
	sin.approx.f32  %f19770, %f19766;
	// end inline asm
	// begin inline asm
	fma.rn.f32 %f19772, %f19770, %f49156, %f19766;
	// end inline asm
	// begin inline asm
	sin.approx.f32  %f19776, %f19772;
	// end inline asm
	// begin inline asm
	fma.rn.f32 %f19778, %f19776, %f49156, %f19772;
	// end inline asm
	// begin inline asm
	sin.approx.f32  %f19782, %f19778;
	// end inline asm
	// begin inline asm
	fma.rn.f32 %f19784, %f19782, %f49156, %f19778;
	// end inline asm
	// begin inline asm
	sin.approx.f32  %f19788, %f19784;
	// end inline asm
	// begin inline asm
	fma.rn.f32 %f19790, %f19788, %f49156, %f19784;
	// end inline asm
	// begin inline asm
	sin.approx.f32  %f19794, %f19790;
	// end inline asm
	// begin inline asm
	fma.rn.f32 %f19796, %f19794, %f49156, %f19790;
	// end inline asm
	// begin inline asm
	sin.approx.f32  %f19800, %f19796;
	// end inline asm
	// begin inline asm
	fma.rn.f32 %f19802, %f19800, %f49156, %f19796;
	// end inline asm
	// begin inline asm
	sin.approx.f32  %f19806, %f19802;
	// end inline asm
	// begin inline asm
	fma.rn.f32 %f19808, %f19806, %f49156, %f19802;
	// end inline asm
	// begin inline asm
	sin.approx.f32  %f19812, %f19808;
	// end inline asm
	// begin inline asm
	fma.rn.f32 %f19814, %f19812, %f49156, %f19808;
	// end inline asm
	// begin inline asm
	sin.approx.f32  %f19818, %f19814;
	// end inline asm
	// begin inline asm
	fma.rn.f32 %f19820, %f19818, %f49156, %f19814;
	// end inline asm
	// begin inline asm
	sin.approx.f32  %f19824, %f19820;
	// end inline asm
	// begin inline asm
	fma.rn.f32 %f19826, %f19824, %f49156, %f19820;
	// end inline asm
	// begin inline asm
	sin.approx.f32  %f19830, %f19826;
	// end inline asm
	// begin inline asm
	fma.rn.f32 %f19832, %f19830, %f49156, %f19826;
	// end inline asm
	// begin inline asm
	sin.approx.f32  %f19836, %f19832;
	// end inline asm
	// begin inline asm
	fma.rn.f32 %f19838, %f19836, %f49156, %f19832;
	// end inline asm
	// begin inline asm
	sin.approx.f32  %f19842, %f19838;
	// end inline asm
	// begin inline asm
	fma.rn.f32 %f19844, %f19842, %f49156, %f19838;
	// end inline asm
	// begin inline asm
	sin.approx.f32  %f19848, %f19844;
	// end inline asm
	// begin inline asm
	fma.rn.f32 %f19850, %f19848, %f49156, %f19844;
	// end inline asm
	// begin inline asm
	sin.approx.f32  %f19854, %f19850;
	// end inline asm
	// begin inline asm
	fma.rn.f32 %f19856, %f19854, %f49156, %f19850;
	// end inline asm
	// begin inline asm
	sin.approx.f32  %f19860, %f19856;
	// end inline asm
	// begin inline asm
	fma.rn.f32 %f19862, %f19860, %f49156, %f19856;
	// end inline asm
	// begin inline asm
	sin.approx.f32  %f19866, %f19862;
	// end inline asm
	// begin inline asm
	fma.rn.f32 %f19868, %f19866, %f49156, %f19862;
	// end inline asm
	// begin inline asm
	sin.approx.f32  %f19872, %f19868;
	// end inline asm
	// begin inline asm
	fma.rn.f32 %f19874, %f19872, %f49156, %f19868;
	// end inline asm
	// begin inline asm
	sin.approx.f32  %f19878, %f19874;
	// end inline asm
	// begin inline asm
	fma.rn.f32 %f19880, %f19878, %f49156, %f19874;
	// end inline asm
	// begin inline asm
	sin.approx.f32  %f19884, %f19880;
	// end inline asm
	// begin inline asm
	fma.rn.f32 %f19886, %f19884, %f49156, %f19880;
	// end inline asm
	// begin inline asm
	sin.approx.f32  %f19890, %f19886;
	// end inline asm
	// begin inline asm
	fma.rn.f32 %f19892, %f19890, %f49156, %f19886;
	// end inline asm
	// begin inline asm
	sin.approx.f32  %f19896, %f19892;
	// end inline asm
	// begin inline asm
	fma.rn.f32 %f19898, %f19896, %f49156, %f19892;
	// end inline asm
	// begin inline asm
	sin.approx.f32  %f19902, %f19898;
	// end inline asm
	// begin inline asm
	fma.rn.f32 %f19904, %f19902, %f49156, %f19898;
	// end inline asm
	// begin inline asm
	sin.approx.f32  %f19908, %f19904;
	// end inline asm
	// begin inline asm
	fma.rn.f32 %f19910, %f19908, %f49156, %f19904;
	// end inline asm
	// begin inline asm
	sin.approx.f32  %f19914, %f19910;
	// end inline asm
	// begin inline asm
	fma.rn.f32 %f19916, %f19914, %f49156, %f19910;
	// end inline asm
	// begin inline asm
	sin.approx.f32  %f19920, %f19916;
	// end inline asm
	// begin inline asm
	fma.rn.f32 %f19922, %f19920, %f49156, %f19916;
	// end inline asm
	// begin inline asm
	sin.approx.f32  %f19926, %f19922;
	// end inline asm
	// begin inline asm
	fma.rn.f32 %f19928, %f19926, %f49156, %f19922;
	// end inline asm
	// begin inline asm
	sin.approx.f32  %f19932, %f19928;
	// end inline asm
	// begin inline asm
	fma.rn.f32 %f19934, %f19932, %f49156, %f19928;
	// end inline asm
	// begin inline asm
	sin.approx.f32  %f19938, %f19934;
	// end inline asm
	// begin inline asm
	fma.rn.f32 %f19940, %f19938, %f49156, %f19934;
	// end inline asm
	// begin inline asm
	sin.approx.f32  %f19944, %f19940;
	// end inline asm
	// begin inline asm
	fma.rn.f32 %f19946, %f19944, %f49156, %f19940;
	// end inline asm
	// begin inline asm
	sin.approx.f32  %f19950, %f19946;
	// end inline asm
	// begin inline asm
	fma.rn.f32 %f19952, %f19950, %f49156, %f19946;
	// end inline asm
	// begin inline asm
	sin.approx.f32  %f19956, %f19952;
	// end inline asm
	// begin inline asm
	fma.rn.f32 %f19958, %f19956, %f49156, %f19952;
	// end inline asm
	// begin inline asm
	sin.approx.f32  %f19962, %f19958;
	// end inline asm
	// begin inline asm
	fma.rn.f32 %f19964, %f19962, %f49156, %f19958;
	// end inline asm
	// begin inline asm
	sin.approx.f32  %f19968, %f19964;
	// end inline asm
	// begin inline asm
	fma.rn.f32 %f19970, %f19968, %f49156, %f19964;
	// end inline asm
	// begin inline asm
	sin.approx.f32  %f19974, %f19970;
	// end inline asm
	// begin inline asm
	fma.rn.f32 %f19976, %f19974, %f49156, %f19970;
	// end inline asm
	// begin inline asm
	sin.approx.f32  %f19980, %f19976;
	// end inline asm
	// begin inline asm
	fma.rn.f32 %f19982, %f19980, %f49156, %f19976;
	// end inline asm
	// begin inline asm
	sin.approx.f32  %f19986, %f19982;
	// end inline asm
	// begin inline asm
	fma.rn.f32 %f19988, %f19986, %f49156, %f19982;
	// end inline asm
	// begin inline asm
	sin.approx.f32  %f19992, %f19988;
	// end inline asm
	// begin inline asm
	fma.rn.f32 %f19994, %f19992, %f49156, %f19988;
	// end inline asm
	// begin inline asm
	sin.approx.f32  %f19998, %f19994;
	// end inline asm
	// begin inline asm
	fma.rn.f32 %f20000, %f19998, %f49156, %f19994;
	// end inline asm
	// begin inline asm
	sin.approx.f32  %f20004, %f20000;
	// end inline asm
	// begin inline asm
	fma.rn.f32 %f20006, %f20004, %f49156, %f20000;
	// end inline asm
	// begin inline asm
	sin.approx.f32  %f20010, %f20006;
	// end inline asm
	// begin inline asm
	fma.rn.f32 %f20012, %f20010, %f49156, %f20006;
	// end inline asm
	// begin inline asm
	sin.approx.f32  %f20016, %f20012;
	// end inline asm
	// begin inline asm
	fma.rn.f32 %f20018, %f20016, %f49156, %f20012;
	// end inline asm
	// begin inline asm
	sin.approx.f32  %f20022, %f20018;
	// end inline asm
	// begin inline asm
	fma.rn.f32 %f20024, %f20022, %f49156, %f20018;
	// end inline asm
	// begin inline asm
	sin.approx.f32  %f20028, %f20024;
	// end inline asm
	// begin inline asm
	fma.rn.f32 %f20030, %f20028, %f49156, %f20024;
	// end inline asm
	// begin inline asm
	sin.approx.f32  %f20034, %f20030;
	// end inline asm
	// begin inline asm
	fma.rn.f32 %f20036, %f20034, %f49156, %f20030;
	// end inline asm
	// begin inline asm
	sin.approx.f32  %f20040, %f20036;
	// end inline asm
	// begin inline asm
	fma.rn.f32 %f20042, %f20040, %f49156, %f20036;
	// end inline asm
	// begin inline asm
	sin.approx.f32  %f20046, %f20042;
	// end inline asm
	// begin inline asm
	fma.rn.f32 %f20048, %f20046, %f49156, %f20042;
	// end inline asm
	// begin inline asm
	sin.approx.f32  %f20052, %f20048;
	// end inline asm
	// begin inline asm
	fma.rn.f32 %f20054, %f20052, %f49156, %f20048;
	// end inline asm
	// begin inline asm
	sin.approx.f32  %f20058, %f20054;
	// end inline asm
	// begin inline asm
	fma.rn.f32 %f20060, %f20058, %f49156, %f20054;
	// end inline asm
	// begin inline asm
	sin.approx.f32  %f20064, %f20060;
	// end inline asm
	// begin inline asm
	fma.rn.f32 %f20066, %f20064, %f49156, %f20060;
	// end inline asm
	// begin inline asm
	sin.approx.f32  %f20070, %f20066;
	// end inline asm
	// begin inline asm
	fma.rn.f32 %f20072, %f20070, %f49156, %f20066;
	// end inline asm
	// begin inline asm
	sin.approx.f32  %f20076, %f20072;
	// end inline asm
	// begin inline asm
	fma.rn.f32 %f20078, %f20076, %f49156, %f20072;
	// end inline asm
	// begin inline asm
	sin.approx.f32  %f20082, %f20078;
	// end inline asm
	// begin inline asm
	fma.rn.f32 %f20084, %f20082, %f49156, %f20078;
	// end inline asm
	// begin inline asm
	sin.approx.f32  %f20088, %f20084;
	// end inline asm
	// begin inline asm
	fma.rn.f32 %f20090, %f20088, %f49156, %f20084;
	// end inline asm
	// begin inline asm
	sin.approx.f32  %f20094, %f20090;
	// end inline asm
	// begin inline asm
	fma.rn.f32 %f20096, %f20094, %f49156, %f20090;
	// end inline asm
	// begin inline asm
	sin.approx.f32  %f20100, %f20096;
	// end inline asm
	// begin inline asm
	fma.rn.f32 %f20102, %f20100, %f49156, %f20096;
	// end inline asm
	// begin inline asm
	sin.approx.f32  %f20106, %f20102;
	// end inline asm
	// begin inline asm
	fma.rn.f32 %f20108, %f20106, %f49156, %f20102;
	// end inline asm
	// begin inline asm
	sin.approx.f32  %f20112, %f20108;
	// end inline asm
	// begin inline asm
	fma.rn.f32 %f20114, %f20112, %f49156, %f20108;
	// end inline asm
	// begin inline asm
	sin.approx.f32  %f20118, %f20114;
	// end inline asm
	// begin inline asm
	fma.rn.f32 %f20120, %f20118, %f49156, %f20114;
	// end inline asm
	// begin inline asm
	sin.approx.f32  %f20124, %f20120;
	// end inline asm
	// begin inline asm
	fma.rn.f32 %f20126, %f20124, %f49156, %f20120;
	// end inline asm
	// begin inline asm
	sin.approx.f32  %f20130, %f20126;
	// end inline asm
	// begin inline asm
	fma.rn.f32 %f20132, %f20130, %f49156, %f20126;
	// end inline asm
	// begin inline asm
	sin.approx.f32  %f20136, %f20132;
	// end inline asm
	// begin inline asm
	fma.rn.f32 %f20138, %f20136, %f49156, %f20132;
	// end inline asm
	// begin inline asm
	sin.approx.f32  %f20142, %f20138;
	// end inline asm
	// begin inline asm
	fma.rn.f32 %f20144, %f20142, %f49156, %f20138;
	// end inline asm
	// begin inline asm
	sin.approx.f32  %f20148, %f20144;
	// end inline asm
	// begin inline asm
	fma.rn.f32 %f20150, %f20148, %f49156, %f20144;
	// end inline asm
	// begin inline asm
	sin.approx.f32  %f20154, %f20150;
	// end inline asm
	// begin inline asm
	fma.rn.f32 %f20156, %f20154, %f49156, %f20150;
	// end inline asm
	// begin inline asm
	sin.approx.f32  %f20160, %f20156;
	// end inline asm
	// begin inline asm
	fma.rn.f32 %f20162, %f20160, %f49156, %f20156;
	// end inline asm
	// begin inline asm
	sin.approx.f32  %f20166, %f20162;
	// end inline asm
	// begin inline asm
	fma.rn.f32 %f20168, %f20166, %f49156, %f20162;
	// end inline asm
	// begin inline asm
	sin.approx.f32  %f20172, %f20168;
	// end inline asm
	// begin inline asm
	fma.rn.f32 %f20174, %f20172, %f49156, %f20168;
	// end inline asm
	// begin inline asm
	sin.approx.f32  %f20178, %f20174;
	// end inline asm
	// begin inline asm
	fma.rn.f32 %f20180, %f20178, %f49156, %f20174;
	// end inline asm
	// begin inline asm
	sin.approx.f32  %f20184, %f20180;
	// end inline asm
	// begin inline asm
	fma.rn.f32 %f20186, %f20184, %f49156, %f20180;
	// end inline asm
	// begin inline asm
	sin.approx.f32  %f20190, %f20186;
	// end inline asm
	// begin inline asm
	fma.rn.f32 %f20192, %f20190, %f49156, %f20186;
	// end inline asm
	// begin inline asm
	sin.approx.f32  %f20196, %f20192;
	// end inline asm
	// begin inline asm
	fma.rn.f32 %f20198, %f20196, %f49156, %f20192;
	// end inline asm
	// begin inline asm
	sin.approx.f32  %f20202, %f20198;
	// end inline asm
	// begin inline asm
	fma.rn.f32 %f20204, %f20202, %f49156, %f20198;
	// end inline asm
	// begin inline asm
	sin.approx.f32  %f20208, %f20204;
	// end inline asm
	// begin inline asm
	fma.rn.f32 %f20210, %f20208, %f49156, %f20204;
	// end inline asm
	// begin inline asm
	sin.approx.f32  %f20214, %f20210;
	// end inline asm
	// begin inline asm
	fma.rn.f32 %f20216, %f20214, %f49156, %f20210;
	// end inline asm
	// begin inline asm
	sin.approx.f32  %f20220, %f20216;
	// end inline asm
	// begin inline asm
	fma.rn.f32 %f20222, %f20220, %f49156, %f20216;
	// end inline asm
	// begin inline asm
	sin.approx.f32  %f20226, %f20222;
	// end inline asm
	// begin inline asm
	fma.rn.f32 %f20228, %f20226, %f49156, %f20222;
	// end inline asm
	// begin inline asm
	sin.approx.f32  %f20232, %f20228;
	// end inline asm
	// begin inline asm
	fma.rn.f32 %f20234, %f20232, %f49156, %f20228;
	// end inline asm
	// begin inline asm
	sin.approx.f32  %f20238, %f20234;
	// end inline asm
	// begin inline asm
	fma.rn.f32 %f20240, %f20238, %f49156, %f20234;
	// end inline asm
	// begin inline asm
	sin.approx.f32  %f20244, %f20240;
	// end inline asm
	// begin inline asm
	fma.rn.f32 %f20246, %f20244, %f49156, %f20240;
	// end inline asm
	// begin inline asm
	sin.approx.f32  %f20250, %f20246;
	// end inline asm
	// begin inline asm
	fma.rn.f32 %f20252, %f20250, %f49156, %f20246;
	// end inline asm
	// begin inline asm
	sin.approx.f32  %f20256, %f20252;
	// end inline asm
	// begin inline asm
	fma.rn.f32 %f20258, %f20256, %f49156, %f20252;
	// end inline asm
	// begin inline asm
	sin.approx.f32  %f20262, %f20258;
	// end inline asm
	// begin inline asm
	fma.rn.f32 %f20264, %f20262, %f49156, %f20258;
	// end inline asm
	// begin inline asm
	sin.approx.f32  %f20268, %f20264;
	// end inline asm
	// begin inline asm
	fma.rn.f32 %f20270, %f20268, %f49156, %f20264;
	// end inline asm
	// begin inline asm
	sin.approx.f32  %f20274, %f20270;
	// end inline asm
	// begin inline asm
	fma.rn.f32 %f20276, %f20274, %f49156, %f20270;
	// end inline asm
	// begin inline asm
	sin.approx.f32  %f20280, %f20276;
	// end inline asm
	// begin inline asm
	fma.rn.f32 %f20282, %f20280, %f49156, %f20276;
	// end inline asm
	// begin inline asm
	sin.approx.f32  %f20286, %f20282;
	// end inline asm
	// begin inline asm
	fma.rn.f32 %f20288, %f20286, %f49156, %f20282;
	// end inline asm
	// begin inline asm
	sin.approx.f32  %f20292, %f20288;
	// end inline asm
	// begin inline asm
	fma.rn.f32 %f20294, %f20292, %f49156, %f20288;
	// end inline asm
	// begin inline asm
	sin.approx.f32  %f20298, %f20294;
	// end inline asm
	// begin inline asm
	fma.rn.f32 %f20300, %f20298, %f49156, %f20294;
	// end inline asm
	// begin inline asm
	sin.approx.f32  %f20304, %f20300;
	// end inline asm
	// begin inline asm
	fma.rn.f32 %f20306, %f20304, %f49156, %f20300;
	// end inline asm
	// begin inline asm
	sin.approx.f32  %f20310, %f20306;
	// end inline asm
	// begin inline asm
	fma.rn.f32 %f20312, %f20310, %f49156, %f20306;
	// end inline asm
	// begin inline asm
	sin.approx.f32  %f20316, %f20312;
	// end inline asm
	// begin inline asm
	fma.rn.f32 %f20318, %f20316, %f49156, %f20312;
	// end inline asm
	// begin inline asm
	sin.approx.f32  %f20322, %f20318;
	// end inline asm
	// begin inline asm
	fma.rn.f32 %f20324, %f20322, %f49156, %f20318;
	// end inline asm
	// begin inline asm
	sin.approx.f32  %f20328, %f20324;
	// end inline asm
	// begin inline asm
	fma.rn.f32 %f20330, %f20328, %f49156, %f20324;
	// end inline asm
	// begin inline asm
	sin.approx.f32  %f20334, %f20330;
	// end inline asm
	// begin inline asm
	fma.rn.f32 %f20336, %f20334, %f49156, %f20330;
	// end inline asm
	// begin inline asm
	sin.approx.f32  %f20340, %f20336;
	// end inline asm
	// begin inline asm
	fma.rn.f32 %f20342, %f20340, %f49156, %f20336;
	// end inline asm
	// begin inline asm
	sin.approx.f32  %f20346, %f20342;
	// end inline asm
	// begin inline asm
	fma.rn.f32 %f20348, %f20346, %f49156, %f20342;
	// end inline asm
	// begin inline asm
	sin.approx.f32  %f20352, %f20348;
	// end inline asm
	// begin inline asm
	fma.rn.f32 %f20354, %f20352, %f49156, %f20348;
	// end inline asm
	// begin inline asm
	sin.approx.f32  %f20358, %f20354;
	// end inline asm
	// begin inline asm
	fma.rn.f32 %f20360, %f20358, %f49156, %f20354;
	// end inline asm
	// begin inline asm
	sin.approx.f32  %f20364, %f20360;
	// end inline asm
	// begin inline asm
	fma.rn.f32 %f20366, %f20364, %f49156, %f20360;
	// end inline asm
	// begin inline asm
	sin.approx.f32  %f20370, %f20366;
	// end inline asm
	// begin inline asm
	fma.rn.f32 %f20372, %f20370, %f49156, %f20366;
	// end inline asm
	// begin inline asm
	sin.approx.f32  %f20376, %f20372;
	// end inline asm
	// begin inline asm
	fma.rn.f32 %f20378, %f20376, %f49156, %f20372;
	// end inline asm
	// begin inline asm
	sin.approx.f32  %f20382, %f20378;
	// end inline asm
	// begin inline asm
	fma.rn.f32 %f20384, %f20382, %f49156, %f20378;
	// end inline asm
	// begin inline asm
	sin.approx.f32  %f20388, %f20384;
	// end inline asm
	// begin inline asm
	fma.rn.f32 %f20390, %f20388, %f49156, %f20384;
	// end inline asm
	// begin inline asm
	sin.approx.f32  %f20394, %f20390;
	// end inline asm
	// begin inline asm
	fma.rn.f32 %f20396, %f20394, %f49156, %f20390;
	// end inline asm
	// begin inline asm
	sin.approx.f32  %f20400, %f20396;
	// end inline asm
	// begin inline asm
	fma.rn.f32 %f20402, %f20400, %f49156, %f20396;
	// end inline asm
	// begin inline asm
	sin.approx.f32  %f20406, %f20402;
	// end inline asm
	// begin inline asm
	fma.rn.f32 %f20408, %f20406, %f49156, %f20402;
	// end inline asm
	// begin inline asm
	sin.approx.f32  %f20412, %f20408;
	// end inline asm
	// begin inline asm
	fma.rn.f32 %f20414, %f20412, %f49156, %f20408;
	// end inline asm
	// begin inline asm
	sin.approx.f32  %f20418, %f20414;
	// end inline asm
	// begin inline asm
	fma.rn.f32 %f20420, %f20418, %f49156, %f20414;
	// end inline asm
	// begin inline asm
	sin.approx.f32  %f20424, %f20420;
	// end inline asm
	// begin inline asm
	fma.rn.f32 %f20426, %f20424, %f49156, %f20420;
	// end inline asm
	// begin inline asm
	sin.approx.f32  %f20430, %f20426;
	// end inline asm
	// begin inline asm
	fma.rn.f32 %f20432, %f20430, %f49156, %f20426;
	// end inline asm
	// begin inline asm
	sin.approx.f32  %f20436, %f20432;
	// end inline asm
	// begin inline asm
	fma.rn.f32 %f20438, %f20436, %f49156, %f20432;
	// end inline asm
	// begin inline asm
	sin.approx.f32  %f20442, %f20438;
	// end inline asm
	// begin inline asm
	fma.rn.f32 %f20444, %f20442, %f49156, %f20438;
	// end inline asm
	// begin inline asm
	sin.approx.f32  %f20448, %f20444;
	// end inline asm
	// begin inline asm
	fma.rn.f32 %f20450, %f20448, %f49156, %f20444;
	// end inline asm
	// begin inline asm
	sin.approx.f32  %f20454, %f20450;
	// end inline asm
	// begin inline asm
	fma.rn.f32 %f20456, %f20454, %f49156, %f20450;
	// end inline asm
	// begin inline asm
	sin.approx.f32  %f20460, %f20456;
	// end inline asm
	// begin inline asm
	fma.rn.f32 %f20462, %f20460, %f49156, %f20456;
	// end inline asm
	// begin inline asm
	sin.approx.f32  %f20466, %f20462;
	// end inline asm
	// begin inline asm
	fma.rn.f32 %f20468, %f20466, %f49156, %f20462;
	// end inline asm
	// begin inline asm
	sin.approx.f32  %f20472, %f20468;
	// end inline asm
	// begin inline asm
	fma.rn.f32 %f20474, %f20472, %f49156, %f20468;
	// end inline asm
	// begin inline asm
	sin.approx.f32  %f20478, %f20474;
	// end inline asm
	// begin inline asm
	fma.rn.f32 %f20480, %f20478, %f49156, %f20474;
	// end inline asm
	// begin inline asm
	sin.approx.f32  %f20484, %f20480;
	// end inline asm
	// begin inline asm
	fma.rn.f32 %f20486, %f20484, %f49156, %f20480;
	// end inline asm
	// begin inline asm
	sin.approx.f32  %f20490, %f20486;
	// end inline asm
	// begin inline asm
	fma.rn.f32 %f20492, %f20490, %f49156, %f20486;
	// end inline asm
	// begin inline asm
	sin.approx.f32  %f20496, %f20492;
	// end inline asm
	// begin inline asm
	fma.rn.f32 %f20498, %f20496, %f49156, %f20492;
	// end inline asm
	// begin inline asm
	sin.approx.f32  %f20502, %f20498;
	// end inline asm
	// begin inline asm
	fma.rn.f32 %f20504, %f20502, %f49156, %f20498;
	// end inline asm
	// begin inline asm
	sin.approx.f32  %f20508, %f20504;
	// end inline asm
	// begin inline asm
	fma.rn.f32 %f20510, %f20508, %f49156, %f20504;
	// end inline asm
	// begin inline asm
	sin.approx.f32  %f20514, %f20510;
	// end inline asm
	// begin inline asm
	fma.rn.f32 %f20516, %f20514, %f49156, %f20510;
	// end inline asm
	// begin inline asm
	sin.approx.f32  %f20520, %f20516;
	// end inline asm
	// begin inline asm
	fma.rn.f32 %f20522, %f20520, %f49156, %f20516;
	// end inline asm
	// begin inline asm
	sin.approx.f32  %f20526, %f20522;
	// end inline asm
	// begin inline asm
	fma.rn.f32 %f20528, %f20526, %f49156, %f20522;
	// end inline asm
	// begin inline asm
	sin.approx.f32  %f20532, %f20528;
	// end inline asm
	// begin inline asm
	fma.rn.f32 %f20534, %f20532, %f49156, %f20528;
	// end inline asm
	// begin inline asm
	sin.approx.f32  %f20538, %f20534;
	// end inline asm
	// begin inline asm
	fma.rn.f32 %f20540, %f20538, %f49156, %f20534;
	// end inline asm
	// begin inline asm
	sin.approx.f32  %f20544, %f20540;
	// end inline asm
	// begin inline asm
	fma.rn.f32 %f20546, %f20544, %f49156, %f20540;
	// end inline asm
	// begin inline asm
	sin.approx.f32  %f20550, %f20546;
	// end inline asm
	// begin inline asm
	fma.rn.f32 %f20552, %f20550, %f49156, %f20546;
	// end inline asm
	// begin inline asm
	sin.approx.f32  %f20556, %f20552;
	// end inline asm
	// begin inline asm
	fma.rn.f32 %f20558, %f20556, %f49156, %f20552;
	// end inline asm
	// begin inline asm
	sin.approx.f32  %f20562, %f20558;
	// end inline asm
	// begin inline asm
	fma.rn.f32 %f20564, %f20562, %f49156, %f20558;
	// end inline asm
	// begin inline asm
	sin.approx.f32  %f20568, %f20564;
	// end inline asm
	// begin inline asm
	fma.rn.f32 %f20570, %f20568, %f49156, %f20564;
	// end inline asm
	// begin inline asm
	sin.approx.f32  %f20574, %f20570;
	// end inline asm
	// begin inline asm
	fma.rn.f32 %f20576, %f20574, %f49156, %f20570;
	// end inline asm
	// begin inline asm
	sin.approx.f32  %f20580, %f20576;
	// end inline asm
	// begin inline asm
	fma.rn.f32 %f20582, %f20580, %f49156, %f20576;
	// end inline asm
	// begin inline asm
	sin.approx.f32  %f20586, %f20582;
	// end inline asm
	// begin inline asm
	fma.rn.f32 %f20588, %f20586, %f49156, %f20582;
	// end inline asm
	// begin inline asm
	sin.approx.f32  %f20592, %f20588;
	// end inline asm
	// begin inline asm
	fma.rn.f32 %f20594, %f20592, %f49156, %f20588;
	// end inline asm
	// begin inline asm
	sin.approx.f32  %f20598, %f20594;
	// end inline asm
	// begin inline asm
	fma.rn.f32 %f20600, %f20598, %f49156, %f20594;
	// end inline asm
	// begin inline asm
	sin.approx.f32  %f20604, %f20600;
	// end inline asm
	// begin inline asm
	fma.rn.f32 %f20606, %f20604, %f49156, %f20600;
	// end inline asm
	// begin inline asm
	sin.approx.f32  %f20610, %f20606;
	// end inline asm
	// begin inline asm
	fma.rn.f32 %f20612, %f20610, %f49156, %f20606;
	// end inline asm
	// begin inline asm
	sin.approx.f32  %f20616, %f20612;
	// end inline asm
	// begin inline asm
	fma.rn.f32 %f20618, %f20616, %f49156, %f20612;
	// end inline asm
	// begin inline asm
	sin.approx.f32  %f20622, %f20618;
	// end inline asm
	// begin inline asm
	fma.rn.f32 %f20624, %f20622, %f49156, %f20618;
	// end inline asm
	// begin inline asm
	sin.approx.f32  %f20628, %f20624;
	// end inline asm
	// begin inline asm
	fma.rn.f32 %f20630, %f20628, %f49156, %f20624;
	// end inline asm
	// begin inline asm
	sin.approx.f32  %f20634, %f20630;
	// end inline asm
	// begin inline asm
	fma.rn.f32 %f20636, %f20634, %f49156, %f20630;
	// end inline asm
	// begin inline asm
	sin.approx.f32  %f20640, %f20636;
	// end inline asm
	// begin inline asm
	fma.rn.f32 %f20642, %f20640, %f49156, %f20636;
	// end inline asm
	// begin inline asm
	sin.approx.f32  %f20646, %f20642;
	// end inline asm
	// begin inline asm
	fma.rn.f32 %f20648, %f20646, %f49156, %f20642;
	// end inline asm
	// begin inline asm
	sin.approx.f32  %f20652, %f20648;
	// end inline asm
	// begin inline asm
	fma.rn.f32 %f20654, %f20652, %f49156, %f20648;
	// end inline asm
	// begin inline asm
	sin.approx.f32  %f20658, %f20654;
	// end inline asm
	// begin inline asm
	fma.rn.f32 %f20660, %f20658, %f49156, %f20654;
	// end inline asm
	// begin inline asm
	sin.approx.f32  %f20664, %f20660;
	// end inline asm
	// begin inline asm
	fma.rn.f32 %f20666, %f20664, %f49156, %f20660;
	// end inline asm
	// begin inline asm
	sin.approx.f32  %f20670, %f20666;
	// end inline asm
	// begin inline asm
	fma.rn.f32 %f20672, %f20670, %f49156, %f20666;
	// end inline asm
	// begin inline asm
	sin.approx.f32  %f20676, %f20672;
	// end inline asm
	// begin inline asm
	fma.rn.f32 %f20678, %f20676, %f49156, %f20672;
	// end inline asm
	// begin inline asm
	sin.approx.f32  %f20682, %f20678;
	// end inline asm
	// begin inline asm
	fma.rn.f32 %f20684, %f20682, %f49156, %f20678;
	// end inline asm
	// begin inline asm
	sin.approx.f32  %f20688, %f20684;
	// end inline asm
	// begin inline asm
	fma.rn.f32 %f20690, %f20688, %f49156, %f20684;
	// end inline asm
	// begin inline asm
	sin.approx.f32  %f20694, %f20690;
	// end inline asm
	// begin inline asm
	fma.rn.f32 %f20696, %f20694, %f49156, %f20690;
	// end inline asm
	// begin inline asm
	sin.approx.f32  %f20700, %f20696;
	// end inline asm
	// begin inline asm
	fma.rn.f32 %f20702, %f20700, %f49156, %f20696;
	// end inline asm
	// begin inline asm
	sin.approx.f32  %f20706, %f20702;
	// end inline asm
	// begin inline asm
	fma.rn.f32 %f20708, %f20706, %f49156, %f20702;
	// end inline asm
	// begin inline asm
	sin.approx.f32  %f20712, %f20708;
	// end inline asm
	// begin inline asm
	fma.rn.f32 %f20714, %f20712, %f49156, %f20708;
	// end inline asm
	// begin inline asm
	sin.approx.f32  %f20718, %f20714;
	// end inline asm
	// begin inline asm
	fma.rn.f32 %f20720, %f20718, %f49156, %f20714;
	// end inline asm
	// begin inline asm
	sin.approx.f32  %f20724, %f20720;
	// end inline asm
	// begin inline asm
	fma.rn.f32 %f20726, %f20724, %f49156, %f20720;
	// end inline asm
	// begin inline asm
	sin.approx.f32  %f20730, %f20726;
	// end inline asm
	// begin inline asm
	fma.rn.f32 %f20732, %f20730, %f49156, %f20726;
	// end inline asm
	// begin inline asm
	sin.approx.f32  %f20736, %f20732;
	// end inline asm
	// begin inline asm
	fma.rn.f32 %f20738, %f20736, %f49156, %f20732;
	// end inline asm
	// begin inline asm
	sin.approx.f32  %f20742, %f20738;
	// end inline asm
	// begin inline asm
	fma.rn.f32 %f20744, %f20742, %f49156, %f20738;
	// end inline asm
	// begin inline asm
	sin.approx.f32  %f20748, %f20744;
	// end inline asm
	// begin inline asm
	fma.rn.f32 %f20750, %f20748, %f49156, %f20744;
	// end inline asm
	// begin inline asm
	sin.approx.f32  %f20754, %f20750;
	// end inline asm
	// begin inline asm
	fma.rn.f32 %f20756, %f20754, %f49156, %f20750;
	// end inline asm
	// begin inline asm
	sin.approx.f32  %f20760, %f20756;
	// end inline asm
	// begin inline asm
	fma.rn.f32 %f20762, %f20760, %f49156, %f20756;
	// end inline asm
	// begin inline asm
	sin.approx.f32  %f20766, %f20762;
	// end inline asm
	// begin inline asm
	fma.rn.f32 %f20768, %f20766, %f49156, %f20762;
	// end inline asm
	// begin inline asm
	sin.approx.f32  %f20772, %f20768;
	// end inline asm
	// begin inline asm
	fma.rn.f32 %f20774, %f20772, %f49156, %f20768;
	// end inline asm
	// begin inline asm
	sin.approx.f32  %f20778, %f20774;
	// end inline asm
	// begin inline asm
	fma.rn.f32 %f20780, %f20778, %f49156, %f20774;
	// end inline asm
	// begin inline asm
	sin.approx.f32  %f20784, %f20780;
	// end inline asm
	// begin inline asm
	fma.rn.f32 %f20786, %f20784, %f49156, %f20780;
	// end inline asm
	// begin inline asm
	sin.approx.f32  %f20790, %f20786;
	// end inline asm
	// begin inline asm
	fma.rn.f32 %f20792, %f20790, %f49156, %f20786;
	// end inline asm
	// begin inline asm
	sin.approx.f32  %f20796, %f20792;
	// end inline asm
	// begin inline asm
	fma.rn.f32 %f20798, %f20796, %f49156, %f20792;
	// end inline asm
	// begin inline asm
	sin.approx.f32  %f20802, %f20798;
	// end inline asm
	// begin inline asm
	fma.rn.f32 %f20804, %f20802, %f49156, %f20798;
	// end inline asm
	// begin inline asm
	sin.approx.f32  %f20808, %f20804;
	// end inline asm
	// begin inline asm
	fma.rn.f32 %f20810, %f20808, %f49156, %f20804;
	// end inline asm
	// begin inline asm
	sin.approx.f32  %f20814, %f20810;
	// end inline asm
	// begin inline asm
	fma.rn.f32 %f20816, %f20814, %f49156, %f20810;
	// end inline asm
	// begin inline asm
	sin.approx.f32  %f20820, %f20816;
	// end inline asm
	// begin inline asm
	fma.rn.f32 %f20822, %f20820, %f49156, %f20816;
	// end inline asm
	// begin inline asm
	sin.approx.f32  %f20826, %f20822;
	// end inline asm
	// begin inline asm
	fma.rn.f32 %f20828, %f20826, %f49156, %f20822;
	// end inline asm
	// begin inline asm
	sin.approx.f32  %f20832, %f20828;
	// end inline asm
	// begin inline asm
	fma.rn.f32 %f20834, %f20832, %f49156, %f20828;
	// end inline asm
	// begin inline asm
	sin.approx.f32  %f20838, %f20834;
	// end inline asm
	// begin inline asm
	fma.rn.f32 %f20840, %f20838, %f49156, %f20834;
	// end inline asm
	// begin inline asm
	sin.approx.f32  %f20844, %f20840;
	// end inline asm
	// begin inline asm
	fma.rn.f32 %f20846, %f20844, %f49156, %f20840;
	// end inline asm
	// begin inline asm
	sin.approx.f32  %f20850, %f20846;
	// end inline asm
	// begin inline asm
	fma.rn.f32 %f20852, %f20850, %f49156, %f20846;
	// end inline asm
	// begin inline asm
	sin.approx.f32  %f20856, %f20852;
	// end inline asm
	// begin inline asm
	fma.rn.f32 %f20858, %f20856, %f49156, %f20852;
	// end inline asm
	// begin inline asm
	sin.approx.f32  %f20862, %f20858;
	// end inline asm
	// begin inline asm
	fma.rn.f32 %f20864, %f20862, %f49156, %f20858;
	// end inline asm
	// begin inline asm
	sin.approx.f32  %f20868, %f20864;
	// end inline asm
	// begin inline asm
	fma.rn.f32 %f20870, %f20868, %f49156, %f20864;
	// end inline asm
	// begin inline asm
	sin.approx.f32  %f20874, %f20870;
	// end inline asm
	// begin inline asm
	fma.rn.f32 %f20876, %f20874, %f49156, %f20870;
	// end inline asm
	// begin inline asm
	sin.approx.f32  %f20880, %f20876;
	// end inline asm
	// begin inline asm
	fma.rn.f32 %f20882, %f20880, %f49156, %f20876;
	// end inline asm
	// begin inline asm
	sin.approx.f32  %f20886, %f20882;
	// end inline asm
	// begin inline asm
	fma.rn.f32 %f20888, %f20886, %f49156, %f20882;
	// end inline asm
	// begin inline asm
	sin.approx.f32  %f20892, %f20888;
	// end inline asm
	// begin inline asm
	fma.rn.f32 %f20894, %f20892, %f49156, %f20888;
	// end inline asm
	// begin inline asm
	sin.approx.f32  %f20898, %f20894;
	// end inline asm
	// begin inline asm
	fma.rn.f32 %f20900, %f20898, %f49156, %f20894;
	// end inline asm
	// begin inline asm
	sin.approx.f32  %f20904, %f20900;
	// end inline asm
	// begin inline asm
	fma.rn.f32 %f20906, %f20904, %f49156, %f20900;
	// end inline asm
	// begin inline asm
	sin.approx.f32  %f20910, %f20906;
	// end inline asm
	// begin inline asm
	fma.rn.f32 %f20912, %f20910, %f49156, %f20906;
	// end inline asm
	// begin inline asm
	sin.approx.f32  %f20916, %f20912;
	// end inline asm
	// begin inline asm
	fma.rn.f32 %f20918, %f20916, %f49156, %f20912;
	// end inline asm
	// begin inline asm
	sin.approx.f32  %f20922, %f20918;
	// end inline asm
	// begin inline asm
	fma.rn.f32 %f20924, %f20922, %f49156, %f20918;
	// end inline asm
	// begin inline asm
	sin.approx.f32  %f20928, %f20924;
	// end inline asm
	// begin inline asm
	fma.rn.f32 %f20930, %f20928, %f49156, %f20924;
	// end inline asm
	// begin inline asm
	sin.approx.f32  %f20934, %f20930;
	// end inline asm
	// begin inline asm
	fma.rn.f32 %f20936, %f20934, %f49156, %f20930;
	// end inline asm
	// begin inline asm
	sin.approx.f32  %f20940, %f20936;
	// end inline asm
	// begin inline asm
	fma.rn.f32 %f20942, %f20940, %f49156, %f20936;
	// end inline asm
	// begin inline asm
	sin.approx.f32  %f20946, %f20942;
	// end inline asm
	// begin inline asm
	fma.rn.f32 %f20948, %f20946, %f49156, %f20942;
	// end inline asm
	// begin inline asm
	sin.approx.f32  %f20952, %f20948;
	// end inline asm
	// begin inline asm
	fma.rn.f32 %f20954, %f20952, %f49156, %f20948;
	// end inline asm
	// begin inline asm
	sin.approx.f32  %f20958, %f20954;
	// end inline asm
	// begin inline asm
	fma.rn.f32 %f20960, %f20958, %f49156, %f20954;
	// end inline asm
	// begin inline asm
	sin.approx.f32  %f20964, %f20960;
	// end inline asm
	// begin inline asm
	fma.rn.f32 %f20966, %f20964, %f49156, %f20960;
	// end inline asm
	// begin inline asm
	sin.approx.f32  %f20970, %f20966;
	// end inline asm
	// begin inline asm
	fma.rn.f32 %f20972, %f20970, %f49156, %f20966;
	// end inline asm
	// begin inline asm
	sin.approx.f32  %f20976, %f20972;
	// end inline asm
	// begin inline asm
	fma.rn.f32 %f20978, %f20976, %f49156, %f20972;
	// end inline asm
	// begin inline asm
	sin.approx.f32  %f20982, %f20978;
	// end inline asm
	// begin inline asm
	fma.rn.f32 %f20984, %f20982, %f49156, %f20978;
	// end inline asm
	// begin inline asm
	sin.approx.f32  %f20988, %f20984;
	// end inline asm
	// begin inline asm
	fma.rn.f32 %f20990, %f20988, %f49156, %f20984;
	// end inline asm
	// begin inline asm
	sin.approx.f32  %f20994, %f20990;
	// end inline asm
	// begin inline asm
	fma.rn.f32 %f20996, %f20994, %f49156, %f20990;
	// end inline asm
	// begin inline asm
	sin.approx.f32  %f21000, %f20996;
	// end inline asm
	// begin inline asm
	fma.rn.f32 %f21002, %f21000, %f49156, %f20996;
	// end inline asm
	// begin inline asm
	sin.approx.f32  %f21006, %f21002;
	// end inline asm
	// begin inline asm
	fma.rn.f32 %f21008, %f21006, %f49156, %f21002;
	// end inline asm
	// begin inline asm
	sin.approx.f32  %f21012, %f21008;
	// end inline asm
	// begin inline asm
	fma.rn.f32 %f21014, %f21012, %f49156, %f21008;
	// end inline asm
	// begin inline asm
	sin.approx.f32  %f21018, %f21014;
	// end inline asm
	// begin inline asm
	fma.rn.f32 %f21020, %f21018, %f49156, %f21014;
	// end inline asm
	// begin inline asm
	sin.approx.f32  %f21024, %f21020;
	// end inline asm
	// begin inline asm
	fma.rn.f32 %f21026, %f21024, %f49156, %f21020;
	// end inline asm
	// begin inline asm
	sin.approx.f32  %f21030, %f21026;
	// end inline asm
	// begin inline asm
	fma.rn.f32 %f21032, %f21030, %f49156, %f21026;
	// end inline asm
	// begin inline asm
	sin.approx.f32  %f21036, %f21032;
	// end inline asm
	// begin inline asm
	fma.rn.f32 %f21038, %f21036, %f49156, %f21032;
	// end inline asm
	// begin inline asm
	sin.approx.f32  %f21042, %f21038;
	// end inline asm
	// begin inline asm
	fma.rn.f32 %f21044, %f21042, %f49156, %f21038;
	// end inline asm
	// begin inline asm
	sin.approx.f32  %f21048, %f21044;
	// end inline asm
	// begin inline asm
	fma.rn.f32 %f21050, %f21048, %f49156, %f21044;
	// end inline asm
	// begin inline asm
	sin.approx.f32  %f21054, %f21050;
	// end inline asm
	// begin inline asm
	fma.rn.f32 %f21056, %f21054, %f49156, %f21050;
	// end inline asm
	// begin inline asm
	sin.approx.f32  %f21060, %f21056;
	// end inline asm
	// begin inline asm
	fma.rn.f32 %f21062, %f21060, %f49156, %f21056;
	// end inline asm
	// begin inline asm
	sin.approx.f32  %f21066, %f21062;
	// end inline asm
	// begin inline asm
	fma.rn.f32 %f21068, %f21066, %f49156, %f21062;
	// end inline asm
	// begin inline asm
	sin.approx.f32  %f21072, %f21068;
	// end inline asm
	// begin inline asm
	fma.rn.f32 %f21074, %f21072, %f49156, %f21068;
	// end inline asm
	// begin inline asm
	sin.approx.f32  %f21078, %f21074;
	// end inline asm
	// begin inline asm
	fma.rn.f32 %f21080, %f21078, %f49156, %f21074;
	// end inline asm
	// begin inline asm
	sin.approx.f32  %f21084, %f21080;
	// end inline asm
	// begin inline asm
	fma.rn.f32 %f21086, %f21084, %f49156, %f21080;
	// end inline asm
	// begin inline asm
	sin.approx.f32  %f21090, %f21086;
	// end inline asm
	// begin inline asm
	fma.rn.f32 %f21092, %f21090, %f49156, %f21086;
	// end inline asm
	// begin inline asm
	sin.approx.f32  %f21096, %f21092;
	// end inline asm
	// begin inline asm
	fma.rn.f32 %f21098, %f21096, %f49156, %f21092;
	// end inline asm
	// begin inline asm
	sin.approx.f32  %f21102, %f21098;
	// end inline asm
	// begin inline asm
	fma.rn.f32 %f21104, %f21102, %f49156, %f21098;
	// end inline asm
	// begin inline asm
	sin.approx.f32  %f21108, %f21104;
	// end inline asm
	// begin inline asm
	fma.rn.f32 %f21110, %f21108, %f49156, %f21104;
	// end inline asm
	// begin inline asm
	sin.approx.f32  %f21114, %f21110;
	// end inline asm
	// begin inline asm
	fma.rn.f32 %f21116, %f21114, %f49156, %f21110;
	// end inline asm
	// begin inline asm
	sin.approx.f32  %f21120, %f21116;
	// end inline asm
	// begin inline asm
	fma.rn.f32 %f21122, %f21120, %f49156, %f21116;
	// end inline asm
	// begin inline asm
	sin.approx.f32  %f21126, %f21122;
	// end inline asm
	// begin inline asm
	fma.rn.f32 %f21128, %f21126, %f49156, %f21122;
	// end inline asm
	// begin inline asm
	sin.approx.f32  %f21132, %f21128;
	// end inline asm
	// begin inline asm
	fma.rn.f32 %f21134, %f21132, %f49156, %f21128;
	// end inline asm
	// begin inline asm
	sin.approx.f32  %f21138, %f21134;
	// end inline asm
	// begin inline asm
	fma.rn.f32 %f21140, %f21138, %f49156, %f21134;
	// end inline asm
	// begin inline asm
	sin.approx.f32  %f21144, %f21140;
	// end inline asm
	// begin inline asm
	fma.rn.f32 %f21146, %f21144, %f49156, %f21140;
	// end inline asm
	// begin inline asm
	sin.approx.f32  %f21150, %f21146;
	// end inline asm
	// begin inline asm
	fma.rn.f32 %f21152, %f21150, %f49156, %f21146;
	// end inline asm
	// begin inline asm
	sin.approx.f32  %f21156, %f21152;
	// end inline asm
	// begin inline asm
	fma.rn.f32 %f21158, %f21156, %f49156, %f21152;
	// end inline asm
	// begin inline asm
	sin.approx.f32  %f21162, %f21158;
	// end inline asm
	// begin inline asm
	fma.rn.f32 %f21164, %f21162, %f49156, %f21158;
	// end inline asm
	// begin inline asm
	sin.approx.f32  %f21168, %f21164;
	// end inline asm
	// begin inline asm
	fma.rn.f32 %f21170, %f21168, %f49156, %f21164;
	// end inline asm
	// begin inline asm
	sin.approx.f32  %f21174, %f21170;
	// end inline asm
	// begin inline asm
	fma.rn.f32 %f21176, %f21174, %f49156, %f21170;
	// end inline asm
	// begin inline asm
	sin.approx.f32  %f21180, %f21176;
	// end inline asm
	// begin inline asm
	fma.rn.f32 %f21182, %f21180, %f49156, %f21176;
	// end inline asm
	// begin inline asm
	sin.approx.f32  %f21186, %f21182;
	// end inline asm
	// begin inline asm
	fma.rn.f32 %f21188, %f21186, %f49156, %f21182;
	// end inline asm
	// begin inline asm
	sin.approx.f32  %f21192, %f21188;
	// end inline asm
	// begin inline asm
	fma.rn.f32 %f21194, %f21192, %f49156, %f21188;
	// end inline asm
	// begin inline asm
	sin.approx.f32  %f21198, %f21194;
	// end inline asm
	// begin inline asm
	fma.rn.f32 %f21200, %f21198, %f49156, %f21194;
	// end inline asm
	// begin inline asm
	sin.approx.f32  %f21204, %f21200;
	// end inline asm
	// begin inline asm
	fma.rn.f32 %f21206, %f21204, %f49156, %f21200;
	// end inline asm
	// begin inline asm
	sin.approx.f32  %f21210, %f21206;
	// end inline asm
	// begin inline asm
	fma.rn.f32 %f21212, %f21210, %f49156, %f21206;
	// end inline asm
	// begin inline asm
	sin.approx.f32  %f21216, %f21212;
	// end inline asm
	// begin inline asm
	fma.rn.f32 %f21218, %f21216, %f49156, %f21212;
	// end inline asm
	// begin inline asm
	sin.approx.f32  %f21222, %f21218;
	// end inline asm
	// begin inline asm
	fma.rn.f32 %f21224, %f21222, %f49156, %f21218;
	// end inline asm
	// begin inline asm
	sin.approx.f32  %f21228, %f21224;
	// end inline asm
	// begin inline asm
	fma.rn.f32 %f21230, %f21228, %f49156, %f21224;
	// end inline asm
	// begin inline asm
	sin.approx.f32  %f21234, %f21230;
	// end inline asm
	// begin inline asm
	fma.rn.f32 %f21236, %f21234, %f49156, %f21230;
	// end inline asm
	// begin inline asm
	sin.approx.f32  %f21240, %f21236;
	// end inline asm
	// begin inline asm
	fma.rn.f32 %f21242, %f21240, %f49156, %f21236;
	// end inline asm
	// begin inline asm
	sin.approx.f32  %f21246, %f21242;
	// end inline asm
	// begin inline asm
	fma.rn.f32 %f21248, %f21246, %f49156, %f21242;
	// end inline asm
	// begin inline asm
	sin.approx.f32  %f21252, %f21248;
	// end inline asm
	// begin inline asm
	fma.rn.f32 %f21254, %f21252, %f49156, %f21248;
	// end inline asm
	// begin inline asm
	sin.approx.f32  %f21258, %f21254;
	// end inline asm
	// begin inline asm
	fma.rn.f32 %f21260, %f21258, %f49156, %f21254;
	// end inline asm
	// begin inline asm
	sin.approx.f32  %f21264, %f21260;
	// end inline asm
	// begin inline asm
	fma.rn.f32 %f21266, %f21264, %f49156, %f21260;
	// end inline asm
	// begin inline asm
	sin.approx.f32  %f21270, %f21266;
	// end inline asm
	// begin inline asm
	fma.rn.f32 %f21272, %f21270, %f49156, %f21266;
	// end inline asm
	// begin inline asm
	sin.approx.f32  %f21276, %f21272;
	// end inline asm
	// begin inline asm
	fma.rn.f32 %f21278, %f21276, %f49156, %f21272;
	// end inline asm
	// begin inline asm
	sin.approx.f32  %f21282, %f21278;
	// end inline asm
	// begin inline asm
	fma.rn.f32 %f21284, %f21282, %f49156, %f21278;
	// end inline asm
	// begin inline asm
	sin.approx.f32  %f21288, %f21284;
	// end inline asm
	// begin inline asm
	fma.rn.f32 %f21290, %f21288, %f49156, %f21284;
	// end inline asm
	// begin inline asm
	sin.approx.f32  %f21294, %f21290;
	// end inline asm
	// begin inline asm
	fma.rn.f32 %f21296, %f21294, %f49156, %f21290;
	// end inline asm
	// begin inline asm
	sin.approx.f32  %f21300, %f21296;
	// end inline asm
	// begin inline asm
	fma.rn.f32 %f21302, %f21300, %f49156, %f21296;
	// end inline asm
	// begin inline asm
	sin.approx.f32  %f21306, %f21302;
	// end inline asm
	// begin inline asm
	fma.rn.f32 %f21308, %f21306, %f49156, %f21302;
	// end inline asm
	// begin inline asm
	sin.approx.f32  %f21312, %f21308;
	// end inline asm
	// begin inline asm
	fma.rn.f32 %f21314, %f21312, %f49156, %f21308;
	// end inline asm
	// begin inline asm
	sin.approx.f32  %f21318, %f21314;
	// end inline asm
	// begin inline asm
	fma.rn.f32 %f21320, %f21318, %f49156, %f21314;
	// end inline asm
	// begin inline asm
	sin.approx.f32  %f21324, %f21320;
	// end inline asm
	// begin inline asm
	fma.rn.f32 %f21326, %f21324, %f49156, %f21320;
	// end inline asm
	// begin inline asm
	sin.approx.f32  %f21330, %f21326;
	// end inline asm
	// begin inline asm
	fma.rn.f32 %f21332, %f21330, %f49156, %f21326;
	// end inline asm
	// begin inline asm
	sin.approx.f32  %f21336, %f21332;
	// end inline asm
	// begin inline asm
	fma.rn.f32 %f21338, %f21336, %f49156, %f21332;
	// end inline asm
	// begin inline asm
	sin.approx.f32  %f21342, %f21338;
	// end inline asm
	// begin inline asm
	fma.rn.f32 %f21344, %f21342, %f49156, %f21338;
	// end inline asm
	// begin inline asm
	sin.approx.f32  %f21348, %f21344;
	// end inline asm
	// begin inline asm
	fma.rn.f32 %f21350, %f21348, %f49156, %f21344;
	// end inline asm
	// begin inline asm
	sin.approx.f32  %f21354, %f21350;
	// end inline asm
	// begin inline asm
	fma.rn.f32 %f21356, %f21354, %f49156, %f21350;
	// end inline asm
	// begin inline asm
	sin.approx.f32  %f21360, %f21356;
	// end inline asm
	// begin inline asm
	fma.rn.f32 %f21362, %f21360, %f49156, %f21356;
	// end inline asm
	// begin inline asm
	sin.approx.f32  %f21366, %f21362;
	// end inline asm
	// begin inline asm
	fma.rn.f32 %f21368, %f21366, %f49156, %f21362;
	// end inline asm
	// begin inline asm
	sin.approx.f32  %f21372, %f21368;
	// end inline asm
	// begin inline asm
	fma.rn.f32 %f21374, %f21372, %f49156, %f21368;
	// end inline asm
	// begin inline asm
	sin.approx.f32  %f21378, %f21374;
	// end inline asm
	// begin inline asm
	fma.rn.f32 %f21380, %f21378, %f49156, %f21374;
	// end inline asm
	// begin inline asm
	sin.approx.f32  %f21384, %f21380;
	// end inline asm
	// begin inline asm
	fma.rn.f32 %f21386, %f21384, %f49156, %f21380;
	// end inline asm
	// begin inline asm
	sin.approx.f32  %f21390, %f21386;
	// end inline asm
	// begin inline asm
	fma.rn.f32 %f21392, %f21390, %f49156, %f21386;
	// end inline asm
	// begin inline asm
	sin.approx.f32  %f21396, %f21392;
	// end inline asm
	// begin inline asm
	fma.rn.f32 %f21398, %f21396, %f49156, %f21392;
	// end inline asm
	// begin inline asm
	sin.approx.f32  %f21402, %f21398;
	// end inline asm
	// begin inline asm
	fma.rn.f32 %f21404, %f21402, %f49156, %f21398;
	// end inline asm
	// begin inline asm
	sin.approx.f32  %f21408, %f21404;
	// end inline asm
	// begin inline asm
	fma.rn.f32 %f21410, %f21408, %f49156, %f21404;
	// end inline asm
	// begin inline asm
	sin.approx.f32  %f21414, %f21410;
	// end inline asm
	// begin inline asm
	fma.rn.f32 %f21416, %f21414, %f49156, %f21410;
	// end inline asm
	// begin inline asm
	sin.approx.f32  %f21420, %f21416;
	// end inline asm
	// begin inline asm
	fma.rn.f32 %f21422, %f21420, %f49156, %f21416;
	// end inline asm
	// begin inline asm
	sin.approx.f32  %f21426, %f21422;
	// end inline asm
	// begin inline asm
	fma.rn.f32 %f21428, %f21426, %f49156, %f21422;
	// end inline asm
	// begin inline asm
	sin.approx.f32  %f21432, %f21428;
	// end inline asm
	// begin inline asm
	fma.rn.f32 %f21434, %f21432, %f49156, %f21428;
	// end inline asm
	// begin inline asm
	sin.approx.f32  %f21438, %f21434;
	// end inline asm
	// begin inline asm
	fma.rn.f32 %f21440, %f21438, %f49156, %f21434;
	// end inline asm
	// begin inline asm
	sin.approx.f32  %f21444, %f21440;
	// end inline asm
	// begin inline asm
	fma.rn.f32 %f21446, %f21444, %f49156, %f21440;
	// end inline asm
	// begin inline asm
	sin.approx.f32  %f21450, %f21446;
	// end inline asm
	// begin inline asm
	fma.rn.f32 %f21452, %f21450, %f49156, %f21446;
	// end inline asm
	// begin inline asm
	sin.approx.f32  %f21456, %f21452;
	// end inline asm
	// begin inline asm
	fma.rn.f32 %f21458, %f21456, %f49156, %f21452;
	// end inline asm
	// begin inline asm
	sin.approx.f32  %f21462, %f21458;
	// end inline asm
	// begin inline asm
	fma.rn.f32 %f21464, %f21462, %f49156, %f21458;
	// end inline asm
	// begin inline asm
	sin.approx.f32  %f21468, %f21464;
	// end inline asm
	// begin inline asm
	fma.rn.f32 %f21470, %f21468, %f49156, %f21464;
	// end inline asm
	// begin inline asm
	sin.approx.f32  %f21474, %f21470;
	// end inline asm
	// begin inline asm
	fma.rn.f32 %f21476, %f21474, %f49156, %f21470;
	// end inline asm
	// begin inline asm
	sin.approx.f32  %f21480, %f21476;
	// end inline asm
	// begin inline asm
	fma.rn.f32 %f21482, %f21480, %f49156, %f21476;
	// end inline asm
	// begin inline asm
	sin.approx.f32  %f21486, %f21482;
	// end inline asm
	// begin inline asm
	fma.rn.f32 %f21488, %f21486, %f49156, %f21482;
	// end inline asm
	// begin inline asm
	sin.approx.f32  %f21492, %f21488;
	// end inline asm
	// begin inline asm
	fma.rn.f32 %f21494, %f21492, %f49156, %f21488;
	// end inline asm
	// begin inline asm
	sin.approx.f32  %f21498, %f21494;
	// end inline asm
	// begin inline asm
	fma.rn.f32 %f21500, %f21498, %f49156, %f21494;
	// end inline asm
	// begin inline asm
	sin.approx.f32  %f21504, %f21500;
	// end inline asm
	// begin inline asm
	fma.rn.f32 %f21506, %f21504, %f49156, %f21500;
	// end inline asm
	// begin inline asm
	sin.approx.f32  %f21510, %f21506;
	// end inline asm
	// begin inline asm
	fma.rn.f32 %f21512, %f21510, %f49156, %f21506;
	// end inline asm
	// begin inline asm
	sin.approx.f32  %f21516, %f21512;
	// end inline asm
	// begin inline asm
	fma.rn.f32 %f21518, %f21516, %f49156, %f21512;
	// end inline asm
	// begin inline asm
	sin.approx.f32  %f21522, %f21518;
	// end inline asm
	// begin inline asm
	fma.rn.f32 %f21524, %f21522, %f49156, %f21518;
	// end inline asm
	// begin inline asm
	sin.approx.f32  %f21528, %f21524;
	// end inline asm
	// begin inline asm
	fma.rn.f32 %f21530, %f21528, %f49156, %f21524;
	// end inline asm
	// begin inline asm
	sin.approx.f32  %f21534, %f21530;
	// end inline asm
	// begin inline asm
	fma.rn.f32 %f21536, %f21534, %f49156, %f21530;
	// end inline asm
	// begin inline asm
	sin.approx.f32  %f21540, %f21536;
	// end inline asm
	// begin inline asm
	fma.rn.f32 %f21542, %f21540, %f49156, %f21536;
	// end inline asm
	// begin inline asm
	sin.approx.f32  %f21546, %f21542;
	// end inline asm
	// begin inline asm
	fma.rn.f32 %f21548, %f21546, %f49156, %f21542;
	// end inline asm
	// begin inline asm
	sin.approx.f32  %f21552, %f21548;
	// end inline asm
	// begin inline asm
	fma.rn.f32 %f21554, %f21552, %f49156, %f21548;
	// end inline asm
	// begin inline asm
	sin.approx.f32  %f21558, %f21554;
	// end inline asm
	// begin inline asm
	fma.rn.f32 %f21560, %f21558, %f49156, %f21554;
	// end inline asm
	// begin inline asm
	sin.approx.f32  %f21564, %f21560;
	// end inline asm
	// begin inline asm
	fma.rn.f32 %f21566, %f21564, %f49156, %f21560;
	// end inline asm
	// begin inline asm
	sin.approx.f32  %f21570, %f21566;
	// end inline asm
	// begin inline asm
	fma.rn.f32 %f21572, %f21570, %f49156, %f21566;
	// end inline asm
	// begin inline asm
	sin.approx.f32  %f21576, %f21572;
	// end inline asm
	// begin inline asm
	fma.rn.f32 %f21578, %f21576, %f49156, %f21572;
	// end inline asm
	// begin inline asm
	sin.approx.f32  %f21582, %f21578;
	// end inline asm
	// begin inline asm
	fma.rn.f32 %f21584, %f21582, %f49156, %f21578;
	// end inline asm
	// begin inline asm
	sin.approx.f32  %f21588, %f21584;
	// end inline asm
	// begin inline asm
	fma.rn.f32 %f21590, %f21588, %f49156, %f21584;
	// end inline asm
	// begin inline asm
	sin.approx.f32  %f21594, %f21590;
	// end inline asm
	// begin inline asm
	fma.rn.f32 %f21596, %f21594, %f49156, %f21590;
	// end inline asm
	// begin inline asm
	sin.approx.f32  %f21600, %f21596;
	// end inline asm
	// begin inline asm
	fma.rn.f32 %f21602, %f21600, %f49156, %f21596;
	// end inline asm
	// begin inline asm
	sin.approx.f32  %f21606, %f21602;
	// end inline asm
	// begin inline asm
	fma.rn.f32 %f21608, %f21606, %f49156, %f21602;
	// end inline asm
	// begin inline asm
	sin.approx.f32  %f21612, %f21608;
	// end inline asm
	// begin inline asm
	fma.rn.f32 %f21614, %f21612, %f49156, %f21608;
	// end inline asm
	// begin inline asm
	sin.approx.f32  %f21618, %f21614;
	// end inline asm
	// begin inline asm
	fma.rn.f32 %f21620, %f21618, %f49156, %f21614;
	// end inline asm
	// begin inline asm
	sin.approx.f32  %f21624, %f21620;
	// end inline asm
	// begin inline asm
	fma.rn.f32 %f21626, %f21624, %f49156, %f21620;
	// end inline asm
	// begin inline asm
	sin.approx.f32  %f21630, %f21626;
	// end inline asm
	// begin inline asm
	fma.rn.f32 %f21632, %f21630, %f49156, %f21626;
	// end inline asm
	// begin inline asm
	sin.approx.f32  %f21636, %f21632;
	// end inline asm
	// begin inline asm
	fma.rn.f32 %f21638, %f21636, %f49156, %f21632;
	// end inline asm
	// begin inline asm
	sin.approx.f32  %f21642, %f21638;
	// end inline asm
	// begin inline asm
	fma.rn.f32 %f21644, %f21642, %f49156, %f21638;
	// end inline asm
	// begin inline asm
	sin.approx.f32  %f21648, %f21644;
	// end inline asm
	// begin inline asm
	fma.rn.f32 %f21650, %f21648, %f49156, %f21644;
	// end inline asm
	// begin inline asm
	sin.approx.f32  %f21654, %f21650;
	// end inline asm
	// begin inline asm
	fma.rn.f32 %f21656, %f21654, %f49156, %f21650;
	// end inline asm
	// begin inline asm
	sin.approx.f32  %f21660, %f21656;
	// end inline asm
	// begin inline asm
	fma.rn.f32 %f21662, %f21660, %f49156, %f21656;
	// end inline asm
	// begin inline asm
	sin.approx.f32  %f21666, %f21662;
	// end inline asm
	// begin inline asm
	fma.rn.f32 %f21668, %f21666, %f49156, %f21662;
	// end inline asm
	// begin inline asm
	sin.approx.f32  %f21672, %f21668;
	// end inline asm
	// begin inline asm
	fma.rn.f32 %f21674, %f21672, %f49156, %f21668;
	// end inline asm
	// begin inline asm
	sin.approx.f32  %f21678, %f21674;
	// end inline asm
	// begin inline asm
	fma.rn.f32 %f21680, %f21678, %f49156, %f21674;
	// end inline asm
	// begin inline asm
	sin.approx.f32  %f21684, %f21680;
	// end inline asm
	// begin inline asm
	fma.rn.f32 %f21686, %f21684, %f49156, %f21680;
	// end inline asm
	// begin inline asm
	sin.approx.f32  %f21690, %f21686;
	// end inline asm
	// begin inline asm
	fma.rn.f32 %f21692, %f21690, %f49156, %f21686;
	// end inline asm
	// begin inline asm
	sin.approx.f32  %f21696, %f21692;
	// end inline asm
	// begin inline asm
	fma.rn.f32 %f21698, %f21696, %f49156, %f21692;
	// end inline asm
	// begin inline asm
	sin.approx.f32  %f21702, %f21698;
	// end inline asm
	// begin inline asm
	fma.rn.f32 %f21704, %f21702, %f49156, %f21698;
	// end inline asm
	// begin inline asm
	sin.approx.f32  %f21708, %f21704;
	// end inline asm
	// begin inline asm
	fma.rn.f32 %f21710, %f21708, %f49156, %f21704;
	// end inline asm
	// begin inline asm
	sin.approx.f32  %f21714, %f21710;
	// end inline asm
	// begin inline asm
	fma.rn.f32 %f21716, %f21714, %f49156, %f21710;
	// end inline asm
	// begin inline asm
	sin.approx.f32  %f21720, %f21716;
	// end inline asm
	// begin inline asm
	fma.rn.f32 %f21722, %f21720, %f49156, %f21716;
	// end inline asm
	// begin inline asm
	sin.approx.f32  %f21726, %f21722;
	// end inline asm
	// begin inline asm
	fma.rn.f32 %f21728, %f21726, %f49156, %f21722;
	// end inline asm
	// begin inline asm
	sin.approx.f32  %f21732, %f21728;
	// end inline asm
	// begin inline asm
	fma.rn.f32 %f21734, %f21732, %f49156, %f21728;
	// end inline asm
	// begin inline asm
	sin.approx.f32  %f21738, %f21734;
	// end inline asm
	// begin inline asm
	fma.rn.f32 %f21740, %f21738, %f49156, %f21734;
	// end inline asm
	// begin inline asm
	sin.approx.f32  %f21744, %f21740;
	// end inline asm
	// begin inline asm
	fma.rn.f32 %f21746, %f21744, %f49156, %f21740;
	// end inline asm
	// begin inline asm
	sin.approx.f32  %f21750, %f21746;
	// end inline asm
	// begin inline asm
	fma.rn.f32 %f21752, %f21750, %f49156, %f21746;
	// end inline asm
	// begin inline asm
	sin.approx.f32  %f21756, %f21752;
	// end inline asm
	// begin inline asm
	fma.rn.f32 %f21758, %f21756, %f49156, %f21752;
	// end inline asm
	// begin inline asm
	sin.approx.f32  %f21762, %f21758;
	// end inline asm
	// begin inline asm
	fma.rn.f32 %f21764, %f21762, %f49156, %f21758;
	// end inline asm
	// begin inline asm
	sin.approx.f32  %f21768, %f21764;
	// end inline asm
	// begin inline asm
	fma.rn.f32 %f21770, %f21768, %f49156, %f21764;
	// end inline asm
	// begin inline asm
	sin.approx.f32  %f21774, %f21770;
	// end inline asm
	// begin inline asm
	fma.rn.f32 %f21776, %f21774, %f49156, %f21770;
	// end inline asm
	// begin inline asm
	sin.approx.f32  %f21780, %f21776;
	// end inline asm
	// begin inline asm
	fma.rn.f32 %f21782, %f21780, %f49156, %f21776;
	// end inline asm
	// begin inline asm
	sin.approx.f32  %f21786, %f21782;
	// end inline asm
	// begin inline asm
	fma.rn.f32 %f21788, %f21786, %f49156, %f21782;
	// end inline asm
	// begin inline asm
	sin.approx.f32  %f21792, %f21788;
	// end inline asm
	// begin inline asm
	fma.rn.f32 %f21794, %f21792, %f49156, %f21788;
	// end inline asm
	// begin inline asm
	sin.approx.f32  %f21798, %f21794;
	// end inline asm
	// begin inline asm
	fma.rn.f32 %f21800, %f21798, %f49156, %f21794;
	// end inline asm
	// begin inline asm
	sin.approx.f32  %f21804, %f21800;
	// end inline asm
	// begin inline asm
	fma.rn.f32 %f21806, %f21804, %f49156, %f21800;
	// end inline asm
	// begin inline asm
	sin.approx.f32  %f21810, %f21806;
	// end inline asm
	// begin inline asm
	fma.rn.f32 %f21812, %f21810, %f49156, %f21806;
	// end inline asm
	// begin inline asm
	sin.approx.f32  %f21816, %f21812;
	// end inline asm
	// begin inline asm
	fma.rn.f32 %f21818, %f21816, %f49156, %f21812;
	// end inline asm
	// begin inline asm
	sin.approx.f32  %f21822, %f21818;
	// end inline asm
	// begin inline asm
	fma.rn.f32 %f21824, %f21822, %f49156, %f21818;
	// end inline asm
	// begin inline asm
	sin.approx.f32  %f21828, %f21824;
	// end inline asm
	// begin inline asm
	fma.rn.f32 %f21830, %f21828, %f49156, %f21824;
	// end inline asm
	// begin inline asm
	sin.approx.f32  %f21834, %f21830;
	// end inline asm
	// begin inline asm
	fma.rn.f32 %f21836, %f21834, %f49156, %f21830;
	// end inline asm
	// begin inline asm
	sin.approx.f32  %f21840, %f21836;
	// end inline asm
	// begin inline asm
	fma.rn.f32 %f21842, %f21840, %f49156, %f21836;
	// end inline asm
	// begin inline asm
	sin.approx.f32  %f21846, %f21842;
	// end inline asm
	// begin inline asm
	fma.rn.f32 %f21848, %f21846, %f49156, %f21842;
	// end inline asm
	// begin inline asm
	sin.approx.f32  %f21852, %f21848;
	// end inline asm
	// begin inline asm
	fma.rn.f32 %f21854, %f21852, %f49156, %f21848;
	// end inline asm
	// begin inline asm
	sin.approx.f32  %f21858, %f21854;
	// end inline asm
	// begin inline asm
	fma.rn.f32 %f21860, %f21858, %f49156, %f21854;
	// end inline asm
	// begin inline asm
	sin.approx.f32  %f21864, %f21860;
	// end inline asm
	// begin inline asm
	fma.rn.f32 %f21866, %f21864, %f49156, %f21860;
	// end inline asm
	// begin inline asm
	sin.approx.f32  %f21870, %f21866;
	// end inline asm
	// begin inline asm
	fma.rn.f32 %f21872, %f21870, %f49156, %f21866;
	// end inline asm
	// begin inline asm
	sin.approx.f32  %f21876, %f21872;
	// end inline asm
	// begin inline asm
	fma.rn.f32 %f21878, %f21876, %f49156, %f21872;
	// end inline asm
	// begin inline asm
	sin.approx.f32  %f21882, %f21878;
	// end inline asm
	// begin inline asm
	fma.rn.f32 %f21884, %f21882, %f49156, %f21878;
	// end inline asm
	// begin inline asm
	sin.approx.f32  %f21888, %f21884;
	// end inline asm
	// begin inline asm
	fma.rn.f32 %f21890, %f21888, %f49156, %f21884;
	// end inline asm
	// begin inline asm
	sin.approx.f32  %f21894, %f21890;
	// end inline asm
	// begin inline asm
	fma.rn.f32 %f21896, %f21894, %f49156, %f21890;
	// end inline asm
	// begin inline asm
	sin.approx.f32  %f21900, %f21896;
	// end inline asm
	// begin inline asm
	fma.rn.f32 %f21902, %f21900, %f49156, %f21896;
	// end inline asm
	// begin inline asm
	sin.approx.f32  %f21906, %f21902;
	// end inline asm
	// begin inline asm
	fma.rn.f32 %f21908, %f21906, %f49156, %f21902;
	// end inline asm
	// begin inline asm
	sin.approx.f32  %f21912, %f21908;
	// end inline asm
	// begin inline asm
	fma.rn.f32 %f21914, %f21912, %f49156, %f21908;
	// end inline asm
	// begin inline asm
	sin.approx.f32  %f21918, %f21914;
	// end inline asm
	// begin inline asm
	fma.rn.f32 %f21920, %f21918, %f49156, %f21914;
	// end inline asm
	// begin inline asm
	sin.approx.f32  %f21924, %f21920;
	// end inline asm
	// begin inline asm
	fma.rn.f32 %f21926, %f21924, %f49156, %f21920;
	// end inline asm
	// begin inline asm
	sin.approx.f32  %f21930, %f21926;
	// end inline asm
	// begin inline asm
	fma.rn.f32 %f21932, %f21930, %f49156, %f21926;
	// end inline asm
	// begin inline asm
	sin.approx.f32  %f21936, %f21932;
	// end inline asm
	// begin inline asm
	fma.rn.f32 %f21938, %f21936, %f49156, %f21932;
	// end inline asm
	// begin inline asm
	sin.approx.f32  %f21942, %f21938;
	// end inline asm
	// begin inline asm
	fma.rn.f32 %f21944, %f21942, %f49156, %f21938;
	// end inline asm
	// begin inline asm
	sin.approx.f32  %f21948, %f21944;
	// end inline asm
	// begin inline asm
	fma.rn.f32 %f21950, %f21948, %f49156, %f21944;
	// end inline asm
	// begin inline asm
	sin.approx.f32  %f21954, %f21950;
	// end inline asm
	// begin inline asm
	fma.rn.f32 %f21956, %f21954, %f49156, %f21950;
	// end inline asm
	// begin inline asm
	sin.approx.f32  %f21960, %f21956;
	// end inline asm
	// begin inline asm
	fma.rn.f32 %f21962, %f21960, %f49156, %f21956;
	// end inline asm
	// begin inline asm
	sin.approx.f32  %f21966, %f21962;
	// end inline asm
	// begin inline asm
	fma.rn.f32 %f21968, %f21966, %f49156, %f21962;
	// end inline asm
	// begin inline asm
	sin.approx.f32  %f21972, %f21968;
	// end inline asm
	// begin inline asm
	fma.rn.f32 %f21974, %f21972, %f49156, %f21968;
	// end inline asm
	// begin inline asm
	sin.approx.f32  %f21978, %f21974;
	// end inline asm
	// begin inline asm
	fma.rn.f32 %f21980, %f21978, %f49156, %f21974;
	// end inline asm
	// begin inline asm
	sin.approx.f32  %f21984, %f21980;
	// end inline asm
	// begin inline asm
	fma.rn.f32 %f21986, %f21984, %f49156, %f21980;
	// end inline asm
	// begin inline asm
	sin.approx.f32  %f21990, %f21986;
	// end inline asm
	// begin inline asm
	fma.rn.f32 %f21992, %f21990, %f49156, %f21986;
	// end inline asm
	// begin inline asm
	sin.approx.f32  %f21996, %f21992;
	// end inline asm
	// begin inline asm
	fma.rn.f32 %f21998, %f21996, %f49156, %f21992;
	// end inline asm
	// begin inline asm
	sin.approx.f32  %f22002, %f21998;
	// end inline asm
	// begin inline asm
	fma.rn.f32 %f22004, %f22002, %f49156, %f21998;
	// end inline asm
	// begin inline asm
	sin.approx.f32  %f22008, %f22004;
	// end inline asm
	// begin inline asm
	fma.rn.f32 %f22010, %f22008, %f49156, %f22004;
	// end inline asm
	// begin inline asm
	sin.approx.f32  %f22014, %f22010;
	// end inline asm
	// begin inline asm
	fma.rn.f32 %f22016, %f22014, %f49156, %f22010;
	// end inline asm
	// begin inline asm
	sin.approx.f32  %f22020, %f22016;
	// end inline asm
	// begin inline asm
	fma.rn.f32 %f22022, %f22020, %f49156, %f22016;
	// end inline asm
	// begin inline asm
	sin.approx.f32  %f22026, %f22022;
	// end inline asm
	// begin inline asm
	fma.rn.f32 %f22028, %f22026, %f49156, %f22022;
	// end inline asm
	// begin inline asm
	sin.approx.f32  %f22032, %f22028;
	// end inline asm
	// begin inline asm
	fma.rn.f32 %f22034, %f22032, %f49156, %f22028;
	// end inline asm
	// begin inline asm
	sin.approx.f32  %f22038, %f22034;
	// end inline asm
	// begin inline asm
	fma.rn.f32 %f22040, %f22038, %f49156, %f22034;
	// end inline asm
	// begin inline asm
	sin.approx.f32  %f22044, %f22040;
	// end inline asm
	// begin inline asm
	fma.rn.f32 %f22046, %f22044, %f49156, %f22040;
	// end inline asm
	// begin inline asm
	sin.approx.f32  %f22050, %f22046;
	// end inline asm
	// begin inline asm
	fma.rn.f32 %f22052, %f22050, %f49156, %f22046;
	// end inline asm
	// begin inline asm
	sin.approx.f32  %f22056, %f22052;
	// end inline asm
	// begin inline asm
	fma.rn.f32 %f22058, %f22056, %f49156, %f22052;
	// end inline asm
	// begin inline asm
	sin.approx.f32  %f22062, %f22058;
	// end inline asm
	// begin inline asm
	fma.rn.f32 %f22064, %f22062, %f49156, %f22058;
	// end inline asm
	// begin inline asm
	sin.approx.f32  %f22068, %f22064;
	// end inline asm
	// begin inline asm
	fma.rn.f32 %f22070, %f22068, %f49156, %f22064;
	// end inline asm
	// begin inline asm
	sin.approx.f32  %f22074, %f22070;
	// end inline asm
	// begin inline asm
	fma.rn.f32 %f22076, %f22074, %f49156, %f22070;
	// end inline asm
	// begin inline asm
	sin.approx.f32  %f22080, %f22076;
	// end inline asm
	// begin inline asm
	fma.rn.f32 %f22082, %f22080, %f49156, %f22076;
	// end inline asm
	// begin inline asm
	sin.approx.f32  %f22086, %f22082;
	// end inline asm
	// begin inline asm
	fma.rn.f32 %f22088, %f22086, %f49156, %f22082;
	// end inline asm
	// begin inline asm
	sin.approx.f32  %f22092, %f22088;
	// end inline asm
	// begin inline asm
	fma.rn.f32 %f22094, %f22092, %f49156, %f22088;
	// end inline asm
	// begin inline asm
	sin.approx.f32  %f22098, %f22094;
	// end inline asm
	// begin inline asm
	fma.rn.f32 %f22100, %f22098, %f49156, %f22094;
	// end inline asm
	// begin inline asm
	sin.approx.f32  %f22104, %f22100;
	// end inline asm
	// begin inline asm
	fma.rn.f32 %f22106, %f22104, %f49156, %f22100;
	// end inline asm
	// begin inline asm
	sin.approx.f32  %f22110, %f22106;
	// end inline asm
	// begin inline asm
	fma.rn.f32 %f22112, %f22110, %f49156, %f22106;
	// end inline asm
	// begin inline asm
	sin.approx.f32  %f22116, %f22112;
	// end inline asm
	// begin inline asm
	fma.rn.f32 %f22118, %f22116, %f49156, %f22112;
	// end inline asm
	// begin inline asm
	sin.approx.f32  %f22122, %f22118;
	// end inline asm
	// begin inline asm
	fma.rn.f32 %f22124, %f22122, %f49156, %f22118;
	// end inline asm
	// begin inline asm
	sin.approx.f32  %f22128, %f22124;
	// end inline asm
	// begin inline asm
	fma.rn.f32 %f22130, %f22128, %f49156, %f22124;
	// end inline asm
	// begin inline asm
	sin.approx.f32  %f22134, %f22130;
	// end inline asm
	// begin inline asm
	fma.rn.f32 %f22136, %f22134, %f49156, %f22130;
	// end inline asm
	// begin inline asm
	sin.approx.f32  %f22140, %f22136;
	// end inline asm
	// begin inline asm
	fma.rn.f32 %f22142, %f22140, %f49156, %f22136;
	// end inline asm
	// begin inline asm
	sin.approx.f32  %f22146, %f22142;
	// end inline asm
	// begin inline asm
	fma.rn.f32 %f22148, %f22146, %f49156, %f22142;
	// end inline asm
	// begin inline asm
	sin.approx.f32  %f22152, %f22148;
	// end inline asm
	// begin inline asm
	fma.rn.f32 %f22154, %f22152, %f49156, %f22148;
	// end inline asm
	// begin inline asm
	sin.approx.f32  %f22158, %f22154;
	// end inline asm
	// begin inline asm
	fma.rn.f32 %f22160, %f22158, %f49156, %f22154;
	// end inline asm
	// begin inline asm
	sin.approx.f32  %f22164, %f22160;
	// end inline asm
	// begin inline asm
	fma.rn.f32 %f22166, %f22164, %f49156, %f22160;
	// end inline asm
	// begin inline asm
	sin.approx.f32  %f22170, %f22166;
	// end inline asm
	// begin inline asm
	fma.rn.f32 %f22172, %f22170, %f49156, %f22166;
	// end inline asm
	// begin inline asm
	sin.approx.f32  %f22176, %f22172;
	// end inline asm
	// begin inline asm
	fma.rn.f32 %f22178, %f22176, %f49156, %f22172;
	// end inline asm
	// begin inline asm
	sin.approx.f32  %f22182, %f22178;
	// end inline asm
	// begin inline asm
	fma.rn.f32 %f22184, %f22182, %f49156, %f22178;
	// end inline asm
	// begin inline asm
	sin.approx.f32  %f22188, %f22184;
	// end inline asm
	// begin inline asm
	fma.rn.f32 %f22190, %f22188, %f49156, %f22184;
	// end inline asm
	// begin inline asm
	sin.approx.f32  %f22194, %f22190;
	// end inline asm
	// begin inline asm
	fma.rn.f32 %f22196, %f22194, %f49156, %f22190;
	// end inline asm
	// begin inline asm
	sin.approx.f32  %f22200, %f22196;
	// end inline asm
	// begin inline asm
	fma.rn.f32 %f22202, %f22200, %f49156, %f22196;
	// end inline asm
	// begin inline asm
	sin.approx.f32  %f22206, %f22202;
	// end inline asm
	// begin inline asm
	fma.rn.f32 %f22208, %f22206, %f49156, %f22202;
	// end inline asm
	// begin inline asm
	sin.approx.f32  %f22212, %f22208;
	// end inline asm
	// begin inline asm
	fma.rn.f32 %f22214, %f22212, %f49156, %f22208;
	// end inline asm
	// begin inline asm
	sin.approx.f32  %f22218, %f22214;
	// end inline asm
	// begin inline asm
	fma.rn.f32 %f22220, %f22218, %f49156, %f22214;
	// end inline asm
	// begin inline asm
	sin.approx.f32  %f22224, %f22220;
	// end inline asm
	// begin inline asm
	fma.rn.f32 %f22226, %f22224, %f49156, %f22220;
	// end inline asm
	// begin inline asm
	sin.approx.f32  %f22230, %f22226;
	// end inline asm
	// begin inline asm
	fma.rn.f32 %f22232, %f22230, %f49156, %f22226;
	// end inline asm
	// begin inline asm
	sin.approx.f32  %f22236, %f22232;
	// end inline asm
	// begin inline asm
	fma.rn.f32 %f22238, %f22236, %f49156, %f22232;
	// end inline asm
	// begin inline asm
	sin.approx.f32  %f22242, %f22238;
	// end inline asm
	// begin inline asm
	fma.rn.f32 %f22244, %f22242, %f49156, %f22238;
	// end inline asm
	// begin inline asm
	sin.approx.f32  %f22248, %f22244;
	// end inline asm
	// begin inline asm
	fma.rn.f32 %f22250, %f22248, %f49156, %f22244;
	// end inline asm
	// begin inline asm
	sin.approx.f32  %f22254, %f22250;
	// end inline asm
	// begin inline asm
	fma.rn.f32 %f22256, %f22254, %f49156, %f22250;
	// end inline asm
	// begin inline asm
	sin.approx.f32  %f22260, %f22256;
	// end inline asm
	// begin inline asm
	fma.rn.f32 %f22262, %f22260, %f49156, %f22256;
	// end inline asm
	// begin inline asm
	sin.approx.f32  %f22266, %f22262;
	// end inline asm
	// begin inline asm
	fma.rn.f32 %f22268, %f22266, %f49156, %f22262;
	// end inline asm
	// begin inline asm
	sin.approx.f32  %f22272, %f22268;
	// end inline asm
	// begin inline asm
	fma.rn.f32 %f22274, %f22272, %f49156, %f22268;
	// end inline asm
	// begin inline asm
	sin.approx.f32  %f22278, %f22274;
	// end inline asm
	// begin inline asm
	fma.rn.f32 %f22280, %f22278, %f49156, %f22274;
	// end inline asm
	// begin inline asm
	sin.approx.f32  %f22284, %f22280;
	// end inline asm
	// begin inline asm
	fma.rn.f32 %f22286, %f22284, %f49156, %f22280;
	// end inline asm
	// begin inline asm
	sin.approx.f32  %f22290, %f22286;
	// end inline asm
	// begin inline asm
	fma.rn.f32 %f22292, %f22290, %f49156, %f22286;
	// end inline asm
	// begin inline asm
	sin.approx.f32  %f22296, %f22292;
	// end inline asm
	// begin inline asm
	fma.rn.f32 %f22298, %f22296, %f49156, %f22292;
	// end inline asm
	// begin inline asm
	sin.approx.f32  %f22302, %f22298;
	// end inline asm
	// begin inline asm
	fma.rn.f32 %f22304, %f22302, %f49156, %f22298;
	// end inline asm
	// begin inline asm
	sin.approx.f32  %f22308, %f22304;
	// end inline asm
	// begin inline asm
	fma.rn.f32 %f22310, %f22308, %f49156, %f22304;
	// end inline asm
	// begin inline asm
	sin.approx.f32  %f22314, %f22310;
	// end inline asm
	// begin inline asm
	fma.rn.f32 %f22316, %f22314, %f49156, %f22310;
	// end inline asm
	// begin inline asm
	sin.approx.f32  %f22320, %f22316;
	// end inline asm
	// begin inline asm
	fma.rn.f32 %f22322, %f22320, %f49156, %f22316;
	// end inline asm
	// begin inline asm
	sin.approx.f32  %f22326, %f22322;
	// end inline asm
	// begin inline asm
	fma.rn.f32 %f22328, %f22326, %f49156, %f22322;
	// end inline asm
	// begin inline asm
	sin.approx.f32  %f22332, %f22328;
	// end inline asm
	// begin inline asm
	fma.rn.f32 %f22334, %f22332, %f49156, %f22328;
	// end inline asm
	// begin inline asm
	sin.approx.f32  %f22338, %f22334;
	// end inline asm
	// begin inline asm
	fma.rn.f32 %f22340, %f22338, %f49156, %f22334;
	// end inline asm
	// begin inline asm
	sin.approx.f32  %f22344, %f22340;
	// end inline asm
	// begin inline asm
	fma.rn.f32 %f22346, %f22344, %f49156, %f22340;
	// end inline asm
	// begin inline asm
	sin.approx.f32  %f22350, %f22346;
	// end inline asm
	// begin inline asm
	fma.rn.f32 %f22352, %f22350, %f49156, %f22346;
	// end inline asm
	// begin inline asm
	sin.approx.f32  %f22356, %f22352;
	// end inline asm
	// begin inline asm
	fma.rn.f32 %f22358, %f22356, %f49156, %f22352;
	// end inline asm
	// begin inline asm
	sin.approx.f32  %f22362, %f22358;
	// end inline asm
	// begin inline asm
	fma.rn.f32 %f22364, %f22362, %f49156, %f22358;
	// end inline asm
	// begin inline asm
	sin.approx.f32  %f22368, %f22364;
	// end inline asm
	// begin inline asm
	fma.rn.f32 %f22370, %f22368, %f49156, %f22364;
	// end inline asm
	// begin inline asm
	sin.approx.f32  %f22374, %f22370;
	// end inline asm
	// begin inline asm
	fma.rn.f32 %f22376, %f22374, %f49156, %f22370;
	// end inline asm
	// begin inline asm
	sin.approx.f32  %f22380, %f22376;
	// end inline asm
	// begin inline asm
	fma.rn.f32 %f22382, %f22380, %f49156, %f22376;
	// end inline asm
	// begin inline asm
	sin.approx.f32  %f22386, %f22382;
	// end inline asm
	// begin inline asm
	fma.rn.f32 %f22388, %f22386, %f49156, %f22382;
	// end inline asm
	// begin inline asm
	sin.approx.f32  %f22392, %f22388;
	// end inline asm
	// begin inline asm
	fma.rn.f32 %f22394, %f22392, %f49156, %f22388;
	// end inline asm
	// begin inline asm
	sin.approx.f32  %f22398, %f22394;
	// end inline asm
	// begin inline asm
	fma.rn.f32 %f22400, %f22398, %f49156, %f22394;
	// end inline asm
	// begin inline asm
	sin.approx.f32  %f22404, %f22400;
	// end inline asm
	// begin inline asm
	fma.rn.f32 %f22406, %f22404, %f49156, %f22400;
	// end inline asm
	// begin inline asm
	sin.approx.f32  %f22410, %f22406;
	// end inline asm
	// begin inline asm
	fma.rn.f32 %f22412, %f22410, %f49156, %f22406;
	// end inline asm
	// begin inline asm
	sin.approx.f32  %f22416, %f22412;
	// end inline asm
	// begin inline asm
	fma.rn.f32 %f22418, %f22416, %f49156, %f22412;
	// end inline asm
	// begin inline asm
	sin.approx.f32  %f22422, %f22418;
	// end inline asm
	// begin inline asm
	fma.rn.f32 %f22424, %f22422, %f49156, %f22418;
	// end inline asm
	// begin inline asm
	sin.approx.f32  %f22428, %f22424;
	// end inline asm
	// begin inline asm
	fma.rn.f32 %f22430, %f22428, %f49156, %f22424;
	// end inline asm
	// begin inline asm
	sin.approx.f32  %f22434, %f22430;
	// end inline asm
	// begin inline asm
	fma.rn.f32 %f22436, %f22434, %f49156, %f22430;
	// end inline asm
	// begin inline asm
	sin.approx.f32  %f22440, %f22436;
	// end inline asm
	// begin inline asm
	fma.rn.f32 %f22442, %f22440, %f49156, %f22436;
	// end inline asm
	// begin inline asm
	sin.approx.f32  %f22446, %f22442;
	// end inline asm
	// begin inline asm
	fma.rn.f32 %f22448, %f22446, %f49156, %f22442;
	// end inline asm
	// begin inline asm
	sin.approx.f32  %f22452, %f22448;
	// end inline asm
	// begin inline asm
	fma.rn.f32 %f22454, %f22452, %f49156, %f22448;
	// end inline asm
	// begin inline asm
	sin.approx.f32  %f22458, %f22454;
	// end inline asm
	// begin inline asm
	fma.rn.f32 %f22460, %f22458, %f49156, %f22454;
	// end inline asm
	// begin inline asm
	sin.approx.f32  %f22464, %f22460;
	// end inline asm
	// begin inline asm
	fma.rn.f32 %f22466, %f22464, %f49156, %f22460;
	// end inline asm
	// begin inline asm
	sin.approx.f32  %f22470, %f22466;
	// end inline asm
	// begin inline asm
	fma.rn.f32 %f22472, %f22470, %f49156, %f22466;
	// end inline asm
	// begin inline asm
	sin.approx.f32  %f22476, %f22472;
	// end inline asm
	// begin inline asm
	fma.rn.f32 %f22478, %f22476, %f49156, %f22472;
	// end inline asm
	// begin inline asm
	sin.approx.f32  %f22482, %f22478;
	// end inline asm
	// begin inline asm
	fma.rn.f32 %f22484, %f22482, %f49156, %f22478;
	// end inline asm
	// begin inline asm
	sin.approx.f32  %f22488, %f22484;
	// end inline asm
	// begin inline asm
	fma.rn.f32 %f22490, %f22488, %f49156, %f22484;
	// end inline asm
	// begin inline asm
	sin.approx.f32  %f22494, %f22490;
	// end inline asm
	// begin inline asm
	fma.rn.f32 %f22496, %f22494, %f49156, %f22490;
	// end inline asm
	// begin inline asm
	sin.approx.f32  %f22500, %f22496;
	// end inline asm
	// begin inline asm
	fma.rn.f32 %f22502, %f22500, %f49156, %f22496;
	// end inline asm
	// begin inline asm
	sin.approx.f32  %f22506, %f22502;
	// end inline asm
	// begin inline asm
	fma.rn.f32 %f22508, %f22506, %f49156, %f22502;
	// end inline asm
	// begin inline asm
	sin.approx.f32  %f22512, %f22508;
	// end inline asm
	// begin inline asm
	fma.rn.f32 %f22514, %f22512, %f49156, %f22508;
	// end inline asm
	// begin inline asm
	sin.approx.f32  %f22518, %f22514;
	// end inline asm
	// begin inline asm
	fma.rn.f32 %f22520, %f22518, %f49156, %f22514;
	// end inline asm
	// begin inline asm
	sin.approx.f32  %f22524, %f22520;
	// end inline asm
	// begin inline asm
	fma.rn.f32 %f22526, %f22524, %f49156, %f22520;
	// end inline asm
	// begin inline asm
	sin.approx.f32  %f22530, %f22526;
	// end inline asm
	// begin inline asm
	fma.rn.f32 %f22532, %f22530, %f49156, %f22526;
	// end inline asm
	// begin inline asm
	sin.approx.f32  %f22536, %f22532;
	// end inline asm
	// begin inline asm
	fma.rn.f32 %f22538, %f22536, %f49156, %f22532;
	// end inline asm
	// begin inline asm
	sin.approx.f32  %f22542, %f22538;
	// end inline asm
	// begin inline asm
	fma.rn.f32 %f22544, %f22542, %f49156, %f22538;
	// end inline asm
	// begin inline asm
	sin.approx.f32  %f22548, %f22544;
	// end inline asm
	// begin inline asm
	fma.rn.f32 %f22550, %f22548, %f49156, %f22544;
	// end inline asm
	// begin inline asm
	sin.approx.f32  %f22554, %f22550;
	// end inline asm
	// begin inline asm
	fma.rn.f32 %f22556, %f22554, %f49156, %f22550;
	// end inline asm
	// begin inline asm
	sin.approx.f32  %f22560, %f22556;
	// end inline asm
	// begin inline asm
	fma.rn.f32 %f22562, %f22560, %f49156, %f22556;
	// end inline asm
	// begin inline asm
	sin.approx.f32  %f22566, %f22562;
	// end inline asm
	// begin inline asm
	fma.rn.f32 %f22568, %f22566, %f49156, %f22562;
	// end inline asm
	// begin inline asm
	sin.approx.f32  %f22572, %f22568;
	// end inline asm
	// begin inline asm
	fma.rn.f32 %f22574, %f22572, %f49156, %f22568;
	// end inline asm
	// begin inline asm
	sin.approx.f32  %f22578, %f22574;
	// end inline asm
	// begin inline asm
	fma.rn.f32 %f22580, %f22578, %f49156, %f22574;
	// end inline asm
	// begin inline asm
	sin.approx.f32  %f22584, %f22580;
	// end inline asm
	// begin inline asm
	fma.rn.f32 %f22586, %f22584, %f49156, %f22580;
	// end inline asm
	// begin inline asm
	sin.approx.f32  %f22590, %f22586;
	// end inline asm
	// begin inline asm
	fma.rn.f32 %f22592, %f22590, %f49156, %f22586;
	// end inline asm
	// begin inline asm
	sin.approx.f32  %f22596, %f22592;
	// end inline asm
	// begin inline asm
	fma.rn.f32 %f22598, %f22596, %f49156, %f22592;
	// end inline asm
	// begin inline asm
	sin.approx.f32  %f22602, %f22598;
	// end inline asm
	// begin inline asm
	fma.rn.f32 %f22604, %f22602, %f49156, %f22598;
	// end inline asm
	// begin inline asm
	sin.approx.f32  %f22608, %f22604;
	// end inline asm
	// begin inline asm
	fma.rn.f32 %f22610, %f22608, %f49156, %f22604;
	// end inline asm
	// begin inline asm
	sin.approx.f32  %f22614, %f22610;
	// end inline asm
	// begin inline asm
	fma.rn.f32 %f22616, %f22614, %f49156, %f22610;
	// end inline asm
	// begin inline asm
	sin.approx.f32  %f22620, %f22616;
	// end inline asm
	// begin inline asm
	fma.rn.f32 %f22622, %f22620, %f49156, %f22616;
	// end inline asm
	// begin inline asm
	sin.approx.f32  %f22626, %f22622;
	// end inline asm
	// begin inline asm
	fma.rn.f32 %f22628, %f22626, %f49156, %f22622;
	// end inline asm
	// begin inline asm
	sin.approx.f32  %f22632, %f22628;
	// end inline asm
	// begin inline asm
	fma.rn.f32 %f22634, %f22632, %f49156, %f22628;
	// end inline asm
	// begin inline asm
	sin.approx.f32  %f22638, %f22634;
	// end inline asm
	// begin inline asm
	fma.rn.f32 %f22640, %f22638, %f49156, %f22634;
	// end inline asm
	// begin inline asm
	sin.approx.f32  %f22644, %f22640;
	// end inline asm
	// begin inline asm
	fma.rn.f32 %f22646, %f22644, %f49156, %f22640;
	// end inline asm
	// begin inline asm
	sin.approx.f32  %f22650, %f22646;
	// end inline asm
	// begin inline asm
	fma.rn.f32 %f22652, %f22650, %f49156, %f22646;
	// end inline asm
	// begin inline asm
	sin.approx.f32  %f22656, %f22652;
	// end inline asm
	// begin inline asm
	fma.rn.f32 %f22658, %f22656, %f49156, %f22652;
	// end inline asm
	// begin inline asm
	sin.approx.f32  %f22662, %f22658;
	// end inline asm
	// begin inline asm
	fma.rn.f32 %f22664, %f22662, %f49156, %f22658;
	// end inline asm
	// begin inline asm
	sin.approx.f32  %f22668, %f22664;
	// end inline asm
	// begin inline asm
	fma.rn.f32 %f22670, %f22668, %f49156, %f22664;
	// end inline asm
	// begin inline asm
	sin.approx.f32  %f22674, %f22670;
	// end inline asm
	// begin inline asm
	fma.rn.f32 %f22676, %f22674, %f49156, %f22670;
	// end inline asm
	// begin inline asm
	sin.approx.f32  %f22680, %f22676;
	// end inline asm
	// begin inline asm
	fma.rn.f32 %f22682, %f22680, %f49156, %f22676;
	// end inline asm
	// begin inline asm
	sin.approx.f32  %f22686, %f22682;
	// end inline asm
	// begin inline asm
	fma.rn.f32 %f22688, %f22686, %f49156, %f22682;
	// end inline asm
	// begin inline asm
	sin.approx.f32  %f22692, %f22688;
	// end inline asm
	// begin inline asm
	fma.rn.f32 %f22694, %f22692, %f49156, %f22688;
	// end inline asm
	// begin inline asm
	sin.approx.f32  %f22698, %f22694;
	// end inline asm
	// begin inline asm
	fma.rn.f32 %f22700, %f22698, %f49156, %f22694;
	// end inline asm
	// begin inline asm
	sin.approx.f32  %f22704, %f22700;
	// end inline asm
	// begin inline asm
	fma.rn.f32 %f22706, %f22704, %f49156, %f22700;
	// end inline asm
	// begin inline asm
	sin.approx.f32  %f22710, %f22706;
	// end inline asm
	// begin inline asm
	fma.rn.f32 %f22712, %f22710, %f49156, %f22706;
	// end inline asm
	// begin inline asm
	sin.approx.f32  %f22716, %f22712;
	// end inline asm
	// begin inline asm
	fma.rn.f32 %f22718, %f22716, %f49156, %f22712;
	// end inline asm
	// begin inline asm
	sin.approx.f32  %f22722, %f22718;
	// end inline asm
	// begin inline asm
	fma.rn.f32 %f22724, %f22722, %f49156, %f22718;
	// end inline asm
	// begin inline asm
	sin.approx.f32  %f22728, %f22724;
	// end inline asm
	// begin inline asm
	fma.rn.f32 %f22730, %f22728, %f49156, %f22724;
	// end inline asm
	// begin inline asm
	sin.approx.f32  %f22734, %f22730;
	// end inline asm
	// begin inline asm
	fma.rn.f32 %f22736, %f22734, %f49156, %f22730;
	// end inline asm
	// begin inline asm
	sin.approx.f32  %f22740, %f22736;
	// end inline asm
	// begin inline asm
	fma.rn.f32 %f22742, %f22740, %f49156, %f22736;
	// end inline asm
	// begin inline asm
	sin.approx.f32  %f22746, %f22742;
	// end inline asm
	// begin inline asm
	fma.rn.f32 %f22748, %f22746, %f49156, %f22742;
	// end inline asm
	// begin inline asm
	sin.approx.f32  %f22752, %f22748;
	// end inline asm
	// begin inline asm
	fma.rn.f32 %f22754, %f22752, %f49156, %f22748;
	// end inline asm
	// begin inline asm
	sin.approx.f32  %f22758, %f22754;
	// end inline asm
	// begin inline asm
	fma.rn.f32 %f22760, %f22758, %f49156, %f22754;
	// end inline asm
	// begin inline asm
	sin.approx.f32  %f22764, %f22760;
	// end inline asm
	// begin inline asm
	fma.rn.f32 %f22766, %f22764, %f49156, %f22760;
	// end inline asm
	// begin inline asm
	sin.approx.f32  %f22770, %f22766;
	// end inline asm
	// begin inline asm
	fma.rn.f32 %f22772, %f22770, %f49156, %f22766;
	// end inline asm
	// begin inline asm
	sin.approx.f32  %f22776, %f22772;
	// end inline asm
	// begin inline asm
	fma.rn.f32 %f22778, %f22776, %f49156, %f22772;
	// end inline asm
	// begin inline asm
	sin.approx.f32  %f22782, %f22778;
	// end inline asm
	// begin inline asm
	fma.rn.f32 %f22784, %f22782, %f49156, %f22778;
	// end inline asm
	// begin inline asm
	sin.approx.f32  %f22788, %f22784;
	// end inline asm
	// begin inline asm
	fma.rn.f32 %f22790, %f22788, %f49156, %f22784;
	// end inline asm
	// begin inline asm
	sin.approx.f32  %f22794, %f22790;
	// end inline asm
	// begin inline asm
	fma.rn.f32 %f22796, %f22794, %f49156, %f22790;
	// end inline asm
	// begin inline asm
	sin.approx.f32  %f22800, %f22796;
	// end inline asm
	// begin inline asm
	fma.rn.f32 %f22802, %f22800, %f49156, %f22796;
	// end inline asm
	// begin inline asm
	sin.approx.f32  %f22806, %f22802;
	// end inline asm
	// begin inline asm
	fma.rn.f32 %f22808, %f22806, %f49156, %f22802;
	// end inline asm
	// begin inline asm
	sin.approx.f32  %f22812, %f22808;
	// end inline asm
	// begin inline asm
	fma.rn.f32 %f22814, %f22812, %f49156, %f22808;
	// end inline asm
	// begin inline asm
	sin.approx.f32  %f22818, %f22814;
	// end inline asm
	// begin inline asm
	fma.rn.f32 %f22820, %f22818, %f49156, %f22814;
	// end inline asm
	// begin inline asm
	sin.approx.f32  %f22824, %f22820;
	// end inline asm
	// begin inline asm
	fma.rn.f32 %f22826, %f22824, %f49156, %f22820;
	// end inline asm
	// begin inline asm
	sin.approx.f32  %f22830, %f22826;
	// end inline asm
	// begin inline asm
	fma.rn.f32 %f22832, %f22830, %f49156, %f22826;
	// end inline asm
	// begin inline asm
	sin.approx.f32  %f22836, %f22832;
	// end inline asm
	// begin inline asm
	fma.rn.f32 %f22838, %f22836, %f49156, %f22832;
	// end inline asm
	// begin inline asm
	sin.approx.f32  %f22842, %f22838;
	// end inline asm
	// begin inline asm
	fma.rn.f32 %f22844, %f22842, %f49156, %f22838;
	// end inline asm
	// begin inline asm
	sin.approx.f32  %f22848, %f22844;
	// end inline asm
	// begin inline asm
	fma.rn.f32 %f22850, %f22848, %f49156, %f22844;
	// end inline asm
	// begin inline asm
	sin.approx.f32  %f22854, %f22850;
	// end inline asm
	// begin inline asm
	fma.rn.f32 %f22856, %f22854, %f49156, %f22850;
	// end inline asm
	// begin inline asm
	sin.approx.f32  %f22860, %f22856;
	// end inline asm
	// begin inline asm
	fma.rn.f32 %f22862, %f22860, %f49156, %f22856;
	// end inline asm
	// begin inline asm
	sin.approx.f32  %f22866, %f22862;
	// end inline asm
	// begin inline asm
	fma.rn.f32 %f22868, %f22866, %f49156, %f22862;
	// end inline asm
	// begin inline asm
	sin.approx.f32  %f22872, %f22868;
	// end inline asm
	// begin inline asm
	fma.rn.f32 %f22874, %f22872, %f49156, %f22868;
	// end inline asm
	// begin inline asm
	sin.approx.f32  %f22878, %f22874;
	// end inline asm
	// begin inline asm
	fma.rn.f32 %f22880, %f22878, %f49156, %f22874;
	// end inline asm
	// begin inline asm
	sin.approx.f32  %f22884, %f22880;
	// end inline asm
	// begin inline asm
	fma.rn.f32 %f22886, %f22884, %f49156, %f22880;
	// end inline asm
	// begin inline asm
	sin.approx.f32  %f22890, %f22886;
	// end inline asm
	// begin inline asm
	fma.rn.f32 %f22892, %f22890, %f49156, %f22886;
	// end inline asm
	// begin inline asm
	sin.approx.f32  %f22896, %f22892;
	// end inline asm
	// begin inline asm
	fma.rn.f32 %f22898, %f22896, %f49156, %f22892;
	// end inline asm
	// begin inline asm
	sin.approx.f32  %f22902, %f22898;
	// end inline asm
	// begin inline asm
	fma.rn.f32 %f22904, %f22902, %f49156, %f22898;
	// end inline asm
	// begin inline asm
	sin.approx.f32  %f22908, %f22904;
	// end inline asm
	// begin inline asm
	fma.rn.f32 %f22910, %f22908, %f49156, %f22904;
	// end inline asm
	// begin inline asm
	sin.approx.f32  %f22914, %f22910;
	// end inline asm
	// begin inline asm
	fma.rn.f32 %f22916, %f22914, %f49156, %f22910;
	// end inline asm
	// begin inline asm
	sin.approx.f32  %f22920, %f22916;
	// end inline asm
	// begin inline asm
	fma.rn.f32 %f22922, %f22920, %f49156, %f22916;
	// end inline asm
	// begin inline asm
	sin.approx.f32  %f22926, %f22922;
	// end inline asm
	// begin inline asm
	fma.rn.f32 %f22928, %f22926, %f49156, %f22922;
	// end inline asm
	// begin inline asm
	sin.approx.f32  %f22932, %f22928;
	// end inline asm
	// begin inline asm
	fma.rn.f32 %f22934, %f22932, %f49156, %f22928;
	// end inline asm
	// begin inline asm
	sin.approx.f32  %f22938, %f22934;
	// end inline asm
	// begin inline asm
	fma.rn.f32 %f22940, %f22938, %f49156, %f22934;
	// end inline asm
	// begin inline asm
	sin.approx.f32  %f22944, %f22940;
	// end inline asm
	// begin inline asm
	fma.rn.f32 %f22946, %f22944, %f49156, %f22940;
	// end inline asm
	// begin inline asm
	sin.approx.f32  %f22950, %f22946;
	// end inline asm
	// begin inline asm
	fma.rn.f32 %f22952, %f22950, %f49156, %f22946;
	// end inline asm
	// begin inline asm
	sin.approx.f32  %f22956, %f22952;
	// end inline asm
	// begin inline asm
	fma.rn.f32 %f22958, %f22956, %f49156, %f22952;
	// end inline asm
	// begin inline asm
	sin.approx.f32  %f22962, %f22958;
	// end inline asm
	// begin inline asm
	fma.rn.f32 %f22964, %f22962, %f49156, %f22958;
	// end inline asm
	// begin inline asm
	sin.approx.f32  %f22968, %f22964;
	// end inline asm
	// begin inline asm
	fma.rn.f32 %f22970, %f22968, %f49156, %f22964;
	// end inline asm
	// begin inline asm
	sin.approx.f32  %f22974, %f22970;
	// end inline asm
	// begin inline asm
	fma.rn.f32 %f22976, %f22974, %f49156, %f22970;
	// end inline asm
	// begin inline asm
	sin.approx.f32  %f22980, %f22976;
	// end inline asm
	// begin inline asm
	fma.rn.f32 %f22982, %f22980, %f49156, %f22976;
	// end inline asm
	// begin inline asm
	sin.approx.f32  %f22986, %f22982;
	// end inline asm
	// begin inline asm
	fma.rn.f32 %f22988, %f22986, %f49156, %f22982;
	// end inline asm
	// begin inline asm
	sin.approx.f32  %f22992, %f22988;
	// end inline asm
	// begin inline asm
	fma.rn.f32 %f22994, %f22992, %f49156, %f22988;
	// end inline asm
	// begin inline asm
	sin.approx.f32  %f22998, %f22994;
	// end inline asm
	// begin inline asm
	fma.rn.f32 %f23000, %f22998, %f49156, %f22994;
	// end inline asm
	// begin inline asm
	sin.approx.f32  %f23004, %f23000;
	// end inline asm
	// begin inline asm
	fma.rn.f32 %f23006, %f23004, %f49156, %f23000;
	// end inline asm
	// begin inline asm
	sin.approx.f32  %f23010, %f23006;
	// end inline asm
	// begin inline asm
	fma.rn.f32 %f23012, %f23010, %f49156, %f23006;
	// end inline asm
	// begin inline asm
	sin.approx.f32  %f23016, %f23012;
	// end inline asm
	// begin inline asm
	fma.rn.f32 %f23018, %f23016, %f49156, %f23012;
	// end inline asm
	// begin inline asm
	sin.approx.f32  %f23022, %f23018;
	// end inline asm
	// begin inline asm
	fma.rn.f32 %f23024, %f23022, %f49156, %f23018;
	// end inline asm
	// begin inline asm
	sin.approx.f32  %f23028, %f23024;
	// end inline asm
	// begin inline asm
	fma.rn.f32 %f23030, %f23028, %f49156, %f23024;
	// end inline asm
	// begin inline asm
	sin.approx.f32  %f23034, %f23030;
	// end inline asm
	// begin inline asm
	fma.rn.f32 %f23036, %f23034, %f49156, %f23030;
	// end inline asm
	// begin inline asm
	sin.approx.f32  %f23040, %f23036;
	// end inline asm
	// begin inline asm
	fma.rn.f32 %f23042, %f23040, %f49156, %f23036;
	// end inline asm
	// begin inline asm
	sin.approx.f32  %f23046, %f23042;
	// end inline asm
	// begin inline asm
	fma.rn.f32 %f23048, %f23046, %f49156, %f23042;
	// end inline asm
	// begin inline asm
	sin.approx.f32  %f23052, %f23048;
	// end inline asm
	// begin inline asm
	fma.rn.f32 %f23054, %f23052, %f49156, %f23048;
	// end inline asm
	// begin inline asm
	sin.approx.f32  %f23058, %f23054;
	// end inline asm
	// begin inline asm
	fma.rn.f32 %f23060, %f23058, %f49156, %f23054;
	// end inline asm
	// begin inline asm
	sin.approx.f32  %f23064, %f23060;
	// end inline asm
	// begin inline asm
	fma.rn.f32 %f23066, %f23064, %f49156, %f23060;
	// end inline asm
	// begin inline asm
	sin.approx.f32  %f23070, %f23066;
	// end inline asm
	// begin inline asm
	fma.rn.f32 %f23072, %f23070, %f49156, %f23066;
	// end inline asm
	// begin inline asm
	sin.approx.f32  %f23076, %f23072;
	// end inline asm
	// begin inline asm
	fma.rn.f32 %f23078, %f23076, %f49156, %f23072;
	// end inline asm
	// begin inline asm
	sin.approx.f32  %f23082, %f23078;
	// end inline asm
	// begin inline asm
	fma.rn.f32 %f23084, %f23082, %f49156, %f23078;
	// end inline asm
	// begin inline asm
	sin.approx.f32  %f23088, %f23084;
	// end inline asm
	// begin inline asm
	fma.rn.f32 %f23090, %f23088, %f49156, %f23084;
	// end inline asm
	// begin inline asm
	sin.approx.f32  %f23094, %f23090;
	// end inline asm
	// begin inline asm
	fma.rn.f32 %f23096, %f23094, %f49156, %f23090;
	// end inline asm
	// begin inline asm
	sin.approx.f32  %f23100, %f23096;
	// end inline asm
	// begin inline asm
	fma.rn.f32 %f23102, %f23100, %f49156, %f23096;
	// end inline asm
	// begin inline asm
	sin.approx.f32  %f23106, %f23102;
	// end inline asm
	// begin inline asm
	fma.rn.f32 %f23108, %f23106, %f49156, %f23102;
	// end inline asm
	// begin inline asm
	sin.approx.f32  %f23112, %f23108;
	// end inline asm
	// begin inline asm
	fma.rn.f32 %f23114, %f23112, %f49156, %f23108;
	// end inline asm
	// begin inline asm
	sin.approx.f32  %f23118, %f23114;
	// end inline asm
	// begin inline asm
	fma.rn.f32 %f23120, %f23118, %f49156, %f23114;
	// end inline asm
	// begin inline asm
	sin.approx.f32  %f23124, %f23120;
	// end inline asm
	// begin inline asm
	fma.rn.f32 %f23126, %f23124, %f49156, %f23120;
	// end inline asm
	// begin inline asm
	sin.approx.f32  %f23130, %f23126;
	// end inline asm
	// begin inline asm
	fma.rn.f32 %f23132, %f23130, %f49156, %f23126;
	// end inline asm
	// begin inline asm
	sin.approx.f32  %f23136, %f23132;
	// end inline asm
	// begin inline asm
	fma.rn.f32 %f23138, %f23136, %f49156, %f23132;
	// end inline asm
	// begin inline asm
	sin.approx.f32  %f23142, %f23138;
	// end inline asm
	// begin inline asm
	fma.rn.f32 %f23144, %f23142, %f49156, %f23138;
	// end inline asm
	// begin inline asm
	sin.approx.f32  %f23148, %f23144;
	// end inline asm
	// begin inline asm
	fma.rn.f32 %f23150, %f23148, %f49156, %f23144;
	// end inline asm
	// begin inline asm
	sin.approx.f32  %f23154, %f23150;
	// end inline asm
	// begin inline asm
	fma.rn.f32 %f23156, %f23154, %f49156, %f23150;
	// end inline asm
	// begin inline asm
	sin.approx.f32  %f23160, %f23156;
	// end inline asm
	// begin inline asm
	fma.rn.f32 %f23162, %f23160, %f49156, %f23156;
	// end inline asm
	// begin inline asm
	sin.approx.f32  %f23166, %f23162;
	// end inline asm
	// begin inline asm
	fma.rn.f32 %f23168, %f23166, %f49156, %f23162;
	// end inline asm
	// begin inline asm
	sin.approx.f32  %f23172, %f23168;
	// end inline asm
	// begin inline asm
	fma.rn.f32 %f23174, %f23172, %f49156, %f23168;
	// end inline asm
	// begin inline asm
	sin.approx.f32  %f23178, %f23174;
	// end inline asm
	// begin inline asm
	fma.rn.f32 %f23180, %f23178, %f49156, %f23174;
	// end inline asm
	// begin inline asm
	sin.approx.f32  %f23184, %f23180;
	// end inline asm
	// begin inline asm
	fma.rn.f32 %f23186, %f23184, %f49156, %f23180;
	// end inline asm
	// begin inline asm
	sin.approx.f32  %f23190, %f23186;
	// end inline asm
	// begin inline asm
	fma.rn.f32 %f23192, %f23190, %f49156, %f23186;
	// end inline asm
	// begin inline asm
	sin.approx.f32  %f23196, %f23192;
	// end inline asm
	// begin inline asm
	fma.rn.f32 %f23198, %f23196, %f49156, %f23192;
	// end inline asm
	// begin inline asm
	sin.approx.f32  %f23202, %f23198;
	// end inline asm
	// begin inline asm
	fma.rn.f32 %f23204, %f23202, %f49156, %f23198;
	// end inline asm
	// begin inline asm
	sin.approx.f32  %f23208, %f23204;
	// end inline asm
	// begin inline asm
	fma.rn.f32 %f23210, %f23208, %f49156, %f23204;
	// end inline asm
	// begin inline asm
	sin.approx.f32  %f23214, %f23210;
	// end inline asm
	// begin inline asm
	fma.rn.f32 %f23216, %f23214, %f49156, %f23210;
	// end inline asm
	// begin inline asm
	sin.approx.f32  %f23220, %f23216;
	// end inline asm
	// begin inline asm
	fma.rn.f32 %f23222, %f23220, %f49156, %f23216;
	// end inline asm
	// begin inline asm
	sin.approx.f32  %f23226, %f23222;
	// end inline asm
	// begin inline asm
	fma.rn.f32 %f23228, %f23226, %f49156, %f23222;
	// end inline asm
	// begin inline asm
	sin.approx.f32  %f23232, %f23228;
	// end inline asm
	// begin inline asm
	fma.rn.f32 %f23234, %f23232, %f49156, %f23228;
	// end inline asm
	// begin inline asm
	sin.approx.f32  %f23238, %f23234;
	// end inline asm
	// begin inline asm
	fma.rn.f32 %f23240, %f23238, %f49156, %f23234;
	// end inline asm
	// begin inline asm
	sin.approx.f32  %f23244, %f23240;
	// end inline asm
	// begin inline asm
	fma.rn.f32 %f23246, %f23244, %f49156, %f23240;
	// end inline asm
	// begin inline asm
	sin.approx.f32  %f23250, %f23246;
	// end inline asm
	// begin inline asm
	fma.rn.f32 %f23252, %f23250, %f49156, %f23246;
	// end inline asm
	// begin inline asm
	sin.approx.f32  %f23256, %f23252;
	// end inline asm
	// begin inline asm
	fma.rn.f32 %f23258, %f23256, %f49156, %f23252;
	// end inline asm
	// begin inline asm
	sin.approx.f32  %f23262, %f23258;
	// end inline asm
	// begin inline asm
	fma.rn.f32 %f23264, %f23262, %f49156, %f23258;
	// end inline asm
	// begin inline asm
	sin.approx.f32  %f23268, %f23264;
	// end inline asm
	// begin inline asm
	fma.rn.f32 %f23270, %f23268, %f49156, %f23264;
	// end inline asm
	// begin inline asm
	sin.approx.f32  %f23274, %f23270;
	// end inline asm
	// begin inline asm
	fma.rn.f32 %f23276, %f23274, %f49156, %f23270;
	// end inline asm
	// begin inline asm
	sin.approx.f32  %f23280, %f23276;
	// end inline asm
	// begin inline asm
	fma.rn.f32 %f23282, %f23280, %f49156, %f23276;
	// end inline asm
	// begin inline asm
	sin.approx.f32  %f23286, %f23282;
	// end inline asm
	// begin inline asm
	fma.rn.f32 %f23288, %f23286, %f49156, %f23282;
	// end inline asm
	// begin inline asm
	sin.approx.f32  %f23292, %f23288;
	// end inline asm
	// begin inline asm
	fma.rn.f32 %f23294, %f23292, %f49156, %f23288;
	// end inline asm
	// begin inline asm
	sin.approx.f32  %f23298, %f23294;
	// end inline asm
	// begin inline asm
	fma.rn.f32 %f23300, %f23298, %f49156, %f23294;
	// end inline asm
	// begin inline asm
	sin.approx.f32  %f23304, %f23300;
	// end inline asm
	// begin inline asm
	fma.rn.f32 %f23306, %f23304, %f49156, %f23300;
	// end inline asm
	// begin inline asm
	sin.approx.f32  %f23310, %f23306;
	// end inline asm
	// begin inline asm
	fma.rn.f32 %f23312, %f23310, %f49156, %f23306;
	// end inline asm
	// begin inline asm
	sin.approx.f32  %f23316, %f23312;
	// end inline asm
	// begin inline asm
	fma.rn.f32 %f23318, %f23316, %f49156, %f23312;
	// end inline asm
	// begin inline asm
	sin.approx.f32  %f23322, %f23318;
	// end inline asm
	// begin inline asm
	fma.rn.f32 %f23324, %f23322, %f49156, %f23318;
	// end inline asm
	// begin inline asm
	sin.approx.f32  %f23328, %f23324;
	// end inline asm
	// begin inline asm
	fma.rn.f32 %f23330, %f23328, %f49156, %f23324;
	// end inline asm
	// begin inline asm
	sin.approx.f32  %f23334, %f23330;
	// end inline asm
	// begin inline asm
	fma.rn.f32 %f23336, %f23334, %f49156, %f23330;
	// end inline asm
	// begin inline asm
	sin.approx.f32  %f23340, %f23336;
	// end inline asm
	// begin inline asm
	fma.rn.f32 %f23342, %f23340, %f49156, %f23336;
	// end inline asm
	// begin inline asm
	sin.approx.f32  %f23346, %f23342;
	// end inline asm
	// begin inline asm
	fma.rn.f32 %f23348, %f23346, %f49156, %f23342;
	// end inline asm
	// begin inline asm
	sin.approx.f32  %f23352, %f23348;
	// end inline asm
	// begin inline asm
	fma.rn.f32 %f23354, %f23352, %f49156, %f23348;
	// end inline asm
	// begin inline asm
	sin.approx.f32  %f23358, %f23354;
	// end inline asm
	// begin inline asm
	fma.rn.f32 %f23360, %f23358, %f49156, %f23354;
	// end inline asm
	// begin inline asm
	sin.approx.f32  %f23364, %f23360;
	// end inline asm
	// begin inline asm
	fma.rn.f32 %f23366, %f23364, %f49156, %f23360;
	// end inline asm
	// begin inline asm
	sin.approx.f32  %f23370, %f23366;
	// end inline asm
	// begin inline asm
	fma.rn.f32 %f23372, %f23370, %f49156, %f23366;
	// end inline asm
	// begin inline asm
	sin.approx.f32  %f23376, %f23372;
	// end inline asm
	// begin inline asm
	fma.rn.f32 %f23378, %f23376, %f49156, %f23372;
	// end inline asm
	// begin inline asm
	sin.approx.f32  %f23382, %f23378;
	// end inline asm
	// begin inline asm
	fma.rn.f32 %f23384, %f23382, %f49156, %f23378;
	// end inline asm
	// begin inline asm
	sin.approx.f32  %f23388, %f23384;
	// end inline asm
	// begin inline asm
	fma.rn.f32 %f23390, %f23388, %f49156, %f23384;
	// end inline asm
	// begin inline asm
	sin.approx.f32  %f23394, %f23390;
	// end inline asm
	// begin inline asm
	fma.rn.f32 %f23396, %f23394, %f49156, %f23390;
	// end inline asm
	// begin inline asm
	sin.approx.f32  %f23400, %f23396;
	// end inline asm
	// begin inline asm
	fma.rn.f32 %f23402, %f23400, %f49156, %f23396;
	// end inline asm
	// begin inline asm
	sin.approx.f32  %f23406, %f23402;
	// end inline asm
	// begin inline asm
	fma.rn.f32 %f23408, %f23406, %f49156, %f23402;
	// end inline asm
	// begin inline asm
	sin.approx.f32  %f23412, %f23408;
	// end inline asm
	// begin inline asm
	fma.rn.f32 %f23414, %f23412, %f49156, %f23408;
	// end inline asm
	// begin inline asm
	sin.approx.f32  %f23418, %f23414;
	// end inline asm
	// begin inline asm
	fma.rn.f32 %f23420, %f23418, %f49156, %f23414;
	// end inline asm
	// begin inline asm
	sin.approx.f32  %f23424, %f23420;
	// end inline asm
	// begin inline asm
	fma.rn.f32 %f23426, %f23424, %f49156, %f23420;
	// end inline asm
	// begin inline asm
	sin.approx.f32  %f23430, %f23426;
	// end inline asm
	// begin inline asm
	fma.rn.f32 %f23432, %f23430, %f49156, %f23426;
	// end inline asm
	// begin inline asm
	sin.approx.f32  %f23436, %f23432;
	// end inline asm
	// begin inline asm
	fma.rn.f32 %f23438, %f23436, %f49156, %f23432;
	// end inline asm
	// begin inline asm
	sin.approx.f32  %f23442, %f23438;
	// end inline asm
	// begin inline asm
	fma.rn.f32 %f23444, %f23442, %f49156, %f23438;
	// end inline asm
	// begin inline asm
	sin.approx.f32  %f23448, %f23444;
	// end inline asm
	// begin inline asm
	fma.rn.f32 %f23450, %f23448, %f49156, %f23444;
	// end inline asm
	// begin inline asm
	sin.approx.f32  %f23454, %f23450;
	// end inline asm
	// begin inline asm
	fma.rn.f32 %f23456, %f23454, %f49156, %f23450;
	// end inline asm
	// begin inline asm
	sin.approx.f32  %f23460, %f23456;
	// end inline asm
	// begin inline asm
	fma.rn.f32 %f23462, %f23460, %f49156, %f23456;
	// end inline asm
	// begin inline asm
	sin.approx.f32  %f23466, %f23462;
	// end inline asm
	// begin inline asm
	fma.rn.f32 %f23468, %f23466, %f49156, %f23462;
	// end inline asm
	// begin inline asm
	sin.approx.f32  %f23472, %f23468;
	// end inline asm
	// begin inline asm
	fma.rn.f32 %f23474, %f23472, %f49156, %f23468;
	// end inline asm
	// begin inline asm
	sin.approx.f32  %f23478, %f23474;
	// end inline asm
	// begin inline asm
	fma.rn.f32 %f23480, %f23478, %f49156, %f23474;
	// end inline asm
	// begin inline asm
	sin.approx.f32  %f23484, %f23480;
	// end inline asm
	// begin inline asm
	fma.rn.f32 %f23486, %f23484, %f49156, %f23480;
	// end inline asm
	// begin inline asm
	sin.approx.f32  %f23490, %f23486;
	// end inline asm
	// begin inline asm
	fma.rn.f32 %f23492, %f23490, %f49156, %f23486;
	// end inline asm
	// begin inline asm
	sin.approx.f32  %f23496, %f23492;
	// end inline asm
	// begin inline asm
	fma.rn.f32 %f23498, %f23496, %f49156, %f23492;
	// end inline asm
	// begin inline asm
	sin.approx.f32  %f23502, %f23498;
	// end inline asm
	// begin inline asm
	fma.rn.f32 %f23504, %f23502, %f49156, %f23498;
	// end inline asm
	// begin inline asm
	sin.approx.f32  %f23508, %f23504;
	// end inline asm
	// begin inline asm
	fma.rn.f32 %f23510, %f23508, %f49156, %f23504;
	// end inline asm
	// begin inline asm
	sin.approx.f32  %f23514, %f23510;
	// end inline asm
	// begin inline asm
	fma.rn.f32 %f23516, %f23514, %f49156, %f23510;
	// end inline asm
	// begin inline asm
	sin.approx.f32  %f23520, %f23516;
	// end inline asm
	// begin inline asm
	fma.rn.f32 %f23522, %f23520, %f49156, %f23516;
	// end inline asm
	// begin inline asm
	sin.approx.f32  %f23526, %f23522;
	// end inline asm
	// begin inline asm
	fma.rn.f32 %f23528, %f23526, %f49156, %f23522;
	// end inline asm
	// begin inline asm
	sin.approx.f32  %f23532, %f23528;
	// end inline asm
	// begin inline asm
	fma.rn.f32 %f23534, %f23532, %f49156, %f23528;
	// end inline asm
	// begin inline asm
	sin.approx.f32  %f23538, %f23534;
	// end inline asm
	// begin inline asm
	fma.rn.f32 %f23540, %f23538, %f49156, %f23534;
	// end inline asm
	// begin inline asm
	sin.approx.f32  %f23544, %f23540;
	// end inline asm
	// begin inline asm
	fma.rn.f32 %f23546, %f23544, %f49156, %f23540;
	// end inline asm
	// begin inline asm
	sin.approx.f32  %f23550, %f23546;
	// end inline asm
	// begin inline asm
	fma.rn.f32 %f23552, %f23550, %f49156, %f23546;
	// end inline asm
	// begin inline asm
	sin.approx.f32  %f23556, %f23552;
	// end inline asm
	// begin inline asm
	fma.rn.f32 %f23558, %f23556, %f49156, %f23552;
	// end inline asm
	// begin inline asm
	sin.approx.f32  %f23562, %f23558;
	// end inline asm
	// begin inline asm
	fma.rn.f32 %f23564, %f23562, %f49156, %f23558;
	// end inline asm
	// begin inline asm
	sin.approx.f32  %f23568, %f23564;
	// end inline asm
	// begin inline asm
	fma.rn.f32 %f23570, %f23568, %f49156, %f23564;
	// end inline asm
	// begin inline asm
	sin.approx.f32  %f23574, %f23570;
	// end inline asm
	// begin inline asm
	fma.rn.f32 %f23576, %f23574, %f49156, %f23570;
	// end inline asm
	// begin inline asm
	sin.approx.f32  %f23580, %f23576;
	// end inline asm
	// begin inline asm
	fma.rn.f32 %f23582, %f23580, %f49156, %f23576;
	// end inline asm
	// begin inline asm
	sin.approx.f32  %f23586, %f23582;
	// end inline asm
	// begin inline asm
	fma.rn.f32 %f23588, %f23586, %f49156, %f23582;
	// end inline asm
	// begin inline asm
	sin.approx.f32  %f23592, %f23588;
	// end inline asm
	// begin inline asm
	fma.rn.f32 %f23594, %f23592, %f49156, %f23588;
	// end inline asm
	// begin inline asm
	sin.approx.f32  %f23598, %f23594;
	// end inline asm
	// begin inline asm
	fma.rn.f32 %f23600, %f23598, %f49156, %f23594;
	// end inline asm
	// begin inline asm
	sin.approx.f32  %f23604, %f23600;
	// end inline asm
	// begin inline asm
	fma.rn.f32 %f23606, %f23604, %f49156, %f23600;
	// end inline asm
	// begin inline asm
	sin.approx.f32  %f23610, %f23606;
	// end inline asm
	// begin inline asm
	fma.rn.f32 %f23612, %f23610, %f49156, %f23606;
	// end inline asm
	// begin inline asm
	sin.approx.f32  %f23616, %f23612;
	// end inline asm
	// begin inline asm
	fma.rn.f32 %f23618, %f23616, %f49156, %f23612;
	// end inline asm
	// begin inline asm
	sin.approx.f32  %f23622, %f23618;
	// end inline asm
	// begin inline asm
	fma.rn.f32 %f23624, %f23622, %f49156, %f23618;
	// end inline asm
	// begin inline asm
	sin.approx.f32  %f23628, %f23624;
	// end inline asm
	// begin inline asm
	fma.rn.f32 %f23630, %f23628, %f49156, %f23624;
	// end inline asm
	// begin inline asm
	sin.approx.f32  %f23634, %f23630;
	// end inline asm
	// begin inline asm
	fma.rn.f32 %f23636, %f23634, %f49156, %f23630;
	// end inline asm
	// begin inline asm
	sin.approx.f32  %f23640, %f23636;
	// end inline asm
	// begin inline asm
	fma.rn.f32 %f23642, %f23640, %f49156, %f23636;
	// end inline asm
	// begin inline asm
	sin.approx.f32  %f23646, %f23642;
	// end inline asm
	// begin inline asm
	fma.rn.f32 %f23648, %f23646, %f49156, %f23642;
	// end inline asm
	// begin inline asm
	sin.approx.f32  %f23652, %f23648;
	// end inline asm
	// begin inline asm
	fma.rn.f32 %f23654, %f23652, %f49156, %f23648;
	// end inline asm
	// begin inline asm
	sin.approx.f32  %f23658, %f23654;
	// end inline asm
	// begin inline asm
	fma.rn.f32 %f23660, %f23658, %f49156, %f23654;
	// end inline asm
	// begin inline asm
	sin.approx.f32  %f23664, %f23660;
	// end inline asm
	// begin inline asm
	fma.rn.f32 %f23666, %f23664, %f49156, %f23660;
	// end inline asm
	// begin inline asm
	sin.approx.f32  %f23670, %f23666;
	// end inline asm
	// begin inline asm
	fma.rn.f32 %f23672, %f23670, %f49156, %f23666;
	// end inline asm
	// begin inline asm
	sin.approx.f32  %f23676, %f23672;
	// end inline asm
	// begin inline asm
	fma.rn.f32 %f23678, %f23676, %f49156, %f23672;
	// end inline asm
	// begin inline asm
	sin.approx.f32  %f23682, %f23678;
	// end inline asm
	// begin inline asm
	fma.rn.f32 %f23684, %f23682, %f49156, %f23678;
	// end inline asm
	// begin inline asm
	sin.approx.f32  %f23688, %f23684;
	// end inline asm
	// begin inline asm
	fma.rn.f32 %f23690, %f23688, %f49156, %f23684;
	// end inline asm
	// begin inline asm
	sin.approx.f32  %f23694, %f23690;
	// end inline asm
	// begin inline asm
	fma.rn.f32 %f23696, %f23694, %f49156, %f23690;
	// end inline asm
	// begin inline asm
	sin.approx.f32  %f23700, %f23696;
	// end inline asm
	// begin inline asm
	fma.rn.f32 %f23702, %f23700, %f49156, %f23696;
	// end inline asm
	// begin inline asm
	sin.approx.f32  %f23706, %f23702;
	// end inline asm
	// begin inline asm
	fma.rn.f32 %f23708, %f23706, %f49156, %f23702;
	// end inline asm
	// begin inline asm
	sin.approx.f32  %f23712, %f23708;
	// end inline asm
	// begin inline asm
	fma.rn.f32 %f23714, %f23712, %f49156, %f23708;
	// end inline asm
	// begin inline asm
	sin.approx.f32  %f23718, %f23714;
	// end inline asm
	// begin inline asm
	fma.rn.f32 %f23720, %f23718, %f49156, %f23714;
	// end inline asm
	// begin inline asm
	sin.approx.f32  %f23724, %f23720;
	// end inline asm
	// begin inline asm
	fma.rn.f32 %f23726, %f23724, %f49156, %f23720;
	// end inline asm
	// begin inline asm
	sin.approx.f32  %f23730, %f23726;
	// end inline asm
	// begin inline asm
	fma.rn.f32 %f23732, %f23730, %f49156, %f23726;
	// end inline asm
	// begin inline asm
	sin.approx.f32  %f23736, %f23732;
	// end inline asm
	// begin inline asm
	fma.rn.f32 %f23738, %f23736, %f49156, %f23732;
	// end inline asm
	// begin inline asm
	sin.approx.f32  %f23742, %f23738;
	// end inline asm
	// begin inline asm
	fma.rn.f32 %f23744, %f23742, %f49156, %f23738;
	// end inline asm
	// begin inline asm
	sin.approx.f32  %f23748, %f23744;
	// end inline asm
	// begin inline asm
	fma.rn.f32 %f23750, %f23748, %f49156, %f23744;
	// end inline asm
	// begin inline asm
	sin.approx.f32  %f23754, %f23750;
	// end inline asm
	// begin inline asm
	fma.rn.f32 %f23756, %f23754, %f49156, %f23750;
	// end inline asm
	// begin inline asm
	sin.approx.f32  %f23760, %f23756;
	// end inline asm
	// begin inline asm
	fma.rn.f32 %f23762, %f23760, %f49156, %f23756;
	// end inline asm
	// begin inline asm
	sin.approx.f32  %f23766, %f23762;
	// end inline asm
	// begin inline asm
	fma.rn.f32 %f23768, %f23766, %f49156, %f23762;
	// end inline asm
	// begin inline asm
	sin.approx.f32  %f23772, %f23768;
	// end inline asm
	// begin inline asm
	fma.rn.f32 %f23774, %f23772, %f49156, %f23768;
	// end inline asm
	// begin inline asm
	sin.approx.f32  %f23778, %f23774;
	// end inline asm
	// begin inline asm
	fma.rn.f32 %f23780, %f23778, %f49156, %f23774;
	// end inline asm
	// begin inline asm
	sin.approx.f32  %f23784, %f23780;
	// end inline asm
	// begin inline asm
	fma.rn.f32 %f23786, %f23784, %f49156, %f23780;
	// end inline asm
	// begin inline asm
	sin.approx.f32  %f23790, %f23786;
	// end inline asm
	// begin inline asm
	fma.rn.f32 %f23792, %f23790, %f49156, %f23786;
	// end inline asm
	// begin inline asm
	sin.approx.f32  %f23796, %f23792;
	// end inline asm
	// begin inline asm
	fma.rn.f32 %f23798, %f23796, %f49156, %f23792;
	// end inline asm
	// begin inline asm
	sin.approx.f32  %f23802, %f23798;
	// end inline asm
	// begin inline asm
	fma.rn.f32 %f23804, %f23802, %f49156, %f23798;
	// end inline asm
	// begin inline asm
	sin.approx.f32  %f23808, %f23804;
	// end inline asm
	// begin inline asm
	fma.rn.f32 %f23810, %f23808, %f49156, %f23804;
	// end inline asm
	// begin inline asm
	sin.approx.f32  %f23814, %f23810;
	// end inline asm
	// begin inline asm
	fma.rn.f32 %f23816, %f23814, %f49156, %f23810;
	// end inline asm
	// begin inline asm
	sin.approx.f32  %f23820, %f23816;
	// end inline asm
	// begin inline asm
	fma.rn.f32 %f23822, %f23820, %f49156, %f23816;
	// end inline asm
	// begin inline asm
	sin.approx.f32  %f23826, %f23822;
	// end inline asm
	// begin inline asm
	fma.rn.f32 %f23828, %f23826, %f49156, %f23822;
	// end inline asm
	// begin inline asm
	sin.approx.f32  %f23832, %f23828;
	// end inline asm
	// begin inline asm
	fma.rn.f32 %f23834, %f23832, %f49156, %f23828;
	// end inline asm
	// begin inline asm
	sin.approx.f32  %f23838, %f23834;
	// end inline asm
	// begin inline asm
	fma.rn.f32 %f23840, %f23838, %f49156, %f23834;
	// end inline asm
	// begin inline asm
	sin.approx.f32  %f23844, %f23840;
	// end inline asm
	// begin inline asm
	fma.rn.f32 %f23846, %f23844, %f49156, %f23840;
	// end inline asm
	// begin inline asm
	sin.approx.f32  %f23850, %f23846;
	// end inline asm
	// begin inline asm
	fma.rn.f32 %f23852, %f23850, %f49156, %f23846;
	// end inline asm
	// begin inline asm
	sin.approx.f32  %f23856, %f23852;
	// end inline asm
	// begin inline asm
	fma.rn.f32 %f23858, %f23856, %f49156, %f23852;
	// end inline asm
	// begin inline asm
	sin.approx.f32  %f23862, %f23858;
	// end inline asm
	// begin inline asm
	fma.rn.f32 %f23864, %f23862, %f49156, %f23858;
	// end inline asm
	// begin inline asm
	sin.approx.f32  %f23868, %f23864;
	// end inline asm
	// begin inline asm
	fma.rn.f32 %f23870, %f23868, %f49156, %f23864;
	// end inline asm
	// begin inline asm
	sin.approx.f32  %f23874, %f23870;
	// end inline asm
	// begin inline asm
	fma.rn.f32 %f23876, %f23874, %f49156, %f23870;
	// end inline asm
	// begin inline asm
	sin.approx.f32  %f23880, %f23876;
	// end inline asm
	// begin inline asm
	fma.rn.f32 %f23882, %f23880, %f49156, %f23876;
	// end inline asm
	// begin inline asm
	sin.approx.f32  %f23886, %f23882;
	// end inline asm
	// begin inline asm
	fma.rn.f32 %f23888, %f23886, %f49156, %f23882;
	// end inline asm
	// begin inline asm
	sin.approx.f32  %f23892, %f23888;
	// end inline asm
	// begin inline asm
	fma.rn.f32 %f23894, %f23892, %f49156, %f23888;
	// end inline asm
	// begin inline asm
	sin.approx.f32  %f23898, %f23894;
	// end inline asm
	// begin inline asm
	fma.rn.f32 %f23900, %f23898, %f49156, %f23894;
	// end inline asm
	// begin inline asm
	sin.approx.f32  %f23904, %f23900;
	// end inline asm
	// begin inline asm
	fma.rn.f32 %f23906, %f23904, %f49156, %f23900;
	// end inline asm
	// begin inline asm
	sin.approx.f32  %f23910, %f23906;
	// end inline asm
	// begin inline asm
	fma.rn.f32 %f23912, %f23910, %f49156, %f23906;
	// end inline asm
	// begin inline asm
	sin.approx.f32  %f23916, %f23912;
	// end inline asm
	// begin inline asm
	fma.rn.f32 %f23918, %f23916, %f49156, %f23912;
	// end inline asm
	// begin inline asm
	sin.approx.f32  %f23922, %f23918;
	// end inline asm
	// begin inline asm
	fma.rn.f32 %f23924, %f23922, %f49156, %f23918;
	// end inline asm
	// begin inline asm
	sin.approx.f32  %f23928, %f23924;
	// end inline asm
	// begin inline asm
	fma.rn.f32 %f23930, %f23928, %f49156, %f23924;
	// end inline asm
	// begin inline asm
	sin.approx.f32  %f23934, %f23930;
	// end inline asm
	// begin inline asm
	fma.rn.f32 %f23936, %f23934, %f49156, %f23930;
	// end inline asm
	// begin inline asm
	sin.approx.f32  %f23940, %f23936;
	// end inline asm
	// begin inline asm
	fma.rn.f32 %f23942, %f23940, %f49156, %f23936;
	// end inline asm
	// begin inline asm
	sin.approx.f32  %f23946, %f23942;
	// end inline asm
	// begin inline asm
	fma.rn.f32 %f23948, %f23946, %f49156, %f23942;
	// end inline asm
	// begin inline asm
	sin.approx.f32  %f23952, %f23948;
	// end inline asm
	// begin inline asm
	fma.rn.f32 %f23954, %f23952, %f49156, %f23948;
	// end inline asm
	// begin inline asm
	sin.approx.f32  %f23958, %f23954;
	// end inline asm
	// begin inline asm
	fma.rn.f32 %f23960, %f23958, %f49156, %f23954;
	// end inline asm
	// begin inline asm
	sin.approx.f32  %f23964, %f23960;
	// end inline asm
	// begin inline asm
	fma.rn.f32 %f23966, %f23964, %f49156, %f23960;
	// end inline asm
	// begin inline asm
	sin.approx.f32  %f23970, %f23966;
	// end inline asm
	// begin inline asm
	fma.rn.f32 %f23972, %f23970, %f49156, %f23966;
	// end inline asm
	// begin inline asm
	sin.approx.f32  %f23976, %f23972;
	// end inline asm
	// begin inline asm
	fma.rn.f32 %f23978, %f23976, %f49156, %f23972;
	// end inline asm
	// begin inline asm
	sin.approx.f32  %f23982, %f23978;
	// end inline asm
	// begin inline asm
	fma.rn.f32 %f23984, %f23982, %f49156, %f23978;
	// end inline asm
	// begin inline asm
	sin.approx.f32  %f23988, %f23984;
	// end inline asm
	// begin inline asm
	fma.rn.f32 %f23990, %f23988, %f49156, %f23984;
	// end inline asm
	// begin inline asm
	sin.approx.f32  %f23994, %f23990;
	// end inline asm
	// begin inline asm
	fma.rn.f32 %f23996, %f23994, %f49156, %f23990;
	// end inline asm
	// begin inline asm
	sin.approx.f32  %f24000, %f23996;
	// end inline asm
	// begin inline asm
	fma.rn.f32 %f24002, %f24000, %f49156, %f23996;
	// end inline asm
	// begin inline asm
	sin.approx.f32  %f24006, %f24002;
	// end inline asm
	// begin inline asm
	fma.rn.f32 %f24008, %f24006, %f49156, %f24002;
	// end inline asm
	// begin inline asm
	sin.approx.f32  %f24012, %f24008;
	// end inline asm
	// begin inline asm
	fma.rn.f32 %f24014, %f24012, %f49156, %f24008;
	// end inline asm
	// begin inline asm
	sin.approx.f32  %f24018, %f24014;
	// end inline asm
	// begin inline asm
	fma.rn.f32 %f24020, %f24018, %f49156, %f24014;
	// end inline asm
	// begin inline asm
	sin.approx.f32  %f24024, %f24020;
	// end inline asm
	// begin inline asm
	fma.rn.f32 %f24026, %f24024, %f49156, %f24020;
	// end inline asm
	// begin inline asm
	sin.approx.f32  %f24030, %f24026;
	// end inline asm
	// begin inline asm
	fma.rn.f32 %f24032, %f24030, %f49156, %f24026;
	// end inline asm
	// begin inline asm
	sin.approx.f32  %f24036, %f24032;
	// end inline asm
	// begin inline asm
	fma.rn.f32 %f24038, %f24036, %f49156, %f24032;
	// end inline asm
	// begin inline asm
	sin.approx.f32  %f24042, %f24038;
	// end inline asm
	// begin inline asm
	fma.rn.f32 %f24044, %f24042, %f49156, %f24038;
	// end inline asm
	// begin inline asm
	sin.approx.f32  %f24048, %f24044;
	// end inline asm
	// begin inline asm
	fma.rn.f32 %f24050, %f24048, %f49156, %f24044;
	// end inline asm
	// begin inline asm
	sin.approx.f32  %f24054, %f24050;
	// end inline asm
	// begin inline asm
	fma.rn.f32 %f24056, %f24054, %f49156, %f24050;
	// end inline asm
	// begin inline asm
	sin.approx.f32  %f24060, %f24056;
	// end inline asm
	// begin inline asm
	fma.rn.f32 %f24062, %f24060, %f49156, %f24056;
	// end inline asm
	// begin inline asm
	sin.approx.f32  %f24066, %f24062;
	// end inline asm
	// begin inline asm
	fma.rn.f32 %f24068, %f24066, %f49156, %f24062;
	// end inline asm
	// begin inline asm
	sin.approx.f32  %f24072, %f24068;
	// end inline asm
	// begin inline asm
	fma.rn.f32 %f24074, %f24072, %f49156, %f24068;
	// end inline asm
	// begin inline asm
	sin.approx.f32  %f24078, %f24074;
	// end inline asm
	// begin inline asm
	fma.rn.f32 %f24080, %f24078, %f49156, %f24074;
	// end inline asm
	// begin inline asm
	sin.approx.f32  %f24084, %f24080;
	// end inline asm
	// begin inline asm
	fma.rn.f32 %f24086, %f24084, %f49156, %f24080;
	// end inline asm
	// begin inline asm
	sin.approx.f32  %f24090, %f24086;
	// end inline asm
	// begin inline asm
	fma.rn.f32 %f24092, %f24090, %f49156, %f24086;
	// end inline asm
	// begin inline asm
	sin.approx.f32  %f24096, %f24092;
	// end inline asm
	// begin inline asm
	fma.rn.f32 %f24098, %f24096, %f49156, %f24092;
	// end inline asm
	// begin inline asm
	sin.approx.f32  %f24102, %f24098;
	// end inline asm
	// begin inline asm
	fma.rn.f32 %f24104, %f24102, %f49156, %f24098;
	// end inline asm
	// begin inline asm
	sin.approx.f32  %f24108, %f24104;
	// end inline asm
	// begin inline asm
	fma.rn.f32 %f24110, %f24108, %f49156, %f24104;
	// end inline asm
	// begin inline asm
	sin.approx.f32  %f24114, %f24110;
	// end inline asm
	// begin inline asm
	fma.rn.f32 %f24116, %f24114, %f49156, %f24110;
	// end inline asm
	// begin inline asm
	sin.approx.f32  %f24120, %f24116;
	// end inline asm
	// begin inline asm
	fma.rn.f32 %f24122, %f24120, %f49156, %f24116;
	// end inline asm
	// begin inline asm
	sin.approx.f32  %f24126, %f24122;
	// end inline asm
	// begin inline asm
	fma.rn.f32 %f24128, %f24126, %f49156, %f24122;
	// end inline asm
	// begin inline asm
	sin.approx.f32  %f24132, %f24128;
	// end inline asm
	// begin inline asm
	fma.rn.f32 %f24134, %f24132, %f49156, %f24128;
	// end inline asm
	// begin inline asm
	sin.approx.f32  %f24138, %f24134;
	// end inline asm
	// begin inline asm
	fma.rn.f32 %f24140, %f24138, %f49156, %f24134;
	// end inline asm
	// begin inline asm
	sin.approx.f32  %f24144, %f24140;
	// end inline asm
	// begin inline asm
	fma.rn.f32 %f24146, %f24144, %f49156, %f24140;
	// end inline asm
	// begin inline asm
	sin.approx.f32  %f24150, %f24146;
	// end inline asm
	// begin inline asm
	fma.rn.f32 %f24152, %f24150, %f49156, %f24146;
	// end inline asm
	// begin inline asm
	sin.approx.f32  %f24156, %f24152;
	// end inline asm
	// begin inline asm
	fma.rn.f32 %f24158, %f24156, %f49156, %f24152;
	// end inline asm
	// begin inline asm
	sin.approx.f32  %f24162, %f24158;
	// end inline asm
	// begin inline asm
	fma.rn.f32 %f24164, %f24162, %f49156, %f24158;
	// end inline asm
	// begin inline asm
	sin.approx.f32  %f24168, %f24164;
	// end inline asm
	// begin inline asm
	fma.rn.f32 %f24170, %f24168, %f49156, %f24164;
	// end inline asm
	// begin inline asm
	sin.approx.f32  %f24174, %f24170;
	// end inline asm
	// begin inline asm
	fma.rn.f32 %f24176, %f24174, %f49156, %f24170;
	// end inline asm
	// begin inline asm
	sin.approx.f32  %f24180, %f24176;
	// end inline asm
	// begin inline asm
	fma.rn.f32 %f24182, %f24180, %f49156, %f24176;
	// end inline asm
	// begin inline asm
	sin.approx.f32  %f24186, %f24182;
	// end inline asm
	// begin inline asm
	fma.rn.f32 %f24188, %f24186, %f49156, %f24182;
	// end inline asm
	// begin inline asm
	sin.approx.f32  %f24192, %f24188;
	// end inline asm
	// begin inline asm
	fma.rn.f32 %f24194, %f24192, %f49156, %f24188;
	// end inline asm
	// begin inline asm
	sin.approx.f32  %f24198, %f24194;
	// end inline asm
	// begin inline asm
	fma.rn.f32 %f24200, %f24198, %f49156, %f24194;
	// end inline asm
	// begin inline asm
	sin.approx.f32  %f24204, %f24200;
	// end inline asm
	// begin inline asm
	fma.rn.f32 %f24206, %f24204, %f49156, %f24200;
	// end inline asm
	// begin inline asm
	sin.approx.f32  %f24210, %f24206;
	// end inline asm
	// begin inline asm
	fma.rn.f32 %f24212, %f24210, %f49156, %f24206;
	// end inline asm
	// begin inline asm
	sin.approx.f32  %f24216, %f24212;
	// end inline asm
	// begin inline asm
	fma.rn.f32 %f24218, %f24216, %f49156, %f24212;
	// end inline asm
	// begin inline asm
	sin.approx.f32  %f24222, %f24218;
	// end inline asm
	// begin inline asm
	fma.rn.f32 %f24224, %f24222, %f49156, %f24218;
	// end inline asm
	// begin inline asm
	sin.approx.f32  %f24228, %f24224;
	// end inline asm
	// begin inline asm
	fma.rn.f32 %f24230, %f24228, %f49156, %f24224;
	// end inline asm
	// begin inline asm
	sin.approx.f32  %f24234, %f24230;
	// end inline asm
	// begin inline asm
	fma.rn.f32 %f24236, %f24234, %f49156, %f24230;
	// end inline asm
	// begin inline asm
	sin.approx.f32  %f24240, %f24236;
	// end inline asm
	// begin inline asm
	fma.rn.f32 %f24242, %f24240, %f49156, %f24236;
	// end inline asm
	// begin inline asm
	sin.approx.f32  %f24246, %f24242;
	// end inline asm
	// begin inline asm
	fma.rn.f32 %f24248, %f24246, %f49156, %f24242;
	// end inline asm
	// begin inline asm
	sin.approx.f32  %f24252, %f24248;
	// end inline asm
	// begin inline asm
	fma.rn.f32 %f24254, %f24252, %f49156, %f24248;
	// end inline asm
	// begin inline asm
	sin.approx.f32  %f24258, %f24254;
	// end inline asm
	// begin inline asm
	fma.rn.f32 %f24260, %f24258, %f49156, %f24254;
	// end inline asm
	// begin inline asm
	sin.approx.f32  %f24264, %f24260;
	// end inline asm
	// begin inline asm
	fma.rn.f32 %f24266, %f24264, %f49156, %f24260;
	// end inline asm
	// begin inline asm
	sin.approx.f32  %f24270, %f24266;
	// end inline asm
	// begin inline asm
	fma.rn.f32 %f24272, %f24270, %f49156, %f24266;
	// end inline asm
	// begin inline asm
	sin.approx.f32  %f24276, %f24272;
	// end inline asm
	// begin inline asm
	fma.rn.f32 %f24278, %f24276, %f49156, %f24272;
	// end inline asm
	// begin inline asm
	sin.approx.f32  %f24282, %f24278;
	// end inline asm
	// begin inline asm
	fma.rn.f32 %f24284, %f24282, %f49156, %f24278;
	// end inline asm
	// begin inline asm
	sin.approx.f32  %f24288, %f24284;
	// end inline asm
	// begin inline asm
	fma.rn.f32 %f24290, %f24288, %f49156, %f24284;
	// end inline asm
	// begin inline asm
	sin.approx.f32  %f24294, %f24290;
	// end inline asm
	// begin inline asm
	fma.rn.f32 %f24296, %f24294, %f49156, %f24290;
	// end inline asm
	// begin inline asm
	sin.approx.f32  %f24300, %f24296;
	// end inline asm
	// begin inline asm
	fma.rn.f32 %f24302, %f24300, %f49156, %f24296;
	// end inline asm
	// begin inline asm
	sin.approx.f32  %f24306, %f24302;
	// end inline asm
	// begin inline asm
	fma.rn.f32 %f24308, %f24306, %f49156, %f24302;
	// end inline asm
	// begin inline asm
	sin.approx.f32  %f24312, %f24308;
	// end inline asm
	// begin inline asm
	fma.rn.f32 %f24314, %f24312, %f49156, %f24308;
	// end inline asm
	// begin inline asm
	sin.approx.f32  %f24318, %f24314;
	// end inline asm
	// begin inline asm
	fma.rn.f32 %f24320, %f24318, %f49156, %f24314;
	// end inline asm
	// begin inline asm
	sin.approx.f32  %f24324, %f24320;
	// end inline asm
	// begin inline asm
	fma.rn.f32 %f24326, %f24324, %f49156, %f24320;
	// end inline asm
	// begin inline asm
	sin.approx.f32  %f24330, %f24326;
	// end inline asm
	// begin inline asm
	fma.rn.f32 %f24332, %f24330, %f49156, %f24326;
	// end inline asm
	// begin inline asm
	sin.approx.f32  %f24336, %f24332;
	// end inline asm
	// begin inline asm
	fma.rn.f32 %f24338, %f24336, %f49156, %f24332;
	// end inline asm
	// begin inline asm
	sin.approx.f32  %f24342, %f24338;
	// end inline asm
	// begin inline asm
	fma.rn.f32 %f24344, %f24342, %f49156, %f24338;
	// end inline asm
	// begin inline asm
	sin.approx.f32  %f24348, %f24344;
	// end inline asm
	// begin inline asm
	fma.rn.f32 %f24350, %f24348, %f49156, %f24344;
	// end inline asm
	// begin inline asm
	sin.approx.f32  %f24354, %f24350;
	// end inline asm
	// begin inline asm
	fma.rn.f32 %f24356, %f24354, %f49156, %f24350;
	// end inline asm
	// begin inline asm
	sin.approx.f32  %f24360, %f24356;
	// end inline asm
	// begin inline asm
	fma.rn.f32 %f24362, %f24360, %f49156, %f24356;
	// end inline asm
	// begin inline asm
	sin.approx.f32  %f24366, %f24362;
	// end inline asm
	// begin inline asm
	fma.rn.f32 %f24368, %f24366, %f49156, %f24362;
	// end inline asm
	// begin inline asm
	sin.approx.f32  %f24372, %f24368;
	// end inline asm
	// begin inline asm
	fma.rn.f32 %f24374, %f24372, %f49156, %f24368;
	// end inline asm
	// begin inline asm
	sin.approx.f32  %f24378, %f24374;
	// end inline asm
	// begin inline asm
	fma.rn.f32 %f24380, %f24378, %f49156, %f24374;
	// end inline asm
	// begin inline asm
	sin.approx.f32  %f24384, %f24380;
	// end inline asm
	// begin inline asm
	fma.rn.f32 %f24386, %f24384, %f49156, %f24380;
	// end inline asm
	// begin inline asm
	sin.approx.f32  %f24390, %f24386;
	// end inline asm
	// begin inline asm
	fma.rn.f32 %f24392, %f24390, %f49156, %f24386;
	// end inline asm
	// begin inline asm
	sin.approx.f32  %f24396, %f24392;
	// end inline asm
	// begin inline asm
	fma.rn.f32 %f24398, %f24396, %f49156, %f24392;
	// end inline asm
	// begin inline asm
	sin.approx.f32  %f24402, %f24398;
	// end inline asm
	// begin inline asm
	fma.rn.f32 %f24404, %f24402, %f49156, %f24398;
	// end inline asm
	// begin inline asm
	sin.approx.f32  %f24408, %f24404;
	// end inline asm
	// begin inline asm
	fma.rn.f32 %f24410, %f24408, %f49156, %f24404;
	// end inline asm
	// begin inline asm
	sin.approx.f32  %f24414, %f24410;
	// end inline asm
	// begin inline asm
	fma.rn.f32 %f24416, %f24414, %f49156, %f24410;
	// end inline asm
	// begin inline asm
	sin.approx.f32  %f24420, %f24416;
	// end inline asm
	// begin inline asm
	fma.rn.f32 %f24422, %f24420, %f49156, %f24416;
	// end inline asm
	// begin inline asm
	sin.approx.f32  %f24426, %f24422;
	// end inline asm
	// begin inline asm
	fma.rn.f32 %f24428, %f24426, %f49156, %f24422;
	// end inline asm
	// begin inline asm
	sin.approx.f32  %f24432, %f24428;
	// end inline asm
	// begin inline asm
	fma.rn.f32 %f24434, %f24432, %f49156, %f24428;
	// end inline asm
	// begin inline asm
	sin.approx.f32  %f24438, %f24434;
	// end inline asm
	// begin inline asm
	fma.rn.f32 %f24440, %f24438, %f49156, %f24434;
	// end inline asm
	// begin inline asm
	sin.approx.f32  %f24444, %f24440;
	// end inline asm
	// begin inline asm
	fma.rn.f32 %f24446, %f24444, %f49156, %f24440;
	// end inline asm
	// begin inline asm
	sin.approx.f32  %f24450, %f24446;
	// end inline asm
	// begin inline asm
	fma.rn.f32 %f24452, %f24450, %f49156, %f24446;
	// end inline asm
	// begin inline asm
	sin.approx.f32  %f24456, %f24452;
	// end inline asm
	// begin inline asm
	fma.rn.f32 %f24458, %f24456, %f49156, %f24452;
	// end inline asm
	// begin inline asm
	sin.approx.f32  %f24462, %f24458;
	// end inline asm
	// begin inline asm
	fma.rn.f32 %f24464, %f24462, %f49156, %f24458;
	// end inline asm
	// begin inline asm
	sin.approx.f32  %f24468, %f24464;
	// end inline asm
	// begin inline asm
	fma.rn.f32 %f24470, %f24468, %f49156, %f24464;
	// end inline asm
	// begin inline asm
	sin.approx.f32  %f24474, %f24470;
	// end inline asm
	// begin inline asm
	fma.rn.f32 %f24476, %f24474, %f49156, %f24470;
	// end inline asm
	// begin inline asm
	sin.approx.f32  %f24480, %f24476;
	// end inline asm
	// begin inline asm
	fma.rn.f32 %f24482, %f24480, %f49156, %f24476;
	// end inline asm
	// begin inline asm
	sin.approx.f32  %f24486, %f24482;
	// end inline asm
	// begin inline asm
	fma.rn.f32 %f24488, %f24486, %f49156, %f24482;
	// end inline asm
	// begin inline asm
	sin.approx.f32  %f24492, %f24488;
	// end inline asm
	// begin inline asm
	fma.rn.f32 %f24494, %f24492, %f49156, %f24488;
	// end inline asm
	// begin inline asm
	sin.approx.f32  %f24498, %f24494;
	// end inline asm
	// begin inline asm
	fma.rn.f32 %f24500, %f24498, %f49156, %f24494;
	// end inline asm
	// begin inline asm
	sin.approx.f32  %f24504, %f24500;
	// end inline asm
	// begin inline asm
	fma.rn.f32 %f24506, %f24504, %f49156, %f24500;
	// end inline asm
	// begin inline asm
	sin.approx.f32  %f24510, %f24506;
	// end inline asm
	// begin inline asm
	fma.rn.f32 %f24512, %f24510, %f49156, %f24506;
	// end inline asm
	// begin inline asm
	sin.approx.f32  %f24516, %f24512;
	// end inline asm
	// begin inline asm
	fma.rn.f32 %f24518, %f24516, %f49156, %f24512;
	// end inline asm
	// begin inline asm
	sin.approx.f32  %f24522, %f24518;
	// end inline asm
	// begin inline asm
	fma.rn.f32 %f24524, %f24522, %f49156, %f24518;
	// end inline asm
	// begin inline asm
	sin.approx.f32  %f24528, %f24524;
	// end inline asm
	// begin inline asm
	fma.rn.f32 %f24530, %f24528, %f49156, %f24524;
	// end inline asm
	// begin inline asm
	sin.approx.f32  %f24534, %f24530;
	// end inline asm
	// begin inline asm
	fma.rn.f32 %f24536, %f24534, %f49156, %f24530;
	// end inline asm
	// begin inline asm
	sin.approx.f32  %f24540, %f24536;
	// end inline asm
	// begin inline asm
	fma.rn.f32 %f24542, %f24540, %f49156, %f24536;
	// end inline asm
	// begin inline asm
	sin.approx.f32  %f24546, %f24542;
	// end inline asm
	// begin inline asm
	fma.rn.f32 %f24548, %f24546, %f49156, %f24542;
	// end inline asm
	// begin inline asm
	sin.approx.f32  %f24552, %f24548;
	// end inline asm
	// begin inline asm
	fma.rn.f32 %f24554, %f24552, %f49156, %f24548;
	// end inline asm
	// begin inline asm
	sin.approx.f32  %f24558, %f24554;
	// end inline asm
	// begin inline asm
	fma.rn.f32 %f24560, %f24558, %f49156, %f24554;
	// end inline asm
	// begin inline asm
	sin.approx.f32  %f24564, %f24560;
	// end inline asm
	// begin inline asm
	fma.rn.f32 %f24566, %f24564, %f49156, %f24560;
	// end inline asm
	// begin inline asm
	sin.approx.f32  %f24570, %f24566;
	// end inline asm
	// begin inline asm
	fma.rn.f32 %f24572, %f24570, %f49156, %f24566;
	// end inline asm
	// begin inline asm
	sin.approx.f32  %f24576, %f24572;
	// end inline asm
	// begin inline asm
	fma.rn.f32 %f24578, %f24576, %f49156, %f24572;
	// end inline asm
	// begin inline asm
	sin.approx.f32  %f24582, %f24578;
	// end inline asm
	// begin inline asm
	fma.rn.f32 %f24584, %f24582, %f49156, %f24578;
	// end inline asm
	// begin inline asm
	sin.approx.f32  %f24588, %f24584;
	// end inline asm
	// begin inline asm
	fma.rn.f32 %f24590, %f24588, %f49156, %f24584;
	// end inline asm
	// begin inline asm
	sin.approx.f32  %f24594, %f24590;
	// end inline asm
	// begin inline asm
	fma.rn.f32 %f24596, %f24594, %f49156, %f24590;
	// end inline asm
	// begin inline asm
	sin.approx.f32  %f24600, %f24596;
	// end inline asm
	// begin inline asm
	fma.rn.f32 %f24602, %f24600, %f49156, %f24596;
	// end inline asm
	// begin inline asm
	sin.approx.f32  %f24606, %f24602;
	// end inline asm
	// begin inline asm
	fma.rn.f32 %f24608, %f24606, %f49156, %f24602;
	// end inline asm
	// begin inline asm
	sin.approx.f32  %f24612, %f24608;
	// end inline asm
	// begin inline asm
	fma.rn.f32 %f24614, %f24612, %f49156, %f24608;
	// end inline asm
	// begin inline asm
	sin.approx.f32  %f24618, %f24614;
	// end inline asm
	// begin inline asm
	fma.rn.f32 %f24620, %f24618, %f49156, %f24614;
	// end inline asm
	// begin inline asm
	sin.approx.f32  %f24624, %f24620;
	// end inline asm
	// begin inline asm
	fma.rn.f32 %f24626, %f24624, %f49156, %f24620;
	// end inline asm
	// begin inline asm
	sin.approx.f32  %f24630, %f24626;
	// end inline asm
	// begin inline asm
	fma.rn.f32 %f24632, %f24630, %f49156, %f24626;
	// end inline asm
	// begin inline asm
	sin.approx.f32  %f24636, %f24632;
	// end inline asm
	// begin inline asm
	fma.rn.f32 %f24638, %f24636, %f49156, %f24632;
	// end inline asm
	// begin inline asm
	sin.approx.f32  %f24642, %f24638;
	// end inline asm
	// begin inline asm
	fma.rn.f32 %f24644, %f24642, %f49156, %f24638;
	// end inline asm
	// begin inline asm
	sin.approx.f32  %f24648, %f24644;
	// end inline asm
	// begin inline asm
	fma.rn.f32 %f24650, %f24648, %f49156, %f24644;
	// end inline asm
	// begin inline asm
	sin.approx.f32  %f24654, %f24650;
	// end inline asm
	// begin inline asm
	fma.rn.f32 %f24656, %f24654, %f49156, %f24650;
	// end inline asm
	// begin inline asm
	sin.approx.f32  %f24660, %f24656;
	// end inline asm
	// begin inline asm
	fma.rn.f32 %f24662, %f24660, %f49156, %f24656;
	// end inline asm
	// begin inline asm
	sin.approx.f32  %f24666, %f24662;
	// end inline asm
	// begin inline asm
	fma.rn.f32 %f24668, %f24666, %f49156, %f24662;
	// end inline asm
	// begin inline asm
	sin.approx.f32  %f24672, %f24668;
	// end inline asm
	// begin inline asm
	fma.rn.f32 %f24674, %f24672, %f49156, %f24668;
	// end inline asm
	// begin inline asm
	sin.approx.f32  %f24678, %f24674;
	// end inline asm
	// begin inline asm
	fma.rn.f32 %f24680, %f24678, %f49156, %f24674;
	// end inline asm
	// begin inline asm
	sin.approx.f32  %f24684, %f24680;
	// end inline asm
	// begin inline asm
	fma.rn.f32 %f24686, %f24684, %f49156, %f24680;
	// end inline asm
	// begin inline asm
	sin.approx.f32  %f24690, %f24686;
	// end inline asm
	// begin inline asm
	fma.rn.f32 %f24692, %f24690, %f49156, %f24686;
	// end inline asm
	// begin inline asm
	sin.approx.f32  %f24696, %f24692;
	// end inline asm
	// begin inline asm
	fma.rn.f32 %f24698, %f24696, %f49156, %f24692;
	// end inline asm
	// begin inline asm
	sin.approx.f32  %f24702, %f24698;
	// end inline asm
	// begin inline asm
	fma.rn.f32 %f24704, %f24702, %f49156, %f24698;
	// end inline asm
	// begin inline asm
	sin.approx.f32  %f24708, %f24704;
	// end inline asm
	// begin inline asm
	fma.rn.f32 %f24710, %f24708, %f49156, %f24704;
	// end inline asm
	// begin inline asm
	sin.approx.f32  %f24714, %f24710;
	// end inline asm
	// begin inline asm
	fma.rn.f32 %f24716, %f24714, %f49156, %f24710;
	// end inline asm
	// begin inline asm
	sin.approx.f32  %f24720, %f24716;
	// end inline asm
	// begin inline asm
	fma.rn.f32 %f24722, %f24720, %f49156, %f24716;
	// end inline asm
	// begin inline asm
	sin.approx.f32  %f24726, %f24722;
	// end inline asm
	// begin inline asm
	fma.rn.f32 %f24728, %f24726, %f49156, %f24722;
	// end inline asm
	// begin inline asm
	sin.approx.f32  %f24732, %f24728;
	// end inline asm
	// begin inline asm
	fma.rn.f32 %f24734, %f24732, %f49156, %f24728;
	// end inline asm
	// begin inline asm
	sin.approx.f32  %f24738, %f24734;
	// end inline asm
	// begin inline asm
	fma.rn.f32 %f24740, %f24738, %f49156, %f24734;
	// end inline asm
	// begin inline asm
	sin.approx.f32  %f24744, %f24740;
	// end inline asm
	// begin inline asm
	fma.rn.f32 %f24746, %f24744, %f49156, %f24740;
	// end inline asm
	// begin inline asm
	sin.approx.f32  %f24750, %f24746;
	// end inline asm
	// begin inline asm
	fma.rn.f32 %f24752, %f24750, %f49156, %f24746;
	// end inline asm
	// begin inline asm
	sin.approx.f32  %f24756, %f24752;
	// end inline asm
	// begin inline asm
	fma.rn.f32 %f24758, %f24756, %f49156, %f24752;
	// end inline asm
	// begin inline asm
	sin.approx.f32  %f24762, %f24758;
	// end inline asm
	// begin inline asm
	fma.rn.f32 %f24764, %f24762, %f49156, %f24758;
	// end inline asm
	// begin inline asm
	sin.approx.f32  %f24768, %f24764;
	// end inline asm
	// begin inline asm
	fma.rn.f32 %f24770, %f24768, %f49156, %f24764;
	// end inline asm
	// begin inline asm
	sin.approx.f32  %f24774, %f24770;
	// end inline asm
	// begin inline asm
	fma.rn.f32 %f24776, %f24774, %f49156, %f24770;
	// end inline asm
	// begin inline asm
	sin.approx.f32  %f24780, %f24776;
	// end inline asm
	// begin inline asm
	fma.rn.f32 %f24782, %f24780, %f49156, %f24776;
	// end inline asm
	// begin inline asm
	sin.approx.f32  %f24786, %f24782;
	// end inline asm
	// begin inline asm
	fma.rn.f32 %f24788, %f24786, %f49156, %f24782;
	// end inline asm
	// begin inline asm
	sin.approx.f32  %f24792, %f24788;
	// end inline asm
	// begin inline asm
	fma.rn.f32 %f24794, %f24792, %f49156, %f24788;
	// end inline asm
	// begin inline asm
	sin.approx.f32  %f24798, %f24794;
	// end inline asm
	// begin inline asm
	fma.rn.f32 %f24800, %f24798, %f49156, %f24794;
	// end inline asm
	// begin inline asm
	sin.approx.f32  %f24804, %f24800;
	// end inline asm
	// begin inline asm
	fma.rn.f32 %f24806, %f24804, %f49156, %f24800;
	// end inline asm
	// begin inline asm
	sin.approx.f32  %f24810, %f24806;
	// end inline asm
	// begin inline asm
	fma.rn.f32 %f24812, %f24810, %f49156, %f24806;
	// end inline asm
	// begin inline asm
	sin.approx.f32  %f24816, %f24812;
	// end inline asm
	// begin inline asm
	fma.rn.f32 %f24818, %f24816, %f49156, %f24812;
	// end inline asm
	// begin inline asm
	sin.approx.f32  %f24822, %f24818;
	// end inline asm
	// begin inline asm
	fma.rn.f32 %f24824, %f24822, %f49156, %f24818;
	// end inline asm
	// begin inline asm
	sin.approx.f32  %f24828, %f24824;
	// end inline asm
	// begin inline asm
	fma.rn.f32 %f24830, %f24828, %f49156, %f24824;
	// end inline asm
	// begin inline asm
	sin.approx.f32  %f24834, %f24830;
	// end inline asm
	// begin inline asm
	fma.rn.f32 %f24836, %f24834, %f49156, %f24830;
	// end inline asm
	// begin inline asm
	sin.approx.f32  %f24840, %f24836;
	// end inline asm
	// begin inline asm
	fma.rn.f32 %f24842, %f24840, %f49156, %f24836;
	// end inline asm
	// begin inline asm
	sin.approx.f32  %f24846, %f24842;
	// end inline asm
	// begin inline asm
	fma.rn.f32 %f24848, %f24846, %f49156, %f24842;
	// end inline asm
	// begin inline asm
	sin.approx.f32  %f24852, %f24848;
	// end inline asm
	// begin inline asm
	fma.rn.f32 %f24854, %f24852, %f49156, %f24848;
	// end inline asm
	// begin inline asm
	sin.approx.f32  %f24858, %f24854;
	// end inline asm
	// begin inline asm
	fma.rn.f32 %f24860, %f24858, %f49156, %f24854;
	// end inline asm
	// begin inline asm
	sin.approx.f32  %f24864, %f24860;
	// end inline asm
	// begin inline asm
	fma.rn.f32 %f24866, %f24864, %f49156, %f24860;
	// end inline asm
	// begin inline asm
	sin.approx.f32  %f24870, %f24866;
	// end inline asm
	// begin inline asm
	fma.rn.f32 %f24872, %f24870, %f49156, %f24866;
	// end inline asm
	// begin inline asm
	sin.approx.f32  %f24876, %f24872;
	// end inline asm
	// begin inline asm
	fma.rn.f32 %f24878, %f24876, %f49156, %f24872;
	// end inline asm
	// begin inline asm
	sin.approx.f32  %f24882, %f24878;
	// end inline asm
	// begin inline asm
	fma.rn.f32 %f24884, %f24882, %f49156, %f24878;
	// end inline asm
	// begin inline asm
	sin.approx.f32  %f24888, %f24884;
	// end inline asm
	// begin inline asm
	fma.rn.f32 %f24890, %f24888, %f49156, %f24884;
	// end inline asm
	// begin inline asm
	sin.approx.f32  %f24894, %f24890;
	// end inline asm
	// begin inline asm
	fma.rn.f32 %f24896, %f24894, %f49156, %f24890;
	// end inline asm
	// begin inline asm
	sin.approx.f32  %f24900, %f24896;
	// end inline asm
	// begin inline asm
	fma.rn.f32 %f24902, %f24900, %f49156, %f24896;
	// end inline asm
	// begin inline asm
	sin.approx.f32  %f24906, %f24902;
	// end inline asm
	// begin inline asm
	fma.rn.f32 %f24908, %f24906, %f49156, %f24902;
	// end inline asm
	// begin inline asm
	sin.approx.f32  %f24912, %f24908;
	// end inline asm
	// begin inline asm
	fma.rn.f32 %f24914, %f24912, %f49156, %f24908;
	// end inline asm
	// begin inline asm
	sin.approx.f32  %f24918, %f24914;
	// end inline asm
	// begin inline asm
	fma.rn.f32 %f24920, %f24918, %f49156, %f24914;
	// end inline asm
	// begin inline asm
	sin.approx.f32  %f24924, %f24920;
	// end inline asm
	// begin inline asm
	fma.rn.f32 %f24926, %f24924, %f49156, %f24920;
	// end inline asm
	// begin inline asm
	sin.approx.f32  %f24930, %f24926;
	// end inline asm
	// begin inline asm
	fma.rn.f32 %f24932, %f24930, %f49156, %f24926;
	// end inline asm
	// begin inline asm
	sin.approx.f32  %f24936, %f24932;
	// end inline asm
	// begin inline asm
	fma.rn.f32 %f24938, %f24936, %f49156, %f24932;
	// end inline asm
	// begin inline asm
	sin.approx.f32  %f24942, %f24938;
	// end inline asm
	// begin inline asm
	fma.rn.f32 %f24944, %f24942, %f49156, %f24938;
	// end inline asm
	// begin inline asm
	sin.approx.f32  %f24948, %f24944;
	// end inline asm
	// begin inline asm
	fma.rn.f32 %f24950, %f24948, %f49156, %f24944;
	// end inline asm
	// begin inline asm
	sin.approx.f32  %f24954, %f24950;
	// end inline asm
	// begin inline asm
	fma.rn.f32 %f24956, %f24954, %f49156, %f24950;
	// end inline asm
	// begin inline asm
	sin.approx.f32  %f24960, %f24956;
	// end inline asm
	// begin inline asm
	fma.rn.f32 %f24962, %f24960, %f49156, %f24956;
	// end inline asm
	// begin inline asm
	sin.approx.f32  %f24966, %f24962;
	// end inline asm
	// begin inline asm
	fma.rn.f32 %f24968, %f24966, %f49156, %f24962;
	// end inline asm
	// begin inline asm
	sin.approx.f32  %f24972, %f24968;
	// end inline asm
	// begin inline asm
	fma.rn.f32 %f24974, %f24972, %f49156, %f24968;
	// end inline asm
	// begin inline asm
	sin.approx.f32  %f24978, %f24974;
	// end inline asm
	// begin inline asm
	fma.rn.f32 %f24980, %f24978, %f49156, %f24974;
	// end inline asm
	// begin inline asm
	sin.approx.f32  %f24984, %f24980;
	// end inline asm
	// begin inline asm
	fma.rn.f32 %f24986, %f24984, %f49156, %f24980;
	// end inline asm
	// begin inline asm
	sin.approx.f32  %f24990, %f24986;
	// end inline asm
	// begin inline asm
	fma.rn.f32 %f24992, %f24990, %f49156, %f24986;
	// end inline asm
	// begin inline asm
	sin.approx.f32  %f24996, %f24992;
	// end inline asm
	// begin inline asm
	fma.rn.f32 %f24998, %f24996, %f49156, %f24992;
	// end inline asm
	// begin inline asm
	sin.approx.f32  %f25002, %f24998;
	// end inline asm
	// begin inline asm
	fma.rn.f32 %f25004, %f25002, %f49156, %f24998;
	// end inline asm
	// begin inline asm
	sin.approx.f32  %f25008, %f25004;
	// end inline asm
	// begin inline asm
	fma.rn.f32 %f25010, %f25008, %f49156, %f25004;
	// end inline asm
	// begin inline asm
	sin.approx.f32  %f25014, %f25010;
	// end inline asm
	// begin inline asm
	fma.rn.f32 %f25016, %f25014, %f49156, %f25010;
	// end inline asm
	// begin inline asm
	sin.approx.f32  %f25020, %f25016;
	// end inline asm
	// begin inline asm
	fma.rn.f32 %f25022, %f25020, %f49156, %f25016;
	// end inline asm
	// begin inline asm
	sin.approx.f32  %f25026, %f25022;
	// end inline asm
	// begin inline asm
	fma.rn.f32 %f25028, %f25026, %f49156, %f25022;
	// end inline asm
	// begin inline asm
	sin.approx.f32  %f25032, %f25028;
	// end inline asm
	// begin inline asm
	fma.rn.f32 %f25034, %f25032, %f49156, %f25028;
	// end inline asm
	// begin inline asm
	sin.approx.f32  %f25038, %f25034;
	// end inline asm
	// begin inline asm
	fma.rn.f32 %f25040, %f25038, %f49156, %f25034;
	// end inline asm
	// begin inline asm
	sin.approx.f32  %f25044, %f25040;
	// end inline asm
	// begin inline asm
	fma.rn.f32 %f25046, %f25044, %f49156, %f25040;
	// end inline asm
	// begin inline asm
	sin.approx.f32  %f25050, %f25046;
	// end inline asm
	// begin inline asm
	fma.rn.f32 %f25052, %f25050, %f49156, %f25046;
	// end inline asm
	// begin inline asm
	sin.approx.f32  %f25056, %f25052;
	// end inline asm
	// begin inline asm
	fma.rn.f32 %f25058, %f25056, %f49156, %f25052;
	// end inline asm
	// begin inline asm
	sin.approx.f32  %f25062, %f25058;
	// end inline asm
	// begin inline asm
	fma.rn.f32 %f25064, %f25062, %f49156, %f25058;
	// end inline asm
	// begin inline asm
	sin.approx.f32  %f25068, %f25064;
	// end inline asm
	// begin inline asm
	fma.rn.f32 %f25070, %f25068, %f49156, %f25064;
	// end inline asm
	// begin inline asm
	sin.approx.f32  %f25074, %f25070;
	// end inline asm
	// begin inline asm
	fma.rn.f32 %f25076, %f25074, %f49156, %f25070;
	// end inline asm
	// begin inline asm
	sin.approx.f32  %f25080, %f25076;
	// end inline asm
	// begin inline asm
	fma.rn.f32 %f25082, %f25080, %f49156, %f25076;
	// end inline asm
	// begin inline asm
	sin.approx.f32  %f25086, %f25082;
	// end inline asm
	// begin inline asm
	fma.rn.f32 %f25088, %f25086, %f49156, %f25082;
	// end inline asm
	// begin inline asm
	sin.approx.f32  %f25092, %f25088;
	// end inline asm
	// begin inline asm
	fma.rn.f32 %f25094, %f25092, %f49156, %f25088;
	// end inline asm
	// begin inline asm
	sin.approx.f32  %f25098, %f25094;
	// end inline asm
	// begin inline asm
	fma.rn.f32 %f25100, %f25098, %f49156, %f25094;
	// end inline asm
	// begin inline asm
	sin.approx.f32  %f25104, %f25100;
	// end inline asm
	// begin inline asm
	fma.rn.f32 %f25106, %f25104, %f49156, %f25100;
	// end inline asm
	// begin inline asm
	sin.approx.f32  %f25110, %f25106;
	// end inline asm
	// begin inline asm
	fma.rn.f32 %f25112, %f25110, %f49156, %f25106;
	// end inline asm
	// begin inline asm
	sin.approx.f32  %f25116, %f25112;
	// end inline asm
	// begin inline asm
	fma.rn.f32 %f25118, %f25116, %f49156, %f25112;
	// end inline asm
	// begin inline asm
	sin.approx.f32  %f25122, %f25118;
	// end inline asm
	// begin inline asm
	fma.rn.f32 %f25124, %f25122, %f49156, %f25118;
	// end inline asm
	// begin inline asm
	sin.approx.f32  %f25128, %f25124;
	// end inline asm
	// begin inline asm
	fma.rn.f32 %f25130, %f25128, %f49156, %f25124;
	// end inline asm
	// begin inline asm
	sin.approx.f32  %f25134, %f25130;
	// end inline asm
	// begin inline asm
	fma.rn.f32 %f25136, %f25134, %f49156, %f25130;
	// end inline asm
	// begin inline asm
	sin.approx.f32  %f25140, %f25136;
	// end inline asm
	// begin inline asm
	fma.rn.f32 %f25142, %f25140, %f49156, %f25136;
	// end inline asm
	// begin inline asm
	sin.approx.f32  %f25146, %f25142;
	// end inline asm
	// begin inline asm
	fma.rn.f32 %f25148, %f25146, %f49156, %f25142;
	// end inline asm
	// begin inline asm
	sin.approx.f32  %f25152, %f25148;
	// end inline asm
	// begin inline asm
	fma.rn.f32 %f25154, %f25152, %f49156, %f25148;
	// end inline asm
	// begin inline asm
	sin.approx.f32  %f25158, %f25154;
	// end inline asm
	// begin inline asm
	fma.rn.f32 %f25160, %f25158, %f49156, %f25154;
	// end inline asm
	// begin inline asm
	sin.approx.f32  %f25164, %f25160;
	// end inline asm
	// begin inline asm
	fma.rn.f32 %f25166, %f25164, %f49156, %f25160;
	// end inline asm
	// begin inline asm
	sin.approx.f32  %f25170, %f25166;
	// end inline asm
	// begin inline asm
	fma.rn.f32 %f25172, %f25170, %f49156, %f25166;
	// end inline asm
	// begin inline asm
	sin.approx.f32  %f25176, %f25172;
	// end inline asm
	// begin inline asm
	fma.rn.f32 %f25178, %f25176, %f49156, %f25172;
	// end inline asm
	// begin inline asm
	sin.approx.f32  %f25182, %f25178;
	// end inline asm
	// begin inline asm
	fma.rn.f32 %f25184, %f25182, %f49156, %f25178;
	// end inline asm
	// begin inline asm
	sin.approx.f32  %f25188, %f25184;
	// end inline asm
	// begin inline asm
	fma.rn.f32 %f25190, %f25188, %f49156, %f25184;
	// end inline asm
	// begin inline asm
	sin.approx.f32  %f25194, %f25190;
	// end inline asm
	// begin inline asm
	fma.rn.f32 %f25196, %f25194, %f49156, %f25190;
	// end inline asm
	// begin inline asm
	sin.approx.f32  %f25200, %f25196;
	// end inline asm
	// begin inline asm
	fma.rn.f32 %f25202, %f25200, %f49156, %f25196;
	// end inline asm
	// begin inline asm
	sin.approx.f32  %f25206, %f25202;
	// end inline asm
	// begin inline asm
	fma.rn.f32 %f25208, %f25206, %f49156, %f25202;
	// end inline asm
	// begin inline asm
	sin.approx.f32  %f25212, %f25208;
	// end inline asm
	// begin inline asm
	fma.rn.f32 %f25214, %f25212, %f49156, %f25208;
	// end inline asm
	// begin inline asm
	sin.approx.f32  %f25218, %f25214;
	// end inline asm
	// begin inline asm
	fma.rn.f32 %f25220, %f25218, %f49156, %f25214;
	// end inline asm
	// begin inline asm
	sin.approx.f32  %f25224, %f25220;
	// end inline asm
	// begin inline asm
	fma.rn.f32 %f25226, %f25224, %f49156, %f25220;
	// end inline asm
	// begin inline asm
	sin.approx.f32  %f25230, %f25226;
	// end inline asm
	// begin inline asm
	fma.rn.f32 %f25232, %f25230, %f49156, %f25226;
	// end inline asm
	// begin inline asm
	sin.approx.f32  %f25236, %f25232;
	// end inline asm
	// begin inline asm
	fma.rn.f32 %f25238, %f25236, %f49156, %f25232;
	// end inline asm
	// begin inline asm
	sin.approx.f32  %f25242, %f25238;
	// end inline asm
	// begin inline asm
	fma.rn.f32 %f25244, %f25242, %f49156, %f25238;
	// end inline asm
	// begin inline asm
	sin.approx.f32  %f25248, %f25244;
	// end inline asm
	// begin inline asm
	fma.rn.f32 %f25250, %f25248, %f49156, %f25244;
	// end inline asm
	// begin inline asm
	sin.approx.f32  %f25254, %f25250;
	// end inline asm
	// begin inline asm
	fma.rn.f32 %f25256, %f25254, %f49156, %f25250;
	// end inline asm
	// begin inline asm
	sin.approx.f32  %f25260, %f25256;
	// end inline asm
	// begin inline asm
	fma.rn.f32 %f25262, %f25260, %f49156, %f25256;
	// end inline asm
	// begin inline asm
	sin.approx.f32  %f25266, %f25262;
	// end inline asm
	// begin inline asm
	fma.rn.f32 %f25268, %f25266, %f49156, %f25262;
	// end inline asm
	// begin inline asm
	sin.approx.f32  %f25272, %f25268;
	// end inline asm
	// begin inline asm
	fma.rn.f32 %f25274, %f25272, %f49156, %f25268;
	// end inline asm
	// begin inline asm
	sin.approx.f32  %f25278, %f25274;
	// end inline asm
	// begin inline asm
	fma.rn.f32 %f25280, %f25278, %f49156, %f25274;
	// end inline asm
	// begin inline asm
	sin.approx.f32  %f25284, %f25280;
	// end inline asm
	// begin inline asm
	fma.rn.f32 %f25286, %f25284, %f49156, %f25280;
	// end inline asm
	// begin inline asm
	sin.approx.f32  %f25290, %f25286;
	// end inline asm
	// begin inline asm
	fma.rn.f32 %f25292, %f25290, %f49156, %f25286;
	// end inline asm
	// begin inline asm
	sin.approx.f32  %f25296, %f25292;
	// end inline asm
	// begin inline asm
	fma.rn.f32 %f25298, %f25296, %f49156, %f25292;
	// end inline asm
	// begin inline asm
	sin.approx.f32  %f25302, %f25298;
	// end inline asm
	// begin inline asm
	fma.rn.f32 %f25304, %f25302, %f49156, %f25298;
	// end inline asm
	// begin inline asm
	sin.approx.f32  %f25308, %f25304;
	// end inline asm
	// begin inline asm
	fma.rn.f32 %f25310, %f25308, %f49156, %f25304;
	// end inline asm
	// begin inline asm
	sin.approx.f32  %f25314, %f25310;
	// end inline asm
	// begin inline asm
	fma.rn.f32 %f25316, %f25314, %f49156, %f25310;
	// end inline asm
	// begin inline asm
	sin.approx.f32  %f25320, %f25316;
	// end inline asm
	// begin inline asm
	fma.rn.f32 %f25322, %f25320, %f49156, %f25316;
	// end inline asm
	// begin inline asm
	sin.approx.f32  %f25326, %f25322;
	// end inline asm
	// begin inline asm
	fma.rn.f32 %f25328, %f25326, %f49156, %f25322;
	// end inline asm
	// begin inline asm
	sin.approx.f32  %f25332, %f25328;
	// end inline asm
	// begin inline asm
	fma.rn.f32 %f25334, %f25332, %f49156, %f25328;
	// end inline asm
	// begin inline asm
	sin.approx.f32  %f25338, %f25334;
	// end inline asm
	// begin inline asm
	fma.rn.f32 %f25340, %f25338, %f49156, %f25334;
	// end inline asm
	// begin inline asm
	sin.approx.f32  %f25344, %f25340;
	// end inline asm
	// begin inline asm
	fma.rn.f32 %f25346, %f25344, %f49156, %f25340;
	// end inline asm
	// begin inline asm
	sin.approx.f32  %f25350, %f25346;
	// end inline asm
	// begin inline asm
	fma.rn.f32 %f25352, %f25350, %f49156, %f25346;
	// end inline asm
	// begin inline asm
	sin.approx.f32  %f25356, %f25352;
	// end inline asm
	// begin inline asm
	fma.rn.f32 %f25358, %f25356, %f49156, %f25352;
	// end inline asm
	// begin inline asm
	sin.approx.f32  %f25362, %f25358;
	// end inline asm
	// begin inline asm
	fma.rn.f32 %f25364, %f25362, %f49156, %f25358;
	// end inline asm
	// begin inline asm
	sin.approx.f32  %f25368, %f25364;
	// end inline asm
	// begin inline asm
	fma.rn.f32 %f25370, %f25368, %f49156, %f25364;
	// end inline asm
	// begin inline asm
	sin.approx.f32  %f25374, %f25370;
	// end inline asm
	// begin inline asm
	fma.rn.f32 %f25376, %f25374, %f49156, %f25370;
	// end inline asm
	// begin inline asm
	sin.approx.f32  %f25380, %f25376;
	// end inline asm
	// begin inline asm
	fma.rn.f32 %f25382, %f25380, %f49156, %f25376;
	// end inline asm
	// begin inline asm
	sin.approx.f32  %f25386, %f25382;
	// end inline asm
	// begin inline asm
	fma.rn.f32 %f25388, %f25386, %f49156, %f25382;
	// end inline asm
	// begin inline asm
	sin.approx.f32  %f25392, %f25388;
	// end inline asm
	// begin inline asm
	fma.rn.f32 %f25394, %f25392, %f49156, %f25388;
	// end inline asm
	// begin inline asm
	sin.approx.f32  %f25398, %f25394;
	// end inline asm
	// begin inline asm
	fma.rn.f32 %f25400, %f25398, %f49156, %f25394;
	// end inline asm
	// begin inline asm
	sin.approx.f32  %f25404, %f25400;
	// end inline asm
	// begin inline asm
	fma.rn.f32 %f25406, %f25404, %f49156, %f25400;
	// end inline asm
	// begin inline asm
	sin.approx.f32  %f25410, %f25406;
	// end inline asm
	// begin inline asm
	fma.rn.f32 %f25412, %f25410, %f49156, %f25406;
	// end inline asm
	// begin inline asm
	sin.approx.f32  %f25416, %f25412;
	// end inline asm
	// begin inline asm
	fma.rn.f32 %f25418, %f25416, %f49156, %f25412;
	// end inline asm
	// begin inline asm
	sin.approx.f32  %f25422, %f25418;
	// end inline asm
	// begin inline asm
	fma.rn.f32 %f25424, %f25422, %f49156, %f25418;
	// end inline asm
	// begin inline asm
	sin.approx.f32  %f25428, %f25424;
	// end inline asm
	// begin inline asm
	fma.rn.f32 %f25430, %f25428, %f49156, %f25424;
	// end inline asm
	// begin inline asm
	sin.approx.f32  %f25434, %f25430;
	// end inline asm
	// begin inline asm
	fma.rn.f32 %f25436, %f25434, %f49156, %f25430;
	// end inline asm
	// begin inline asm
	sin.approx.f32  %f25440, %f25436;
	// end inline asm
	// begin inline asm
	fma.rn.f32 %f25442, %f25440, %f49156, %f25436;
	// end inline asm
	// begin inline asm
	sin.approx.f32  %f25446, %f25442;
	// end inline asm
	// begin inline asm
	fma.rn.f32 %f25448, %f25446, %f49156, %f25442;
	// end inline asm
	// begin inline asm
	sin.approx.f32  %f25452, %f25448;
	// end inline asm
	// begin inline asm
	fma.rn.f32 %f25454, %f25452, %f49156, %f25448;
	// end inline asm
	// begin inline asm
	sin.approx.f32  %f25458, %f25454;
	// end inline asm
	// begin inline asm
	fma.rn.f32 %f25460, %f25458, %f49156, %f25454;
	// end inline asm
	// begin inline asm
	sin.approx.f32  %f25464, %f25460;
	// end inline asm
	// begin inline asm
	fma.rn.f32 %f25466, %f25464, %f49156, %f25460;
	// end inline asm
	// begin inline asm
	sin.approx.f32  %f25470, %f25466;
	// end inline asm
	// begin inline asm
	fma.rn.f32 %f25472, %f25470, %f49156, %f25466;
	// end inline asm
	// begin inline asm
	sin.approx.f32  %f25476, %f25472;
	// end inline asm
	// begin inline asm
	fma.rn.f32 %f25478, %f25476, %f49156, %f25472;
	// end inline asm
	// begin inline asm
	sin.approx.f32  %f25482, %f25478;
	// end inline asm
	// begin inline asm
	fma.rn.f32 %f25484, %f25482, %f49156, %f25478;
	// end inline asm
	// begin inline asm
	sin.approx.f32  %f25488, %f25484;
	// end inline asm
	// begin inline asm
	fma.rn.f32 %f25490, %f25488, %f49156, %f25484;
	// end inline asm
	// begin inline asm
	sin.approx.f32  %f25494, %f25490;
	// end inline asm
	// begin inline asm
	fma.rn.f32 %f25496, %f25494, %f49156, %f25490;
	// end inline asm
	// begin inline asm
	sin.approx.f32  %f25500, %f25496;
	// end inline asm
	// begin inline asm
	fma.rn.f32 %f25502, %f25500, %f49156, %f25496;
	// end inline asm
	// begin inline asm
	sin.approx.f32  %f25506, %f25502;
	// end inline asm
	// begin inline asm
	fma.rn.f32 %f25508, %f25506, %f49156, %f25502;
	// end inline asm
	// begin inline asm
	sin.approx.f32  %f25512, %f25508;
	// end inline asm
	// begin inline asm
	fma.rn.f32 %f25514, %f25512, %f49156, %f25508;
	// end inline asm
	// begin inline asm
	sin.approx.f32  %f25518, %f25514;
	// end inline asm
	// begin inline asm
	fma.rn.f32 %f25520, %f25518, %f49156, %f25514;
	// end inline asm
	// begin inline asm
	sin.approx.f32  %f25524, %f25520;
	// end inline asm
	// begin inline asm
	fma.rn.f32 %f25526, %f25524, %f49156, %f25520;
	// end inline asm
	// begin inline asm
	sin.approx.f32  %f25530, %f25526;
	// end inline asm
	// begin inline asm
	fma.rn.f32 %f25532, %f25530, %f49156, %f25526;
	// end inline asm
	// begin inline asm
	sin.approx.f32  %f25536, %f25532;
	// end inline asm
	// begin inline asm
	fma.rn.f32 %f25538, %f25536, %f49156, %f25532;
	// end inline asm
	// begin inline asm
	sin.approx.f32  %f25542, %f25538;
	// end inline asm
	// begin inline asm
	fma.rn.f32 %f25544, %f25542, %f49156, %f25538;
	// end inline asm
	// begin inline asm
	sin.approx.f32  %f25548, %f25544;
	// end inline asm
	// begin inline asm
	fma.rn.f32 %f25550, %f25548, %f49156, %f25544;
	// end inline asm
	// begin inline asm
	sin.approx.f32  %f25554, %f25550;
	// end inline asm
	// begin inline asm
	fma.rn.f32 %f25556, %f25554, %f49156, %f25550;
	// end inline asm
	// begin inline asm
	sin.approx.f32  %f25560, %f25556;
	// end inline asm
	// begin inline asm
	fma.rn.f32 %f25562, %f25560, %f49156, %f25556;
	// end inline asm
	// begin inline asm
	sin.approx.f32  %f25566, %f25562;
	// end inline asm
	// begin inline asm
	fma.rn.f32 %f25568, %f25566, %f49156, %f25562;
	// end inline asm
	// begin inline asm
	sin.approx.f32  %f25572, %f25568;
	// end inline asm
	// begin inline asm
	fma.rn.f32 %f25574, %f25572, %f49156, %f25568;
	// end inline asm
	// begin inline asm
	sin.approx.f32  %f25578, %f25574;
	// end inline asm
	// begin inline asm
	fma.rn.f32 %f25580, %f25578, %f49156, %f25574;
	// end inline asm
	// begin inline asm
	sin.approx.f32  %f25584, %f25580;
	// end inline asm
	// begin inline asm
	fma.rn.f32 %f25586, %f25584, %f49156, %f25580;
	// end inline asm
	// begin inline asm
	sin.approx.f32  %f25590, %f25586;
	// end inline asm
	// begin inline asm
	fma.rn.f32 %f25592, %f25590, %f49156, %f25586;
	// end inline asm
	// begin inline asm
	sin.approx.f32  %f25596, %f25592;
	// end inline asm
	// begin inline asm
	fma.rn.f32 %f25598, %f25596, %f49156, %f25592;
	// end inline asm
	// begin inline asm
	sin.approx.f32  %f25602, %f25598;
	// end inline asm
	// begin inline asm
	fma.rn.f32 %f25604, %f25602, %f49156, %f25598;
	// end inline asm
	// begin inline asm
	sin.approx.f32  %f25608, %f25604;
	// end inline asm
	// begin inline asm
	fma.rn.f32 %f25610, %f25608, %f49156, %f25604;
	// end inline asm
	// begin inline asm
	sin.approx.f32  %f25614, %f25610;
	// end inline asm
	// begin inline asm
	fma.rn.f32 %f25616, %f25614, %f49156, %f25610;
	// end inline asm
	// begin inline asm
	sin.approx.f32  %f25620, %f25616;
	// end inline asm
	// begin inline asm
	fma.rn.f32 %f25622, %f25620, %f49156, %f25616;
	// end inline asm
	// begin inline asm
	sin.approx.f32  %f25626, %f25622;
	// end inline asm
	// begin inline asm
	fma.rn.f32 %f25628, %f25626, %f49156, %f25622;
	// end inline asm
	// begin inline asm
	sin.approx.f32  %f25632, %f25628;
	// end inline asm
	// begin inline asm
	fma.rn.f32 %f25634, %f25632, %f49156, %f25628;
	// end inline asm
	// begin inline asm
	sin.approx.f32  %f25638, %f25634;
	// end inline asm
	// begin inline asm
	fma.rn.f32 %f25640, %f25638, %f49156, %f25634;
	// end inline asm
	// begin inline asm
	sin.approx.f32  %f25644, %f25640;
	// end inline asm
	// begin inline asm
	fma.rn.f32 %f25646, %f25644, %f49156, %f25640;
	// end inline asm
	// begin inline asm
	sin.approx.f32  %f25650, %f25646;
	// end inline asm
	// begin inline asm
	fma.rn.f32 %f25652, %f25650, %f49156, %f25646;
	// end inline asm
	// begin inline asm
	sin.approx.f32  %f25656, %f25652;
	// end inline asm
	// begin inline asm
	fma.rn.f32 %f25658, %f25656, %f49156, %f25652;
	// end inline asm
	// begin inline asm
	sin.approx.f32  %f25662, %f25658;
	// end inline asm
	// begin inline asm
	fma.rn.f32 %f25664, %f25662, %f49156, %f25658;
	// end inline asm
	// begin inline asm
	sin.approx.f32  %f25668, %f25664;
	// end inline asm
	// begin inline asm
	fma.rn.f32 %f25670, %f25668, %f49156, %f25664;
	// end inline asm
	// begin inline asm
	sin.approx.f32  %f25674, %f25670;
	// end inline asm
	// begin inline asm
	fma.rn.f32 %f25676, %f25674, %f49156, %f25670;
	// end inline asm
	// begin inline asm
	sin.approx.f32  %f25680, %f25676;
	// end inline asm
	// begin inline asm
	fma.rn.f32 %f25682, %f25680, %f49156, %f25676;
	// end inline asm
	// begin inline asm
	sin.approx.f32  %f25686, %f25682;
	// end inline asm
	// begin inline asm
	fma.rn.f32 %f25688, %f25686, %f49156, %f25682;
	// end inline asm
	// begin inline asm
	sin.approx.f32  %f25692, %f25688;
	// end inline asm
	// begin inline asm
	fma.rn.f32 %f25694, %f25692, %f49156, %f25688;
	// end inline asm
	// begin inline asm
	sin.approx.f32  %f25698, %f25694;
	// end inline asm
	// begin inline asm
	fma.rn.f32 %f25700, %f25698, %f49156, %f25694;
	// end inline asm
	// begin inline asm
	sin.approx.f32  %f25704, %f25700;
	// end inline asm
	// begin inline asm
	fma.rn.f32 %f25706, %f25704, %f49156, %f25700;
	// end inline asm
	// begin inline asm
	sin.approx.f32  %f25710, %f25706;
	// end inline asm
	// begin inline asm
	fma.rn.f32 %f25712, %f25710, %f49156, %f25706;
	// end inline asm
	// begin inline asm
	sin.approx.f32  %f25716, %f25712;
	// end inline asm
	// begin inline asm
	fma.rn.f32 %f25718, %f25716, %f49156, %f25712;
	// end inline asm
	// begin inline asm
	sin.approx.f32  %f25722, %f25718;
	// end inline asm
	// begin inline asm
	fma.rn.f32 %f25724, %f25722, %f49156, %f25718;
	// end inline asm
	// begin inline asm
	sin.approx.f32  %f25728, %f25724;
	// end inline asm
	// begin inline asm
	fma.rn.f32 %f25730, %f25728, %f49156, %f25724;
	// end inline asm
	// begin inline asm
	sin.approx.f32  %f25734, %f25730;
	// end inline asm
	// begin inline asm
	fma.rn.f32 %f25736, %f25734, %f49156, %f25730;
	// end inline asm
	// begin inline asm
	sin.approx.f32  %f25740, %f25736;
	// end inline asm
	// begin inline asm
	fma.rn.f32 %f25742, %f25740, %f49156, %f25736;
	// end inline asm
	// begin inline asm
	sin.approx.f32  %f25746, %f25742;
	// end inline asm
	// begin inline asm
	fma.rn.f32 %f25748, %f25746, %f49156, %f25742;
	// end inline asm
	// begin inline asm
	sin.approx.f32  %f25752, %f25748;
	// end inline asm
	// begin inline asm
	fma.rn.f32 %f25754, %f25752, %f49156, %f25748;
	// end inline asm
	// begin inline asm
	sin.approx.f32  %f25758, %f25754;
	// end inline asm
	// begin inline asm
	fma.rn.f32 %f25760, %f25758, %f49156, %f25754;
	// end inline asm
	// begin inline asm
	sin.approx.f32  %f25764, %f25760;
	// end inline asm
	// begin inline asm
	fma.rn.f32 %f25766, %f25764, %f49156, %f25760;
	// end inline asm
	// begin inline asm
	sin.approx.f32  %f25770, %f25766;
	// end inline asm
	// begin inline asm
	fma.rn.f32 %f25772, %f25770, %f49156, %f25766;
	// end inline asm
	// begin inline asm
	sin.approx.f32  %f25776, %f25772;
	// end inline asm
	// begin inline asm
	fma.rn.f32 %f25778, %f25776, %f49156, %f25772;
	// end inline asm
	// begin inline asm
	sin.approx.f32  %f25782, %f25778;
	// end inline asm
	// begin inline asm
	fma.rn.f32 %f25784, %f25782, %f49156, %f25778;
	// end inline asm
	// begin inline asm
	sin.approx.f32  %f25788, %f25784;
	// end inline asm
	// begin inline asm
	fma.rn.f32 %f25790, %f25788, %f49156, %f25784;
	// end inline asm
	// begin inline asm
	sin.approx.f32  %f25794, %f25790;
	// end inline asm
	// begin inline asm
	fma.rn.f32 %f25796, %f25794, %f49156, %f25790;
	// end inline asm
	// begin inline asm
	sin.approx.f32  %f25800, %f25796;
	// end inline asm
	// begin inline asm
	fma.rn.f32 %f25802, %f25800, %f49156, %f25796;
	// end inline asm
	// begin inline asm
	sin.approx.f32  %f25806, %f25802;
	// end inline asm
	// begin inline asm
	fma.rn.f32 %f25808, %f25806, %f49156, %f25802;
	// end inline asm
	// begin inline asm
	sin.approx.f32  %f25812, %f25808;
	// end inline asm
	// begin inline asm
	fma.rn.f32 %f25814, %f25812, %f49156, %f25808;
	// end inline asm
	// begin inline asm
	sin.approx.f32  %f25818, %f25814;
	// end inline asm
	// begin inline asm
	fma.rn.f32 %f25820, %f25818, %f49156, %f25814;
	// end inline asm
	// begin inline asm
	sin.approx.f32  %f25824, %f25820;
	// end inline asm
	// begin inline asm
	fma.rn.f32 %f25826, %f25824, %f49156, %f25820;
	// end inline asm
	// begin inline asm
	sin.approx.f32  %f25830, %f25826;
	// end inline asm
	// begin inline asm
	fma.rn.f32 %f25832, %f25830, %f49156, %f25826;
	// end inline asm
	// begin inline asm
	sin.approx.f32  %f25836, %f25832;
	// end inline asm
	// begin inline asm
	fma.rn.f32 %f25838, %f25836, %f49156, %f25832;
	// end inline asm
	// begin inline asm
	sin.approx.f32  %f25842, %f25838;
	// end inline asm
	// begin inline asm
	fma.rn.f32 %f25844, %f25842, %f49156, %f25838;
	// end inline asm
	// begin inline asm
	sin.approx.f32  %f25848, %f25844;
	// end inline asm
	// begin inline asm
	fma.rn.f32 %f25850, %f25848, %f49156, %f25844;
	// end inline asm
	// begin inline asm
	sin.approx.f32  %f25854, %f25850;
	// end inline asm
	// begin inline asm
	fma.rn.f32 %f25856, %f25854, %f49156, %f25850;
	// end inline asm
	// begin inline asm
	sin.approx.f32  %f25860, %f25856;
	// end inline asm
	// begin inline asm
	fma.rn.f32 %f25862, %f25860, %f49156, %f25856;
	// end inline asm
	// begin inline asm
	sin.approx.f32  %f25866, %f25862;
	// end inline asm
	// begin inline asm
	fma.rn.f32 %f25868, %f25866, %f49156, %f25862;
	// end inline asm
	// begin inline asm
	sin.approx.f32  %f25872, %f25868;
	// end inline asm
	// begin inline asm
	fma.rn.f32 %f25874, %f25872, %f49156, %f25868;
	// end inline asm
	// begin inline asm
	sin.approx.f32  %f25878, %f25874;
	// end inline asm
	// begin inline asm
	fma.rn.f32 %f25880, %f25878, %f49156, %f25874;
	// end inline asm
	// begin inline asm
	sin.approx.f32  %f25884, %f25880;
	// end inline asm
	// begin inline asm
	fma.rn.f32 %f25886, %f25884, %f49156, %f25880;
	// end inline asm
	// begin inline asm
	sin.approx.f32  %f25890, %f25886;
	// end inline asm
	// begin inline asm
	fma.rn.f32 %f25892, %f25890, %f49156, %f25886;
	// end inline asm
	// begin inline asm
	sin.approx.f32  %f25896, %f25892;
	// end inline asm
	// begin inline asm
	fma.rn.f32 %f25898, %f25896, %f49156, %f25892;
	// end inline asm
	// begin inline asm
	sin.approx.f32  %f25902, %f25898;
	// end inline asm
	// begin inline asm
	fma.rn.f32 %f25904, %f25902, %f49156, %f25898;
	// end inline asm
	// begin inline asm
	sin.approx.f32  %f25908, %f25904;
	// end inline asm
	// begin inline asm
	fma.rn.f32 %f25910, %f25908, %f49156, %f25904;
	// end inline asm
	// begin inline asm
	sin.approx.f32  %f25914, %f25910;
	// end inline asm
	// begin inline asm
	fma.rn.f32 %f25916, %f25914, %f49156, %f25910;
	// end inline asm
	// begin inline asm
	sin.approx.f32  %f25920, %f25916;
	// end inline asm
	// begin inline asm
	fma.rn.f32 %f25922, %f25920, %f49156, %f25916;
	// end inline asm
	// begin inline asm
	sin.approx.f32  %f25926, %f25922;
	// end inline asm
	// begin inline asm
	fma.rn.f32 %f25928, %f25926, %f49156, %f25922;
	// end inline asm
	// begin inline asm
	sin.approx.f32  %f25932, %f25928;
	// end inline asm
	// begin inline asm
	fma.rn.f32 %f25934, %f25932, %f49156, %f25928;
	// end inline asm
	// begin inline asm
	sin.approx.f32  %f25938, %f25934;
	// end inline asm
	// begin inline asm
	fma.rn.f32 %f25940, %f25938, %f49156, %f25934;
	// end inline asm
	// begin inline asm
	sin.approx.f32  %f25944, %f25940;
	// end inline asm
	// begin inline asm
	fma.rn.f32 %f25946, %f25944, %f49156, %f25940;
	// end inline asm
	// begin inline asm
	sin.approx.f32  %f25950, %f25946;
	// end inline asm
	// begin inline asm
	fma.rn.f32 %f25952, %f25950, %f49156, %f25946;
	// end inline asm
	// begin inline asm
	sin.approx.f32  %f25956, %f25952;
	// end inline asm
	// begin inline asm
	fma.rn.f32 %f25958, %f25956, %f49156, %f25952;
	// end inline asm
	// begin inline asm
	sin.approx.f32  %f25962, %f25958;
	// end inline asm
	// begin inline asm
	fma.rn.f32 %f25964, %f25962, %f49156, %f25958;
	// end inline asm
	// begin inline asm
	sin.approx.f32  %f25968, %f25964;
	// end inline asm
	// begin inline asm
	fma.rn.f32 %f25970, %f25968, %f49156, %f25964;
	// end inline asm
	// begin inline asm
	sin.approx.f32  %f25974, %f25970;
	// end inline asm
	// begin inline asm
	fma.rn.f32 %f25976, %f25974, %f49156, %f25970;
	// end inline asm
	// begin inline asm
	sin.approx.f32  %f25980, %f25976;
	// end inline asm
	// begin inline asm
	fma.rn.f32 %f25982, %f25980, %f49156, %f25976;
	// end inline asm
	// begin inline asm
	sin.approx.f32  %f25986, %f25982;
	// end inline asm
	// begin inline asm
	fma.rn.f32 %f25988, %f25986, %f49156, %f25982;
	// end inline asm
	// begin inline asm
	sin.approx.f32  %f25992, %f25988;
	// end inline asm
	// begin inline asm
	fma.rn.f32 %f25994, %f25992, %f49156, %f25988;
	// end inline asm
	// begin inline asm
	sin.approx.f32  %f25998, %f25994;
	// end inline asm
	// begin inline asm
	fma.rn.f32 %f26000, %f25998, %f49156, %f25994;
	// end inline asm
	// begin inline asm
	sin.approx.f32  %f26004, %f26000;
	// end inline asm
	// begin inline asm
	fma.rn.f32 %f26006, %f26004, %f49156, %f26000;
	// end inline asm
	// begin inline asm
	sin.approx.f32  %f26010, %f26006;
	// end inline asm
	// begin inline asm
	fma.rn.f32 %f26012, %f26010, %f49156, %f26006;
	// end inline asm
	// begin inline asm
	sin.approx.f32  %f26016, %f26012;
	// end inline asm
	// begin inline asm
	fma.rn.f32 %f26018, %f26016, %f49156, %f26012;
	// end inline asm
	// begin inline asm
	sin.approx.f32  %f26022, %f26018;
	// end inline asm
	// begin inline asm
	fma.rn.f32 %f26024, %f26022, %f49156, %f26018;
	// end inline asm
	// begin inline asm
	sin.approx.f32  %f26028, %f26024;
	// end inline asm
	// begin inline asm
	fma.rn.f32 %f26030, %f26028, %f49156, %f26024;
	// end inline asm
	// begin inline asm
	sin.approx.f32  %f26034, %f26030;
	// end inline asm
	// begin inline asm
	fma.rn.f32 %f26036, %f26034, %f49156, %f26030;
	// end inline asm
	// begin inline asm
	sin.approx.f32  %f26040, %f26036;
	// end inline asm
	// begin inline asm
	fma.rn.f32 %f26042, %f26040, %f49156, %f26036;
	// end inline asm
	// begin inline asm
	sin.approx.f32  %f26046, %f26042;
	// end inline asm
	// begin inline asm
	fma.rn.f32 %f26048, %f26046, %f49156, %f26042;
	// end inline asm
	// begin inline asm
	sin.approx.f32  %f26052, %f26048;
	// end inline asm
	// begin inline asm
	fma.rn.f32 %f26054, %f26052, %f49156, %f26048;
	// end inline asm
	// begin inline asm
	sin.approx.f32  %f26058, %f26054;
	// end inline asm
	// begin inline asm
	fma.rn.f32 %f26060, %f26058, %f49156, %f26054;
	// end inline asm
	// begin inline asm
	sin.approx.f32  %f26064, %f26060;
	// end inline asm
	// begin inline asm
	fma.rn.f32 %f26066, %f26064, %f49156, %f26060;
	// end inline asm
	// begin inline asm
	sin.approx.f32  %f26070, %f26066;
	// end inline asm
	// begin inline asm
	fma.rn.f32 %f26072, %f26070, %f49156, %f26066;
	// end inline asm
	// begin inline asm
	sin.approx.f32  %f26076, %f26072;
	// end inline asm
	// begin inline asm
	fma.rn.f32 %f26078, %f26076, %f49156, %f26072;
	// end inline asm
	// begin inline asm
	sin.approx.f32  %f26082, %f26078;
	// end inline asm
	// begin inline asm
	fma.rn.f32 %f26084, %f26082, %f49156, %f26078;
	// end inline asm
	// begin inline asm
	sin.approx.f32  %f26088, %f26084;
	// end inline asm
	// begin inline asm
	fma.rn.f32 %f26090, %f26088, %f49156, %f26084;
	// end inline asm
	// begin inline asm
	sin.approx.f32  %f26094, %f26090;
	// end inline asm
	// begin inline asm
	fma.rn.f32 %f26096, %f26094, %f49156, %f26090;
	// end inline asm
	// begin inline asm
	sin.approx.f32  %f26100, %f26096;
	// end inline asm
	// begin inline asm
	fma.rn.f32 %f26102, %f26100, %f49156, %f26096;
	// end inline asm
	// begin inline asm
	sin.approx.f32  %f26106, %f26102;
	// end inline asm
	// begin inline asm
	fma.rn.f32 %f26108, %f26106, %f49156, %f26102;
	// end inline asm
	// begin inline asm
	sin.approx.f32  %f26112, %f26108;
	// end inline asm
	// begin inline asm
	fma.rn.f32 %f26114, %f26112, %f49156, %f26108;
	// end inline asm
	// begin inline asm
	sin.approx.f32  %f26118, %f26114;
	// end inline asm
	// begin inline asm
	fma.rn.f32 %f26120, %f26118, %f49156, %f26114;
	// end inline asm
	// begin inline asm
	sin.approx.f32  %f26124, %f26120;
	// end inline asm
	// begin inline asm
	fma.rn.f32 %f26126, %f26124, %f49156, %f26120;
	// end inline asm
	// begin inline asm
	sin.approx.f32  %f26130, %f26126;
	// end inline asm
	// begin inline asm
	fma.rn.f32 %f26132, %f26130, %f49156, %f26126;
	// end inline asm
	// begin inline asm
	sin.approx.f32  %f26136, %f26132;
	// end inline asm
	// begin inline asm
	fma.rn.f32 %f26138, %f26136, %f49156, %f26132;
	// end inline asm
	// begin inline asm
	sin.approx.f32  %f26142, %f26138;
	// end inline asm
	// begin inline asm
	fma.rn.f32 %f26144, %f26142, %f49156, %f26138;
	// end inline asm
	// begin inline asm
	sin.approx.f32  %f26148, %f26144;
	// end inline asm
	// begin inline asm
	fma.rn.f32 %f26150, %f26148, %f49156, %f26144;
	// end inline asm
	// begin inline asm
	sin.approx.f32  %f26154, %f26150;
	// end inline asm
	// begin inline asm
	fma.rn.f32 %f26156, %f26154, %f49156, %f26150;
	// end inline asm
	// begin inline asm
	sin.approx.f32  %f26160, %f26156;
	// end inline asm
	// begin inline asm
	fma.rn.f32 %f26162, %f26160, %f49156, %f26156;
	// end inline asm
	// begin inline asm
	sin.approx.f32  %f26166, %f26162;
	// end inline asm
	// begin inline asm
	fma.rn.f32 %f26168, %f26166, %f49156, %f26162;
	// end inline asm
	// begin inline asm
	sin.approx.f32  %f26172, %f26168;
	// end inline asm
	// begin inline asm
	fma.rn.f32 %f26174, %f26172, %f49156, %f26168;
	// end inline asm
	// begin inline asm
	sin.approx.f32  %f26178, %f26174;
	// end inline asm
	// begin inline asm
	fma.rn.f32 %f26180, %f26178, %f49156, %f26174;
	// end inline asm
	// begin inline asm
	sin.approx.f32  %f26184, %f26180;
	// end inline asm
	// begin inline asm
	fma.rn.f32 %f26186, %f26184, %f49156, %f26180;
	// end inline asm
	// begin inline asm
	sin.approx.f32  %f26190, %f26186;
	// end inline asm
	// begin inline asm
	fma.rn.f32 %f26192, %f26190, %f49156, %f26186;
	// end inline asm
	// begin inline asm
	sin.approx.f32  %f26196, %f26192;
	// end inline asm
	// begin inline asm
	fma.rn.f32 %f26198, %f26196, %f49156, %f26192;
	// end inline asm
	// begin inline asm
	sin.approx.f32  %f26202, %f26198;
	// end inline asm
	// begin inline asm
	fma.rn.f32 %f26204, %f26202, %f49156, %f26198;
	// end inline asm
	// begin inline asm
	sin.approx.f32  %f26208, %f26204;
	// end inline asm
	// begin inline asm
	fma.rn.f32 %f26210, %f26208, %f49156, %f26204;
	// end inline asm
	// begin inline asm
	sin.approx.f32  %f26214, %f26210;
	// end inline asm
	// begin inline asm
	fma.rn.f32 %f26216, %f26214, %f49156, %f26210;
	// end inline asm
	// begin inline asm
	sin.approx.f32  %f26220, %f26216;
	// end inline asm
	// begin inline asm
	fma.rn.f32 %f26222, %f26220, %f49156, %f26216;
	// end inline asm
	// begin inline asm
	sin.approx.f32  %f26226, %f26222;
	// end inline asm
	// begin inline asm
	fma.rn.f32 %f26228, %f26226, %f49156, %f26222;
	// end inline asm
	// begin inline asm
	sin.approx.f32  %f26232, %f26228;
	// end inline asm
	// begin inline asm
	fma.rn.f32 %f26234, %f26232, %f49156, %f26228;
	// end inline asm
	// begin inline asm
	sin.approx.f32  %f26238, %f26234;
	// end inline asm
	// begin inline asm
	fma.rn.f32 %f26240, %f26238, %f49156, %f26234;
	// end inline asm
	// begin inline asm
	sin.approx.f32  %f26244, %f26240;
	// end inline asm
	// begin inline asm
	fma.rn.f32 %f26246, %f26244, %f49156, %f26240;
	// end inline asm
	// begin inline asm
	sin.approx.f32  %f26250, %f26246;
	// end inline asm
	// begin inline asm
	fma.rn.f32 %f26252, %f26250, %f49156, %f26246;
	// end inline asm
	// begin inline asm
	sin.approx.f32  %f26256, %f26252;
	// end inline asm
	// begin inline asm
	fma.rn.f32 %f26258, %f26256, %f49156, %f26252;
	// end inline asm
	// begin inline asm
	sin.approx.f32  %f26262, %f26258;
	// end inline asm
	// begin inline asm
	fma.rn.f32 %f26264, %f26262, %f49156, %f26258;
	// end inline asm
	// begin inline asm
	sin.approx.f32  %f26268, %f26264;
	// end inline asm
	// begin inline asm
	fma.rn.f32 %f26270, %f26268, %f49156, %f26264;
	// end inline asm
	// begin inline asm
	sin.approx.f32  %f26274, %f26270;
	// end inline asm
	// begin inline asm
	fma.rn.f32 %f26276, %f26274, %f49156, %f26270;
	// end inline asm
	// begin inline asm
	sin.approx.f32  %f26280, %f26276;
	// end inline asm
	// begin inline asm
	fma.rn.f32 %f26282, %f26280, %f49156, %f26276;
	// end inline asm
	// begin inline asm
	sin.approx.f32  %f26286, %f26282;
	// end inline asm
	// begin inline asm
	fma.rn.f32 %f26288, %f26286, %f49156, %f26282;
	// end inline asm
	// begin inline asm
	sin.approx.f32  %f26292, %f26288;
	// end inline asm
	// begin inline asm
	fma.rn.f32 %f26294, %f26292, %f49156, %f26288;
	// end inline asm
	// begin inline asm
	sin.approx.f32  %f26298, %f26294;
	// end inline asm
	// begin inline asm
	fma.rn.f32 %f26300, %f26298, %f49156, %f26294;
	// end inline asm
	// begin inline asm
	sin.approx.f32  %f26304, %f26300;
	// end inline asm
	// begin inline asm
	fma.rn.f32 %f26306, %f26304, %f49156, %f26300;
	// end inline asm
	// begin inline asm
	sin.approx.f32  %f26310, %f26306;
	// end inline asm
	// begin inline asm
	fma.rn.f32 %f26312, %f26310, %f49156, %f26306;
	// end inline asm
	// begin inline asm
	sin.approx.f32  %f26316, %f26312;
	// end inline asm
	// begin inline asm
	fma.rn.f32 %f26318, %f26316, %f49156, %f26312;
	// end inline asm
	// begin inline asm
	sin.approx.f32  %f26322, %f26318;
	// end inline asm
	// begin inline asm
	fma.rn.f32 %f26324, %f26322, %f49156, %f26318;
	// end inline asm
	// begin inline asm
	sin.approx.f32  %f26328, %f26324;
	// end inline asm
	// begin inline asm
	fma.rn.f32 %f26330, %f26328, %f49156, %f26324;
	// end inline asm
	// begin inline asm
	sin.approx.f32  %f26334, %f26330;
	// end inline asm
	// begin inline asm
	fma.rn.f32 %f26336, %f26334, %f49156, %f26330;
	// end inline asm
	// begin inline asm
	sin.approx.f32  %f26340, %f26336;
	// end inline asm
	// begin inline asm
	fma.rn.f32 %f26342, %f26340, %f49156, %f26336;
	// end inline asm
	// begin inline asm
	sin.approx.f32  %f26346, %f26342;
	// end inline asm
	// begin inline asm
	fma.rn.f32 %f26348, %f26346, %f49156, %f26342;
	// end inline asm
	// begin inline asm
	sin.approx.f32  %f26352, %f26348;
	// end inline asm
	// begin inline asm
	fma.rn.f32 %f26354, %f26352, %f49156, %f26348;
	// end inline asm
	// begin inline asm
	sin.approx.f32  %f26358, %f26354;
	// end inline asm
	// begin inline asm
	fma.rn.f32 %f26360, %f26358, %f49156, %f26354;
	// end inline asm
	// begin inline asm
	sin.approx.f32  %f26364, %f26360;
	// end inline asm
	// begin inline asm
	fma.rn.f32 %f26366, %f26364, %f49156, %f26360;
	// end inline asm
	// begin inline asm
	sin.approx.f32  %f26370, %f26366;
	// end inline asm
	// begin inline asm
	fma.rn.f32 %f26372, %f26370, %f49156, %f26366;
	// end inline asm
	// begin inline asm
	sin.approx.f32  %f26376, %f26372;
	// end inline asm
	// begin inline asm
	fma.rn.f32 %f26378, %f26376, %f49156, %f26372;
	// end inline asm
	// begin inline asm
	sin.approx.f32  %f26382, %f26378;
	// end inline asm
	// begin inline asm
	fma.rn.f32 %f26384, %f26382, %f49156, %f26378;
	// end inline asm
	// begin inline asm
	sin.approx.f32  %f26388, %f26384;
	// end inline asm
	// begin inline asm
	fma.rn.f32 %f26390, %f26388, %f49156, %f26384;
	// end inline asm
	// begin inline asm
	sin.approx.f32  %f26394, %f26390;
	// end inline asm
	// begin inline asm
	fma.rn.f32 %f26396, %f26394, %f49156, %f26390;
	// end inline asm
	// begin inline asm
	sin.approx.f32  %f26400, %f26396;
	// end inline asm
	// begin inline asm
	fma.rn.f32 %f26402, %f26400, %f49156, %f26396;
	// end inline asm
	// begin inline asm
	sin.approx.f32  %f26406, %f26402;
	// end inline asm
	// begin inline asm
	fma.rn.f32 %f26408, %f26406, %f49156, %f26402;
	// end inline asm
	// begin inline asm
	sin.approx.f32  %f26412, %f26408;
	// end inline asm
	// begin inline asm
	fma.rn.f32 %f26414, %f26412, %f49156, %f26408;
	// end inline asm
	// begin inline asm
	sin.approx.f32  %f26418, %f26414;
	// end inline asm
	// begin inline asm
	fma.rn.f32 %f26420, %f26418, %f49156, %f26414;
	// end inline asm
	// begin inline asm
	sin.approx.f32  %f26424, %f26420;
	// end inline asm
	// begin inline asm
	fma.rn.f32 %f26426, %f26424, %f49156, %f26420;
	// end inline asm
	// begin inline asm
	sin.approx.f32  %f26430, %f26426;
	// end inline asm
	// begin inline asm
	fma.rn.f32 %f26432, %f26430, %f49156, %f26426;
	// end inline asm
	// begin inline asm
	sin.approx.f32  %f26436, %f26432;
	// end inline asm
	// begin inline asm
	fma.rn.f32 %f26438, %f26436, %f49156, %f26432;
	// end inline asm
	// begin inline asm
	sin.approx.f32  %f26442, %f26438;
	// end inline asm
	// begin inline asm
	fma.rn.f32 %f26444, %f26442, %f49156, %f26438;
	// end inline asm
	// begin inline asm
	sin.approx.f32  %f26448, %f26444;
	// end inline asm
	// begin inline asm
	fma.rn.f32 %f26450, %f26448, %f49156, %f26444;
	// end inline asm
	// begin inline asm
	sin.approx.f32  %f26454, %f26450;
	// end inline asm
	// begin inline asm
	fma.rn.f32 %f26456, %f26454, %f49156, %f26450;
	// end inline asm
	// begin inline asm
	sin.approx.f32  %f26460, %f26456;
	// end inline asm
	// begin inline asm
	fma.rn.f32 %f26462, %f26460, %f49156, %f26456;
	// end inline asm
	// begin inline asm
	sin.approx.f32  %f26466, %f26462;
	// end inline asm
	// begin inline asm
	fma.rn.f32 %f26468, %f26466, %f49156, %f26462;
	// end inline asm
	// begin inline asm
	sin.approx.f32  %f26472, %f26468;
	// end inline asm
	// begin inline asm
	fma.rn.f32 %f26474, %f26472, %f49156, %f26468;
	// end inline asm
	// begin inline asm
	sin.approx.f32  %f26478, %f26474;
	// end inline asm
	// begin inline asm
	fma.rn.f32 %f26480, %f26478, %f49156, %f26474;
	// end inline asm
	// begin inline asm
	sin.approx.f32  %f26484, %f26480;
	// end inline asm
	// begin inline asm
	fma.rn.f32 %f26486, %f26484, %f49156, %f26480;
	// end inline asm
	// begin inline asm
	sin.approx.f32  %f26490, %f26486;
	// end inline asm
	// begin inline asm
	fma.rn.f32 %f26492, %f26490, %f49156, %f26486;
	// end inline asm
	// begin inline asm
	sin.approx.f32  %f26496, %f26492;
	// end inline asm
	// begin inline asm
	fma.rn.f32 %f26498, %f26496, %f49156, %f26492;
	// end inline asm
	// begin inline asm
	sin.approx.f32  %f26502, %f26498;
	// end inline asm
	// begin inline asm
	fma.rn.f32 %f26504, %f26502, %f49156, %f26498;
	// end inline asm
	// begin inline asm
	sin.approx.f32  %f26508, %f26504;
	// end inline asm
	// begin inline asm
	fma.rn.f32 %f26510, %f26508, %f49156, %f26504;
	// end inline asm
	// begin inline asm
	sin.approx.f32  %f26514, %f26510;
	// end inline asm
	// begin inline asm
	fma.rn.f32 %f26516, %f26514, %f49156, %f26510;
	// end inline asm
	// begin inline asm
	sin.approx.f32  %f26520, %f26516;
	// end inline asm
	// begin inline asm
	fma.rn.f32 %f26522, %f26520, %f49156, %f26516;
	// end inline asm
	// begin inline asm
	sin.approx.f32  %f26526, %f26522;
	// end inline asm
	// begin inline asm
	fma.rn.f32 %f26528, %f26526, %f49156, %f26522;
	// end inline asm
	// begin inline asm
	sin.approx.f32  %f26532, %f26528;
	// end inline asm
	// begin inline asm
	fma.rn.f32 %f26534, %f26532, %f49156, %f26528;
	// end inline asm
	// begin inline asm
	sin.approx.f32  %f26538, %f26534;
	// end inline asm
	// begin inline asm
	fma.rn.f32 %f26540, %f26538, %f49156, %f26534;
	// end inline asm
	// begin inline asm
	sin.approx.f32  %f26544, %f26540;
	// end inline asm
	// begin inline asm
	fma.rn.f32 %f26546, %f26544, %f49156, %f26540;
	// end inline asm
	// begin inline asm
	sin.approx.f32  %f26550, %f26546;
	// end inline asm
	// begin inline asm
	fma.rn.f32 %f26552, %f26550, %f49156, %f26546;
	// end inline asm
	// begin inline asm
	sin.approx.f32  %f26556, %f26552;
	// end inline asm
	// begin inline asm
	fma.rn.f32 %f26558, %f26556, %f49156, %f26552;
	// end inline asm
	// begin inline asm
	sin.approx.f32  %f26562, %f26558;
	// end inline asm
	// begin inline asm
	fma.rn.f32 %f26564, %f26562, %f49156, %f26558;
	// end inline asm
	// begin inline asm
	sin.approx.f32  %f26568, %f26564;
	// end inline asm
	// begin inline asm
	fma.rn.f32 %f26570, %f26568, %f49156, %f26564;
	// end inline asm
	// begin inline asm
	sin.approx.f32  %f26574, %f26570;
	// end inline asm
	// begin inline asm
	fma.rn.f32 %f26576, %f26574, %f49156, %f26570;
	// end inline asm
	// begin inline asm
	sin.approx.f32  %f26580, %f26576;
	// end inline asm
	// begin inline asm
	fma.rn.f32 %f26582, %f26580, %f49156, %f26576;
	// end inline asm
	// begin inline asm
	sin.approx.f32  %f26586, %f26582;
	// end inline asm
	// begin inline asm
	fma.rn.f32 %f26588, %f26586, %f49156, %f26582;
	// end inline asm
	// begin inline asm
	sin.approx.f32  %f26592, %f26588;
	// end inline asm
	// begin inline asm
	fma.rn.f32 %f26594, %f26592, %f49156, %f26588;
	// end inline asm
	// begin inline asm
	sin.approx.f32  %f26598, %f26594;
	// end inline asm
	// begin inline asm
	fma.rn.f32 %f26600, %f26598, %f49156, %f26594;
	// end inline asm
	// begin inline asm
	sin.approx.f32  %f26604, %f26600;
	// end inline asm
	// begin inline asm
	fma.rn.f32 %f26606, %f26604, %f49156, %f26600;
	// end inline asm
	// begin inline asm
	sin.approx.f32  %f26610, %f26606;
	// end inline asm
	// begin inline asm
	fma.rn.f32 %f26612, %f26610, %f49156, %f26606;
	// end inline asm
	// begin inline asm
	sin.approx.f32  %f26616, %f26612;
	// end inline asm
	// begin inline asm
	fma.rn.f32 %f26618, %f26616, %f49156, %f26612;
	// end inline asm
	// begin inline asm
	sin.approx.f32  %f26622, %f26618;
	// end inline asm
	// begin inline asm
	fma.rn.f32 %f26624, %f26622, %f49156, %f26618;
	// end inline asm
	// begin inline asm
	sin.approx.f32  %f26628, %f26624;
	// end inline asm
	// begin inline asm
	fma.rn.f32 %f26630, %f26628, %f49156, %f26624;
	// end inline asm
	// begin inline asm
	sin.approx.f32  %f26634, %f26630;
	// end inline asm
	// begin inline asm
	fma.rn.f32 %f26636, %f26634, %f49156, %f26630;
	// end inline asm
	// begin inline asm
	sin.approx.f32  %f26640, %f26636;
	// end inline asm
	// begin inline asm
	fma.rn.f32 %f26642, %f26640, %f49156, %f26636;
	// end inline asm
	// begin inline asm
	sin.approx.f32  %f26646, %f26642;
	// end inline asm
	// begin inline asm
	fma.rn.f32 %f26648, %f26646, %f49156, %f26642;
	// end inline asm
	// begin inline asm
	sin.approx.f32  %f26652, %f26648;
	// end inline asm
	// begin inline asm
	fma.rn.f32 %f26654, %f26652, %f49156, %f26648;
	// end inline asm
	// begin inline asm
	sin.approx.f32  %f26658, %f26654;
	// end inline asm
	// begin inline asm
	fma.rn.f32 %f26660, %f26658, %f49156, %f26654;
	// end inline asm
	// begin inline asm
	sin.approx.f32  %f26664, %f26660;
	// end inline asm
	// begin inline asm
	fma.rn.f32 %f26666, %f26664, %f49156, %f26660;
	// end inline asm
	// begin inline asm
	sin.approx.f32  %f26670, %f26666;
	// end inline asm
	// begin inline asm
	fma.rn.f32 %f26672, %f26670, %f49156, %f26666;
	// end inline asm
	// begin inline asm
	sin.approx.f32  %f26676, %f26672;
	// end inline asm
	// begin inline asm
	fma.rn.f32 %f26678, %f26676, %f49156, %f26672;
	// end inline asm
	// begin inline asm
	sin.approx.f32  %f26682, %f26678;
	// end inline asm
	// begin inline asm
	fma.rn.f32 %f26684, %f26682, %f49156, %f26678;
	// end inline asm
	// begin inline asm
	sin.approx.f32  %f26688, %f26684;
	// end inline asm
	// begin inline asm
	fma.rn.f32 %f26690, %f26688, %f49156, %f26684;
	// end inline asm
	// begin inline asm
	sin.approx.f32  %f26694, %f26690;
	// end inline asm
	// begin inline asm
	fma.rn.f32 %f26696, %f26694, %f49156, %f26690;
	// end inline asm
	// begin inline asm
	sin.approx.f32  %f26700, %f26696;
	// end inline asm
	// begin inline asm
	fma.rn.f32 %f26702, %f26700, %f49156, %f26696;
	// end inline asm
	// begin inline asm
	sin.approx.f32  %f26706, %f26702;
	// end inline asm
	// begin inline asm
	fma.rn.f32 %f26708, %f26706, %f49156, %f26702;
	// end inline asm
	// begin inline asm
	sin.approx.f32  %f26712, %f26708;
	// end inline asm
	// begin inline asm
	fma.rn.f32 %f26714, %f26712, %f49156, %f26708;
	// end inline asm
	// begin inline asm
	sin.approx.f32  %f26718, %f26714;
	// end inline asm
	// begin inline asm
	fma.rn.f32 %f26720, %f26718, %f49156, %f26714;
	// end inline asm
	// begin inline asm
	sin.approx.f32  %f26724, %f26720;
	// end inline asm
	// begin inline asm
	fma.rn.f32 %f26726, %f26724, %f49156, %f26720;
	// end inline asm
	// begin inline asm
	sin.approx.f32  %f26730, %f26726;
	// end inline asm
	// begin inline asm
	fma.rn.f32 %f26732, %f26730, %f49156, %f26726;
	// end inline asm
	// begin inline asm
	sin.approx.f32  %f26736, %f26732;
	// end inline asm
	// begin inline asm
	fma.rn.f32 %f26738, %f26736, %f49156, %f26732;
	// end inline asm
	// begin inline asm
	sin.approx.f32  %f26742, %f26738;
	// end inline asm
	// begin inline asm
	fma.rn.f32 %f26744, %f26742, %f49156, %f26738;
	// end inline asm
	// begin inline asm
	sin.approx.f32  %f26748, %f26744;
	// end inline asm
	// begin inline asm
	fma.rn.f32 %f26750, %f26748, %f49156, %f26744;
	// end inline asm
	// begin inline asm
	sin.approx.f32  %f26754, %f26750;
	// end inline asm
	// begin inline asm
	fma.rn.f32 %f26756, %f26754, %f49156, %f26750;
	// end inline asm
	// begin inline asm
	sin.approx.f32  %f26760, %f26756;
	// end inline asm
	// begin inline asm
	fma.rn.f32 %f26762, %f26760, %f49156, %f26756;
	// end inline asm
	// begin inline asm
	sin.approx.f32  %f26766, %f26762;
	// end inline asm
	// begin inline asm
	fma.rn.f32 %f26768, %f26766, %f49156, %f26762;
	// end inline asm
	// begin inline asm
	sin.approx.f32  %f26772, %f26768;
	// end inline asm
	// begin inline asm
	fma.rn.f32 %f26774, %f26772, %f49156, %f26768;
	// end inline asm
	// begin inline asm
	sin.approx.f32  %f26778, %f26774;
	// end inline asm
	// begin inline asm
	fma.rn.f32 %f26780, %f26778, %f49156, %f26774;
	// end inline asm
	// begin inline asm
	sin.approx.f32  %f26784, %f26780;
	// end inline asm
	// begin inline asm
	fma.rn.f32 %f26786, %f26784, %f49156, %f26780;
	// end inline asm
	// begin inline asm
	sin.approx.f32  %f26790, %f26786;
	// end inline asm
	// begin inline asm
	fma.rn.f32 %f26792, %f26790, %f49156, %f26786;
	// end inline asm
	// begin inline asm
	sin.approx.f32  %f26796, %f26792;
	// end inline asm
	// begin inline asm
	fma.rn.f32 %f26798, %f26796, %f49156, %f26792;
	// end inline asm
	// begin inline asm
	sin.approx.f32  %f26802, %f26798;
	// end inline asm
	// begin inline asm
	fma.rn.f32 %f26804, %f26802, %f49156, %f26798;
	// end inline asm
	// begin inline asm
	sin.approx.f32  %f26808, %f26804;
	// end inline asm
	// begin inline asm
	fma.rn.f32 %f26810, %f26808, %f49156, %f26804;
	// end inline asm
	// begin inline asm
	sin.approx.f32  %f26814, %f26810;
	// end inline asm
	// begin inline asm
	fma.rn.f32 %f26816, %f26814, %f49156, %f26810;
	// end inline asm
	// begin inline asm
	sin.approx.f32  %f26820, %f26816;
	// end inline asm
	// begin inline asm
	fma.rn.f32 %f26822, %f26820, %f49156, %f26816;
	// end inline asm
	// begin inline asm
	sin.approx.f32  %f26826, %f26822;
	// end inline asm
	// begin inline asm
	fma.rn.f32 %f26828, %f26826, %f49156, %f26822;
	// end inline asm
	// begin inline asm
	sin.approx.f32  %f26832, %f26828;
	// end inline asm
	// begin inline asm
	fma.rn.f32 %f26834, %f26832, %f49156, %f26828;
	// end inline asm
	// begin inline asm
	sin.approx.f32  %f26838, %f26834;
	// end inline asm
	// begin inline asm
	fma.rn.f32 %f26840, %f26838, %f49156, %f26834;
	// end inline asm
	// begin inline asm
	sin.approx.f32  %f26844, %f26840;
	// end inline asm
	// begin inline asm
	fma.rn.f32 %f26846, %f26844, %f49156, %f26840;
	// end inline asm
	// begin inline asm
	sin.approx.f32  %f26850, %f26846;
	// end inline asm
	// begin inline asm
	fma.rn.f32 %f26852, %f26850, %f49156, %f26846;
	// end inline asm
	// begin inline asm
	sin.approx.f32  %f26856, %f26852;
	// end inline asm
	// begin inline asm
	fma.rn.f32 %f26858, %f26856, %f49156, %f26852;
	// end inline asm
	// begin inline asm
	sin.approx.f32  %f26862, %f26858;
	// end inline asm
	// begin inline asm
	fma.rn.f32 %f26864, %f26862, %f49156, %f26858;
	// end inline asm
	// begin inline asm
	sin.approx.f32  %f26868, %f26864;
	// end inline asm
	// begin inline asm
	fma.rn.f32 %f26870, %f26868, %f49156, %f26864;
	// end inline asm
	// begin inline asm
	sin.approx.f32  %f26874, %f26870;
	// end inline asm
	// begin inline asm
	fma.rn.f32 %f26876, %f26874, %f49156, %f26870;
	// end inline asm
	// begin inline asm
	sin.approx.f32  %f26880, %f26876;
	// end inline asm
	// begin inline asm
	fma.rn.f32 %f26882, %f26880, %f49156, %f26876;
	// end inline asm
	// begin inline asm
	sin.approx.f32  %f26886, %f26882;
	// end inline asm
	// begin inline asm
	fma.rn.f32 %f26888, %f26886, %f49156, %f26882;
	// end inline asm
	// begin inline asm
	sin.approx.f32  %f26892, %f26888;
	// end inline asm
	// begin inline asm
	fma.rn.f32 %f26894, %f26892, %f49156, %f26888;
	// end inline asm
	// begin inline asm
	sin.approx.f32  %f26898, %f26894;
	// end inline asm
	// begin inline asm
	fma.rn.f32 %f26900, %f26898, %f49156, %f26894;
	// end inline asm
	// begin inline asm
	sin.approx.f32  %f26904, %f26900;
	// end inline asm
	// begin inline asm
	fma.rn.f32 %f26906, %f26904, %f49156, %f26900;
	// end inline asm
	// begin inline asm
	sin.approx.f32  %f26910, %f26906;
	// end inline asm
	// begin inline asm
	fma.rn.f32 %f26912, %f26910, %f49156, %f26906;
	// end inline asm
	// begin inline asm
	sin.approx.f32  %f26916, %f26912;
	// end inline asm
	// begin inline asm
	fma.rn.f32 %f26918, %f26916, %f49156, %f26912;
	// end inline asm
	// begin inline asm
	sin.approx.f32  %f26922, %f26918;
	// end inline asm
	// begin inline asm
	fma.rn.f32 %f26924, %f26922, %f49156, %f26918;
	// end inline asm
	// begin inline asm
	sin.approx.f32  %f26928, %f26924;
	// end inline asm
	// begin inline asm
	fma.rn.f32 %f26930, %f26928, %f49156, %f26924;
	// end inline asm
	// begin inline asm
	sin.approx.f32  %f26934, %f26930;
	// end inline asm
	// begin inline asm
	fma.rn.f32 %f26936, %f26934, %f49156, %f26930;
	// end inline asm
	// begin inline asm
	sin.approx.f32  %f26940, %f26936;
	// end inline asm
	// begin inline asm
	fma.rn.f32 %f26942, %f26940, %f49156, %f26936;
	// end inline asm
	// begin inline asm
	sin.approx.f32  %f26946, %f26942;
	// end inline asm
	// begin inline asm
	fma.rn.f32 %f26948, %f26946, %f49156, %f26942;
	// end inline asm
	// begin inline asm
	sin.approx.f32  %f26952, %f26948;
	// end inline asm
	// begin inline asm
	fma.rn.f32 %f26954, %f26952, %f49156, %f26948;
	// end inline asm
	// begin inline asm
	sin.approx.f32  %f26958, %f26954;
	// end inline asm
	// begin inline asm
	fma.rn.f32 %f26960, %f26958, %f49156, %f26954;
	// end inline asm
	// begin inline asm
	sin.approx.f32  %f26964, %f26960;
	// end inline asm
	// begin inline asm
	fma.rn.f32 %f26966, %f26964, %f49156, %f26960;
	// end inline asm
	// begin inline asm
	sin.approx.f32  %f26970, %f26966;
	// end inline asm
	// begin inline asm
	fma.rn.f32 %f26972, %f26970, %f49156, %f26966;
	// end inline asm
	// begin inline asm
	sin.approx.f32  %f26976, %f26972;
	// end inline asm
	// begin inline asm
	fma.rn.f32 %f26978, %f26976, %f49156, %f26972;
	// end inline asm
	// begin inline asm
	sin.approx.f32  %f26982, %f26978;
	// end inline asm
	// begin inline asm
	fma.rn.f32 %f26984, %f26982, %f49156, %f26978;
	// end inline asm
	// begin inline asm
	sin.approx.f32  %f26988, %f26984;
	// end inline asm
	// begin inline asm
	fma.rn.f32 %f26990, %f26988, %f49156, %f26984;
	// end inline asm
	// begin inline asm
	sin.approx.f32  %f26994, %f26990;
	// end inline asm
	// begin inline asm
	fma.rn.f32 %f26996, %f26994, %f49156, %f26990;
	// end inline asm
	// begin inline asm
	sin.approx.f32  %f27000, %f26996;
	// end inline asm
	// begin inline asm
	fma.rn.f32 %f27002, %f27000, %f49156, %f26996;
	// end inline asm
	// begin inline asm
	sin.approx.f32  %f27006, %f27002;
	// end inline asm
	// begin inline asm
	fma.rn.f32 %f27008, %f27006, %f49156, %f27002;
	// end inline asm
	// begin inline asm
	sin.approx.f32  %f27012, %f27008;
	// end inline asm
	// begin inline asm
	fma.rn.f32 %f27014, %f27012, %f49156, %f27008;
	// end inline asm
	// begin inline asm
	sin.approx.f32  %f27018, %f27014;
	// end inline asm
	// begin inline asm
	fma.rn.f32 %f27020, %f27018, %f49156, %f27014;
	// end inline asm
	// begin inline asm
	sin.approx.f32  %f27024, %f27020;
	// end inline asm
	// begin inline asm
	fma.rn.f32 %f27026, %f27024, %f49156, %f27020;
	// end inline asm
	// begin inline asm
	sin.approx.f32  %f27030, %f27026;
	// end inline asm
	// begin inline asm
	fma.rn.f32 %f27032, %f27030, %f49156, %f27026;
	// end inline asm
	// begin inline asm
	sin.approx.f32  %f27036, %f27032;
	// end inline asm
	// begin inline asm
	fma.rn.f32 %f27038, %f27036, %f49156, %f27032;
	// end inline asm
	// begin inline asm
	sin.approx.f32  %f27042, %f27038;
	// end inline asm
	// begin inline asm
	fma.rn.f32 %f27044, %f27042, %f49156, %f27038;
	// end inline asm
	// begin inline asm
	sin.approx.f32  %f27048, %f27044;
	// end inline asm
	// begin inline asm
	fma.rn.f32 %f27050, %f27048, %f49156, %f27044;
	// end inline asm
	// begin inline asm
	sin.approx.f32  %f27054, %f27050;
	// end inline asm
	// begin inline asm
	fma.rn.f32 %f27056, %f27054, %f49156, %f27050;
	// end inline asm
	// begin inline asm
	sin.approx.f32  %f27060, %f27056;
	// end inline asm
	// begin inline asm
	fma.rn.f32 %f27062, %f27060, %f49156, %f27056;
	// end inline asm
	// begin inline asm
	sin.approx.f32  %f27066, %f27062;
	// end inline asm
	// begin inline asm
	fma.rn.f32 %f27068, %f27066, %f49156, %f27062;
	// end inline asm
	// begin inline asm
	sin.approx.f32  %f27072, %f27068;
	// end inline asm
	// begin inline asm
	fma.rn.f32 %f27074, %f27072, %f49156, %f27068;
	// end inline asm
	// begin inline asm
	sin.approx.f32  %f27078, %f27074;
	// end inline asm
	// begin inline asm
	fma.rn.f32 %f27080, %f27078, %f49156, %f27074;
	// end inline asm
	// begin inline asm
	sin.approx.f32  %f27084, %f27080;
	// end inline asm
	// begin inline asm
	fma.rn.f32 %f27086, %f27084, %f49156, %f27080;
	// end inline asm
	// begin inline asm
	sin.approx.f32  %f27090, %f27086;
	// end inline asm
	// begin inline asm
	fma.rn.f32 %f27092, %f27090, %f49156, %f27086;
	// end inline asm
	// begin inline asm
	sin.approx.f32  %f27096, %f27092;
	// end inline asm
	// begin inline asm
	fma.rn.f32 %f27098, %f27096, %f49156, %f27092;
	// end inline asm
	// begin inline asm
	sin.approx.f32  %f27102, %f27098;
	// end inline asm
	// begin inline asm
	fma.rn.f32 %f27104, %f27102, %f49156, %f27098;
	// end inline asm
	// begin inline asm
	sin.approx.f32  %f27108, %f27104;
	// end inline asm
	// begin inline asm
	fma.rn.f32 %f27110, %f27108, %f49156, %f27104;
	// end inline asm
	// begin inline asm
	sin.approx.f32  %f27114, %f27110;
	// end inline asm
	// begin inline asm
	fma.rn.f32 %f27116, %f27114, %f49156, %f27110;
	// end inline asm
	// begin inline asm
	sin.approx.f32  %f27120, %f27116;
	// end inline asm
	// begin inline asm
	fma.rn.f32 %f27122, %f27120, %f49156, %f27116;
	// end inline asm
	// begin inline asm
	sin.approx.f32  %f27126, %f27122;
	// end inline asm
	// begin inline asm
	fma.rn.f32 %f27128, %f27126, %f49156, %f27122;
	// end inline asm
	// begin inline asm
	sin.approx.f32  %f27132, %f27128;
	// end inline asm
	// begin inline asm
	fma.rn.f32 %f27134, %f27132, %f49156, %f27128;
	// end inline asm
	// begin inline asm
	sin.approx.f32  %f27138, %f27134;
	// end inline asm
	// begin inline asm
	fma.rn.f32 %f27140, %f27138, %f49156, %f27134;
	// end inline asm
	// begin inline asm
	sin.approx.f32  %f27144, %f27140;
	// end inline asm
	// begin inline asm
	fma.rn.f32 %f27146, %f27144, %f49156, %f27140;
	// end inline asm
	// begin inline asm
	sin.approx.f32  %f27150, %f27146;
	// end inline asm
	// begin inline asm
	fma.rn.f32 %f27152, %f27150, %f49156, %f27146;
	// end inline asm
	// begin inline asm
	sin.approx.f32  %f27156, %f27152;
	// end inline asm
	// begin inline asm
	fma.rn.f32 %f27158, %f27156, %f49156, %f27152;
	// end inline asm
	// begin inline asm
	sin.approx.f32  %f27162, %f27158;
	// end inline asm
	// begin inline asm
	fma.rn.f32 %f27164, %f27162, %f49156, %f27158;
	// end inline asm
	// begin inline asm
	sin.approx.f32  %f27168, %f27164;
	// end inline asm
	// begin inline asm
	fma.rn.f32 %f27170, %f27168, %f49156, %f27164;
	// end inline asm
	// begin inline asm
	sin.approx.f32  %f27174, %f27170;
	// end inline asm
	// begin inline asm
	fma.rn.f32 %f27176, %f27174, %f49156, %f27170;
	// end inline asm
	// begin inline asm
	sin.approx.f32  %f27180, %f27176;
	// end inline asm
	// begin inline asm
	fma.rn.f32 %f27182, %f27180, %f49156, %f27176;
	// end inline asm
	// begin inline asm
	sin.approx.f32  %f27186, %f27182;
	// end inline asm
	// begin inline asm
	fma.rn.f32 %f27188, %f27186, %f49156, %f27182;
	// end inline asm
	// begin inline asm
	sin.approx.f32  %f27192, %f27188;
	// end inline asm
	// begin inline asm
	fma.rn.f32 %f27194, %f27192, %f49156, %f27188;
	// end inline asm
	// begin inline asm
	sin.approx.f32  %f27198, %f27194;
	// end inline asm
	// begin inline asm
	fma.rn.f32 %f27200, %f27198, %f49156, %f27194;
	// end inline asm
	// begin inline asm
	sin.approx.f32  %f27204, %f27200;
	// end inline asm
	// begin inline asm
	fma.rn.f32 %f27206, %f27204, %f49156, %f27200;
	// end inline asm
	// begin inline asm
	sin.approx.f32  %f27210, %f27206;
	// end inline asm
	// begin inline asm
	fma.rn.f32 %f27212, %f27210, %f49156, %f27206;
	// end inline asm
	// begin inline asm
	sin.approx.f32  %f27216, %f27212;
	// end inline asm
	// begin inline asm
	fma.rn.f32 %f27218, %f27216, %f49156, %f27212;
	// end inline asm
	// begin inline asm
	sin.approx.f32  %f27222, %f27218;
	// end inline asm
	// begin inline asm
	fma.rn.f32 %f27224, %f27222, %f49156, %f27218;
	// end inline asm
	// begin inline asm
	sin.approx.f32  %f27228, %f27224;
	// end inline asm
	// begin inline asm
	fma.rn.f32 %f27230, %f27228, %f49156, %f27224;
	// end inline asm
	// begin inline asm
	sin.approx.f32  %f27234, %f27230;
	// end inline asm
	// begin inline asm
	fma.rn.f32 %f27236, %f27234, %f49156, %f27230;
	// end inline asm
	// begin inline asm
	sin.approx.f32  %f27240, %f27236;
	// end inline asm
	// begin inline asm
	fma.rn.f32 %f27242, %f27240, %f49156, %f27236;
	// end inline asm
	// begin inline asm
	sin.approx.f32  %f27246, %f27242;
	// end inline asm
	// begin inline asm
	fma.rn.f32 %f27248, %f27246, %f49156, %f27242;
	// end inline asm
	// begin inline asm
	sin.approx.f32  %f27252, %f27248;
	// end inline asm
	// begin inline asm
	fma.rn.f32 %f27254, %f27252, %f49156, %f27248;
	// end inline asm
	// begin inline asm
	sin.approx.f32  %f27258, %f27254;
	// end inline asm
	// begin inline asm
	fma.rn.f32 %f27260, %f27258, %f49156, %f27254;
	// end inline asm
	// begin inline asm
	sin.approx.f32  %f27264, %f27260;
	// end inline asm
	// begin inline asm
	fma.rn.f32 %f27266, %f27264, %f49156, %f27260;
	// end inline asm
	// begin inline asm
	sin.approx.f32  %f27270, %f27266;
	// end inline asm
	// begin inline asm
	fma.rn.f32 %f27272, %f27270, %f49156, %f27266;
	// end inline asm
	// begin inline asm
	sin.approx.f32  %f27276, %f27272;
	// end inline asm
	// begin inline asm
	fma.rn.f32 %f27278, %f27276, %f49156, %f27272;
	// end inline asm
	// begin inline asm
	sin.approx.f32  %f27282, %f27278;
	// end inline asm
	// begin inline asm
	fma.rn.f32 %f27284, %f27282, %f49156, %f27278;
	// end inline asm
	// begin inline asm
	sin.approx.f32  %f27288, %f27284;
	// end inline asm
	// begin inline asm
	fma.rn.f32 %f27290, %f27288, %f49156, %f27284;
	// end inline asm
	// begin inline asm
	sin.approx.f32  %f27294, %f27290;
	// end inline asm
	// begin inline asm
	fma.rn.f32 %f27296, %f27294, %f49156, %f27290;
	// end inline asm
	// begin inline asm
	sin.approx.f32  %f27300, %f27296;
	// end inline asm
	// begin inline asm
	fma.rn.f32 %f27302, %f27300, %f49156, %f27296;
	// end inline asm
	// begin inline asm
	sin.approx.f32  %f27306, %f27302;
	// end inline asm
	// begin inline asm
	fma.rn.f32 %f27308, %f27306, %f49156, %f27302;
	// end inline asm
	// begin inline asm
	sin.approx.f32  %f27312, %f27308;
	// end inline asm
	// begin inline asm
	fma.rn.f32 %f27314, %f27312, %f49156, %f27308;
	// end inline asm
	// begin inline asm
	sin.approx.f32  %f27318, %f27314;
	// end inline asm
	// begin inline asm
	fma.rn.f32 %f27320, %f27318, %f49156, %f27314;
	// end inline asm
	// begin inline asm
	sin.approx.f32  %f27324, %f27320;
	// end inline asm
	// begin inline asm
	fma.rn.f32 %f27326, %f27324, %f49156, %f27320;
	// end inline asm
	// begin inline asm
	sin.approx.f32  %f27330, %f27326;
	// end inline asm
	// begin inline asm
	fma.rn.f32 %f27332, %f27330, %f49156, %f27326;
	// end inline asm
	// begin inline asm
	sin.approx.f32  %f27336, %f27332;
	// end inline asm
	// begin inline asm
	fma.rn.f32 %f27338, %f27336, %f49156, %f27332;
	// end inline asm
	// begin inline asm
	sin.approx.f32  %f27342, %f27338;
	// end inline asm
	// begin inline asm
	fma.rn.f32 %f27344, %f27342, %f49156, %f27338;
	// end inline asm
	// begin inline asm
	sin.approx.f32  %f27348, %f27344;
	// end inline asm
	// begin inline asm
	fma.rn.f32 %f27350, %f27348, %f49156, %f27344;
	// end inline asm
	// begin inline asm
	sin.approx.f32  %f27354, %f27350;
	// end inline asm
	// begin inline asm
	fma.rn.f32 %f27356, %f27354, %f49156, %f27350;
	// end inline asm
	// begin inline asm
	sin.approx.f32  %f27360, %f27356;
	// end inline asm
	// begin inline asm
	fma.rn.f32 %f27362, %f27360, %f49156, %f27356;
	// end inline asm
	// begin inline asm
	sin.approx.f32  %f27366, %f27362;
	// end inline asm
	// begin inline asm
	fma.rn.f32 %f27368, %f27366, %f49156, %f27362;
	// end inline asm
	// begin inline asm
	sin.approx.f32  %f27372, %f27368;
	// end inline asm
	// begin inline asm
	fma.rn.f32 %f27374, %f27372, %f49156, %f27368;
	// end inline asm
	// begin inline asm
	sin.approx.f32  %f27378, %f27374;
	// end inline asm
	// begin inline asm
	fma.rn.f32 %f27380, %f27378, %f49156, %f27374;
	// end inline asm
	// begin inline asm
	sin.approx.f32  %f27384, %f27380;
	// end inline asm
	// begin inline asm
	fma.rn.f32 %f27386, %f27384, %f49156, %f27380;
	// end inline asm
	// begin inline asm
	sin.approx.f32  %f27390, %f27386;
	// end inline asm
	// begin inline asm
	fma.rn.f32 %f27392, %f27390, %f49156, %f27386;
	// end inline asm
	// begin inline asm
	sin.approx.f32  %f27396, %f27392;
	// end inline asm
	// begin inline asm
	fma.rn.f32 %f27398, %f27396, %f49156, %f27392;
	// end inline asm
	// begin inline asm
	sin.approx.f32  %f27402, %f27398;
	// end inline asm
	// begin inline asm
	fma.rn.f32 %f27404, %f27402, %f49156, %f27398;
	// end inline asm
	// begin inline asm
	sin.approx.f32  %f27408, %f27404;
	// end inline asm
	// begin inline asm
	fma.rn.f32 %f27410, %f27408, %f49156, %f27404;
	// end inline asm
	// begin inline asm
	sin.approx.f32  %f27414, %f27410;
	// end inline asm
	// begin inline asm
	fma.rn.f32 %f27416, %f27414, %f49156, %f27410;
	// end inline asm
	// begin inline asm
	sin.approx.f32  %f27420, %f27416;
	// end inline asm
	// begin inline asm
	fma.rn.f32 %f27422, %f27420, %f49156, %f27416;
	// end inline asm
	// begin inline asm
	sin.approx.f32  %f27426, %f27422;
	// end inline asm
	// begin inline asm
	fma.rn.f32 %f27428, %f27426, %f49156, %f27422;
	// end inline asm
	// begin inline asm
	sin.approx.f32  %f27432, %f27428;
	// end inline asm
	// begin inline asm
	fma.rn.f32 %f27434, %f27432, %f49156, %f27428;
	// end inline asm
	// begin inline asm
	sin.approx.f32  %f27438, %f27434;
	// end inline asm
	// begin inline asm
	fma.rn.f32 %f27440, %f27438, %f49156, %f27434;
	// end inline asm
	// begin inline asm
	sin.approx.f32  %f27444, %f27440;
	// end inline asm
	// begin inline asm
	fma.rn.f32 %f27446, %f27444, %f49156, %f27440;
	// end inline asm
	// begin inline asm
	sin.approx.f32  %f27450, %f27446;
	// end inline asm
	// begin inline asm
	fma.rn.f32 %f27452, %f27450, %f49156, %f27446;
	// end inline asm
	// begin inline asm
	sin.approx.f32  %f27456, %f27452;
	// end inline asm
	// begin inline asm
	fma.rn.f32 %f27458, %f27456, %f49156, %f27452;
	// end inline asm
	// begin inline asm
	sin.approx.f32  %f27462, %f27458;
	// end inline asm
	// begin inline asm
	fma.rn.f32 %f27464, %f27462, %f49156, %f27458;
	// end inline asm
	// begin inline asm
	sin.approx.f32  %f27468, %f27464;
	// end inline asm
	// begin inline asm
	fma.rn.f32 %f27470, %f27468, %f49156, %f27464;
	// end inline asm
	// begin inline asm
	sin.approx.f32  %f27474, %f27470;
	// end inline asm
	// begin inline asm
	fma.rn.f32 %f27476, %f27474, %f49156, %f27470;
	// end inline asm
	// begin inline asm
	sin.approx.f32  %f27480, %f27476;
	// end inline asm
	// begin inline asm
	fma.rn.f32 %f27482, %f27480, %f49156, %f27476;
	// end inline asm
	// begin inline asm
	sin.approx.f32  %f27486, %f27482;
	// end inline asm
	// begin inline asm
	fma.rn.f32 %f27488, %f27486, %f49156, %f27482;
	// end inline asm
	// begin inline asm
	sin.approx.f32  %f27492, %f27488;
	// end inline asm
	// begin inline asm
	fma.rn.f32 %f27494, %f27492, %f49156, %f27488;
	// end inline asm
	// begin inline asm
	sin.approx.f32  %f27498, %f27494;
	// end inline asm
	// begin inline asm
	fma.rn.f32 %f27500, %f27498, %f49156, %f27494;
	// end inline asm
	// begin inline asm
	sin.approx.f32  %f27504, %f27500;
	// end inline asm
	// begin inline asm
	fma.rn.f32 %f27506, %f27504, %f49156, %f27500;
	// end inline asm
	// begin inline asm
	sin.approx.f32  %f27510, %f27506;
	// end inline asm
	// begin inline asm
	fma.rn.f32 %f27512, %f27510, %f49156, %f27506;
	// end inline asm
	// begin inline asm
	sin.approx.f32  %f27516, %f27512;
	// end inline asm
	// begin inline asm
	fma.rn.f32 %f27518, %f27516, %f49156, %f27512;
	// end inline asm
	// begin inline asm
	sin.approx.f32  %f27522, %f27518;
	// end inline asm
	// begin inline asm
	fma.rn.f32 %f27524, %f27522, %f49156, %f27518;
	// end inline asm
	// begin inline asm
	sin.approx.f32  %f27528, %f27524;
	// end inline asm
	// begin inline asm
	fma.rn.f32 %f27530, %f27528, %f49156, %f27524;
	// end inline asm
	// begin inline asm
	sin.approx.f32  %f27534, %f27530;
	// end inline asm
	// begin inline asm
	fma.rn.f32 %f27536, %f27534, %f49156, %f27530;
	// end inline asm
	// begin inline asm
	sin.approx.f32  %f27540, %f27536;
	// end inline asm
	// begin inline asm
	fma.rn.f32 %f27542, %f27540, %f49156, %f27536;
	// end inline asm
	// begin inline asm
	sin.approx.f32  %f27546, %f27542;
	// end inline asm
	// begin inline asm
	fma.rn.f32 %f27548, %f27546, %f49156, %f27542;
	// end inline asm
	// begin inline asm
	sin.approx.f32  %f27552, %f27548;
	// end inline asm
	// begin inline asm
	fma.rn.f32 %f27554, %f27552, %f49156, %f27548;
	// end inline asm
	// begin inline asm
	sin.approx.f32  %f27558, %f27554;
	// end inline asm
	// begin inline asm
	fma.rn.f32 %f27560, %f27558, %f49156, %f27554;
	// end inline asm
	// begin inline asm
	sin.approx.f32  %f27564, %f27560;
	// end inline asm
	// begin inline asm
	fma.rn.f32 %f27566, %f27564, %f49156, %f27560;
	// end inline asm
	// begin inline asm
	sin.approx.f32  %f27570, %f27566;
	// end inline asm
	// begin inline asm
	fma.rn.f32 %f27572, %f27570, %f49156, %f27566;
	// end inline asm
	// begin inline asm
	sin.approx.f32  %f27576, %f27572;
	// end inline asm
	// begin inline asm
	fma.rn.f32 %f27578, %f27576, %f49156, %f27572;
	// end inline asm
	// begin inline asm
	sin.approx.f32  %f27582, %f27578;
	// end inline asm
	// begin inline asm
	fma.rn.f32 %f27584, %f27582, %f49156, %f27578;
	// end inline asm
	// begin inline asm
	sin.approx.f32  %f27588, %f27584;
	// end inline asm
	// begin inline asm
	fma.rn.f32 %f27590, %f27588, %f49156, %f27584;
	// end inline asm
	// begin inline asm
	sin.approx.f32  %f27594, %f27590;
	// end inline asm
	// begin inline asm
	fma.rn.f32 %f27596, %f27594, %f49156, %f27590;
	// end inline asm
	// begin inline asm
	sin.approx.f32  %f27600, %f27596;
	// end inline asm
	// begin inline asm
	fma.rn.f32 %f27602, %f27600, %f49156, %f27596;
	// end inline asm
	// begin inline asm
	sin.approx.f32  %f27606, %f27602;
	// end inline asm
	// begin inline asm
	fma.rn.f32 %f27608, %f27606, %f49156, %f27602;
	// end inline asm
	// begin inline asm
	sin.approx.f32  %f27612, %f27608;
	// end inline asm
	// begin inline asm
	fma.rn.f32 %f27614, %f27612, %f49156, %f27608;
	// end inline asm
	// begin inline asm
	sin.approx.f32  %f27618, %f27614;
	// end inline asm
	// begin inline asm
	fma.rn.f32 %f27620, %f27618, %f49156, %f27614;
	// end inline asm
	// begin inline asm
	sin.approx.f32  %f27624, %f27620;
	// end inline asm
	// begin inline asm
	fma.rn.f32 %f27626, %f27624, %f49156, %f27620;
	// end inline asm
	// begin inline asm
	sin.approx.f32  %f27630, %f27626;
	// end inline asm
	// begin inline asm
	fma.rn.f32 %f27632, %f27630, %f49156, %f27626;
	// end inline asm
	// begin inline asm
	sin.approx.f32  %f27636, %f27632;
	// end inline asm
	// begin inline asm
	fma.rn.f32 %f27638, %f27636, %f49156, %f27632;
	// end inline asm
	// begin inline asm
	sin.approx.f32  %f27642, %f27638;
	// end inline asm
	// begin inline asm
	fma.rn.f32 %f27644, %f27642, %f49156, %f27638;
	// end inline asm
	// begin inline asm
	sin.approx.f32  %f27648, %f27644;
	// end inline asm
	// begin inline asm
	fma.rn.f32 %f27650, %f27648, %f49156, %f27644;
	// end inline asm
	// begin inline asm
	sin.approx.f32  %f27654, %f27650;
	// end inline asm
	// begin inline asm
	fma.rn.f32 %f27656, %f27654, %f49156, %f27650;
	// end inline asm
	// begin inline asm
	sin.approx.f32  %f27660, %f27656;
	// end inline asm
	// begin inline asm
	fma.rn.f32 %f27662, %f27660, %f49156, %f27656;
	// end inline asm
	// begin inline asm
	sin.approx.f32  %f27666, %f27662;
	// end inline asm
	// begin inline asm
	fma.rn.f32 %f27668, %f27666, %f49156, %f27662;
	// end inline asm
	// begin inline asm
	sin.approx.f32  %f27672, %f27668;
	// end inline asm
	// begin inline asm
	fma.rn.f32 %f27674, %f27672, %f49156, %f27668;
	// end inline asm
	// begin inline asm
	sin.approx.f32  %f27678, %f27674;
	// end inline asm
	// begin inline asm
	fma.rn.f32 %f27680, %f27678, %f49156, %f27674;
	// end inline asm
	// begin inline asm
	sin.approx.f32  %f27684, %f27680;
	// end inline asm
	// begin inline asm
	fma.rn.f32 %f27686, %f27684, %f49156, %f27680;
	// end inline asm
	// begin inline asm
	sin.approx.f32  %f27690, %f27686;
	// end inline asm
	// begin inline asm
	fma.rn.f32 %f27692, %f27690, %f49156, %f27686;
	// end inline asm
	// begin inline asm
	sin.approx.f32  %f27696, %f27692;
	// end inline asm
	// begin inline asm
	fma.rn.f32 %f27698, %f27696, %f49156, %f27692;
	// end inline asm
	// begin inline asm
	sin.approx.f32  %f27702, %f27698;
	// end inline asm
	// begin inline asm
	fma.rn.f32 %f27704, %f27702, %f49156, %f27698;
	// end inline asm
	// begin inline asm
	sin.approx.f32  %f27708, %f27704;
	// end inline asm
	// begin inline asm
	fma.rn.f32 %f27710, %f27708, %f49156, %f27704;
	// end inline asm
	// begin inline asm
	sin.approx.f32  %f27714, %f27710;
	// end inline asm
	// begin inline asm
	fma.rn.f32 %f27716, %f27714, %f49156, %f27710;
	// end inline asm
	// begin inline asm
	sin.approx.f32  %f27720, %f27716;
	// end inline asm
	// begin inline asm
	fma.rn.f32 %f27722, %f27720, %f49156, %f27716;
	// end inline asm
	// begin inline asm
	sin.approx.f32  %f27726, %f27722;
	// end inline asm
	// begin inline asm
	fma.rn.f32 %f27728, %f27726, %f49156, %f27722;
	// end inline asm
	// begin inline asm
	sin.approx.f32  %f27732, %f27728;
	// end inline asm
	// begin inline asm
	fma.rn.f32 %f27734, %f27732, %f49156, %f27728;
	// end inline asm
	// begin inline asm
	sin.approx.f32  %f27738, %f27734;
	// end inline asm
	// begin inline asm
	fma.rn.f32 %f27740, %f27738, %f49156, %f27734;
	// end inline asm
	// begin inline asm
	sin.approx.f32  %f27744, %f27740;
	// end inline asm
	// begin inline asm
	fma.rn.f32 %f27746, %f27744, %f49156, %f27740;
	// end inline asm
	// begin inline asm
	sin.approx.f32  %f27750, %f27746;
	// end inline asm
	// begin inline asm
	fma.rn.f32 %f27752, %f27750, %f49156, %f27746;
	// end inline asm
	// begin inline asm
	sin.approx.f32  %f27756, %f27752;
	// end inline asm
	// begin inline asm
	fma.rn.f32 %f27758, %f27756, %f49156, %f27752;
	// end inline asm
	// begin inline asm
	sin.approx.f32  %f27762, %f27758;
	// end inline asm
	// begin inline asm
	fma.rn.f32 %f27764, %f27762, %f49156, %f27758;
	// end inline asm
	// begin inline asm
	sin.approx.f32  %f27768, %f27764;
	// end inline asm
	// begin inline asm
	fma.rn.f32 %f27770, %f27768, %f49156, %f27764;
	// end inline asm
	// begin inline asm
	sin.approx.f32  %f27774, %f27770;
	// end inline asm
	// begin inline asm
	fma.rn.f32 %f27776, %f27774, %f49156, %f27770;
	// end inline asm
	// begin inline asm
	sin.approx.f32  %f27780, %f27776;
	// end inline asm
	// begin inline asm
	fma.rn.f32 %f27782, %f27780, %f49156, %f27776;
	// end inline asm
	// begin inline asm
	sin.approx.f32  %f27786, %f27782;
	// end inline asm
	// begin inline asm
	fma.rn.f32 %f27788, %f27786, %f49156, %f27782;
	// end inline asm
	// begin inline asm
	sin.approx.f32  %f27792, %f27788;
	// end inline asm
	// begin inline asm
	fma.rn.f32 %f27794, %f27792, %f49156, %f27788;
	// end inline asm
	// begin inline asm
	sin.approx.f32  %f27798, %f27794;
	// end inline asm
	// begin inline asm
	fma.rn.f32 %f27800, %f27798, %f49156, %f27794;
	// end inline asm
	// begin inline asm
	sin.approx.f32  %f27804, %f27800;
	// end inline asm
	// begin inline asm
	fma.rn.f32 %f27806, %f27804, %f49156, %f27800;
	// end inline asm
	// begin inline asm
	sin.approx.f32  %f27810, %f27806;
	// end inline asm
	// begin inline asm
	fma.rn.f32 %f27812, %f27810, %f49156, %f27806;
	// end inline asm
	// begin inline asm
	sin.approx.f32  %f27816, %f27812;
	// end inline asm
	// begin inline asm
	fma.rn.f32 %f27818, %f27816, %f49156, %f27812;
	// end inline asm
	// begin inline asm
	sin.approx.f32  %f27822, %f27818;
	// end inline asm
	// begin inline asm
	fma.rn.f32 %f27824, %f27822, %f49156, %f27818;
	// end inline asm
	// begin inline asm
	sin.approx.f32  %f27828, %f27824;
	// end inline asm
	// begin inline asm
	fma.rn.f32 %f27830, %f27828, %f49156, %f27824;
	// end inline asm
	// begin inline asm
	sin.approx.f32  %f27834, %f27830;
	// end inline asm
	// begin inline asm
	fma.rn.f32 %f27836, %f27834, %f49156, %f27830;
	// end inline asm
	// begin inline asm
	sin.approx.f32  %f27840, %f27836;
	// end inline asm
	// begin inline asm
	fma.rn.f32 %f27842, %f27840, %f49156, %f27836;
	// end inline asm
	// begin inline asm
	sin.approx.f32  %f27846, %f27842;
	// end inline asm
	// begin inline asm
	fma.rn.f32 %f27848, %f27846, %f49156, %f27842;
	// end inline asm
	// begin inline asm
	sin.approx.f32  %f27852, %f27848;
	// end inline asm
	// begin inline asm
	fma.rn.f32 %f27854, %f27852, %f49156, %f27848;
	// end inline asm
	// begin inline asm
	sin.approx.f32  %f27858, %f27854;
	// end inline asm
	// begin inline asm
	fma.rn.f32 %f27860, %f27858, %f49156, %f27854;
	// end inline asm
	// begin inline asm
	sin.approx.f32  %f27864, %f27860;
	// end inline asm
	// begin inline asm
	fma.rn.f32 %f27866, %f27864, %f49156, %f27860;
	// end inline asm
	// begin inline asm
	sin.approx.f32  %f27870, %f27866;
	// end inline asm
	// begin inline asm
	fma.rn.f32 %f27872, %f27870, %f49156, %f27866;
	// end inline asm
	// begin inline asm
	sin.approx.f32  %f27876, %f27872;
	// end inline asm
	// begin inline asm
	fma.rn.f32 %f27878, %f27876, %f49156, %f27872;
	// end inline asm
	// begin inline asm
	sin.approx.f32  %f27882, %f27878;
	// end inline asm
	// begin inline asm
	fma.rn.f32 %f27884, %f27882, %f49156, %f27878;
	// end inline asm
	// begin inline asm
	sin.approx.f32  %f27888, %f27884;
	// end inline asm
	// begin inline asm
	fma.rn.f32 %f27890, %f27888, %f49156, %f27884;
	// end inline asm
	// begin inline asm
	sin.approx.f32  %f27894, %f27890;
	// end inline asm
	// begin inline asm
	fma.rn.f32 %f27896, %f27894, %f49156, %f27890;
	// end inline asm
	// begin inline asm
	sin.approx.f32  %f27900, %f27896;
	// end inline asm
	// begin inline asm
	fma.rn.f32 %f27902, %f27900, %f49156, %f27896;
	// end inline asm
	// begin inline asm
	sin.approx.f32  %f27906, %f27902;
	// end inline asm
	// begin inline asm
	fma.rn.f32 %f27908, %f27906, %f49156, %f27902;
	// end inline asm
	// begin inline asm
	sin.approx.f32  %f27912, %f27908;
	// end inline asm
	// begin inline asm
	fma.rn.f32 %f27914, %f27912, %f49156, %f27908;
	// end inline asm
	// begin inline asm
	sin.approx.f32  %f27918, %f27914;
	// end inline asm
	// begin inline asm
	fma.rn.f32 %f27920, %f27918, %f49156, %f27914;
	// end inline asm
	// begin inline asm
	sin.approx.f32  %f27924, %f27920;
	// end inline asm
	// begin inline asm
	fma.rn.f32 %f27926, %f27924, %f49156, %f27920;
	// end inline asm
	// begin inline asm
	sin.approx.f32  %f27930, %f27926;
	// end inline asm
	// begin inline asm
	fma.rn.f32 %f27932, %f27930, %f49156, %f27926;
	// end inline asm
	// begin inline asm
	sin.approx.f32  %f27936, %f27932;
	// end inline asm
	// begin inline asm
	fma.rn.f32 %f27938, %f27936, %f49156, %f27932;
	// end inline asm
	// begin inline asm
	sin.approx.f32  %f27942, %f27938;
	// end inline asm
	// begin inline asm
	fma.rn.f32 %f27944, %f27942, %f49156, %f27938;
	// end inline asm
	// begin inline asm
	sin.approx.f32  %f27948, %f27944;
	// end inline asm
	// begin inline asm
	fma.rn.f32 %f27950, %f27948, %f49156, %f27944;
	// end inline asm
	// begin inline asm
	sin.approx.f32  %f27954, %f27950;
	// end inline asm
	// begin inline asm
	fma.rn.f32 %f27956, %f27954, %f49156, %f27950;
	// end inline asm
	// begin inline asm
	sin.approx.f32  %f27960, %f27956;
	// end inline asm
	// begin inline asm
	fma.rn.f32 %f27962, %f27960, %f49156, %f27956;
	// end inline asm
	// begin inline asm
	sin.approx.f32  %f27966, %f27962;
	// end inline asm
	// begin inline asm
	fma.rn.f32 %f27968, %f27966, %f49156, %f27962;
	// end inline asm
	// begin inline asm
	sin.approx.f32  %f27972, %f27968;
	// end inline asm
	// begin inline asm
	fma.rn.f32 %f27974, %f27972, %f49156, %f27968;
	// end inline asm
	// begin inline asm
	sin.approx.f32  %f27978, %f27974;
	// end inline asm
	// begin inline asm
	fma.rn.f32 %f27980, %f27978, %f49156, %f27974;
	// end inline asm
	// begin inline asm
	sin.approx.f32  %f27984, %f27980;
	// end inline asm
	// begin inline asm
	fma.rn.f32 %f27986, %f27984, %f49156, %f27980;
	// end inline asm
	// begin inline asm
	sin.approx.f32  %f27990, %f27986;
	// end inline asm
	// begin inline asm
	fma.rn.f32 %f27992, %f27990, %f49156, %f27986;
	// end inline asm
	// begin inline asm
	sin.approx.f32  %f27996, %f27992;
	// end inline asm
	// begin inline asm
	fma.rn.f32 %f27998, %f27996, %f49156, %f27992;
	// end inline asm
	// begin inline asm
	sin.approx.f32  %f28002, %f27998;
	// end inline asm
	// begin inline asm
	fma.rn.f32 %f28004, %f28002, %f49156, %f27998;
	// end inline asm
	// begin inline asm
	sin.approx.f32  %f28008, %f28004;
	// end inline asm
	// begin inline asm
	fma.rn.f32 %f28010, %f28008, %f49156, %f28004;
	// end inline asm
	// begin inline asm
	sin.approx.f32  %f28014, %f28010;
	// end inline asm
	// begin inline asm
	fma.rn.f32 %f28016, %f28014, %f49156, %f28010;
	// end inline asm
	// begin inline asm
	sin.approx.f32  %f28020, %f28016;
	// end inline asm
	// begin inline asm
	fma.rn.f32 %f28022, %f28020, %f49156, %f28016;
	// end inline asm
	// begin inline asm
	sin.approx.f32  %f28026, %f28022;
	// end inline asm
	// begin inline asm
	fma.rn.f32 %f28028, %f28026, %f49156, %f28022;
	// end inline asm
	// begin inline asm
	sin.approx.f32  %f28032, %f28028;
	// end inline asm
	// begin inline asm
	fma.rn.f32 %f28034, %f28032, %f49156, %f28028;
	// end inline asm
	// begin inline asm
	sin.approx.f32  %f28038, %f28034;
	// end inline asm
	// begin inline asm
	fma.rn.f32 %f28040, %f28038, %f49156, %f28034;
	// end inline asm
	// begin inline asm
	sin.approx.f32  %f28044, %f28040;
	// end inline asm
	// begin inline asm
	fma.rn.f32 %f28046, %f28044, %f49156, %f28040;
	// end inline asm
	// begin inline asm
	sin.approx.f32  %f28050, %f28046;
	// end inline asm
	// begin inline asm
	fma.rn.f32 %f28052, %f28050, %f49156, %f28046;
	// end inline asm
	// begin inline asm
	sin.approx.f32  %f28056, %f28052;
	// end inline asm
	// begin inline asm
	fma.rn.f32 %f28058, %f28056, %f49156, %f28052;
	// end inline asm
	// begin inline asm
	sin.approx.f32  %f28062, %f28058;
	// end inline asm
	// begin inline asm
	fma.rn.f32 %f28064, %f28062, %f49156, %f28058;
	// end inline asm
	// begin inline asm
	sin.approx.f32  %f28068, %f28064;
	// end inline asm
	// begin inline asm
	fma.rn.f32 %f28070, %f28068, %f49156, %f28064;
	// end inline asm
	// begin inline asm
	sin.approx.f32  %f28074, %f28070;
	// end inline asm
	// begin inline asm
	fma.rn.f32 %f28076, %f28074, %f49156, %f28070;
	// end inline asm
	// begin inline asm
	sin.approx.f32  %f28080, %f28076;
	// end inline asm
	// begin inline asm
	fma.rn.f32 %f28082, %f28080, %f49156, %f28076;
	// end inline asm
	// begin inline asm
	sin.approx.f32  %f28086, %f28082;
	// end inline asm
	// begin inline asm
	fma.rn.f32 %f28088, %f28086, %f49156, %f28082;
	// end inline asm
	// begin inline asm
	sin.approx.f32  %f28092, %f28088;
	// end inline asm
	// begin inline asm
	fma.rn.f32 %f28094, %f28092, %f49156, %f28088;
	// end inline asm
	// begin inline asm
	sin.approx.f32  %f28098, %f28094;
	// end inline asm
	// begin inline asm
	fma.rn.f32 %f28100, %f28098, %f49156, %f28094;
	// end inline asm
	// begin inline asm
	sin.approx.f32  %f28104, %f28100;
	// end inline asm
	// begin inline asm
	fma.rn.f32 %f28106, %f28104, %f49156, %f28100;
	// end inline asm
	// begin inline asm
	sin.approx.f32  %f28110, %f28106;
	// end inline asm
	// begin inline asm
	fma.rn.f32 %f28112, %f28110, %f49156, %f28106;
	// end inline asm
	// begin inline asm
	sin.approx.f32  %f28116, %f28112;
	// end inline asm
	// begin inline asm
	fma.rn.f32 %f28118, %f28116, %f49156, %f28112;
	// end inline asm
	// begin inline asm
	sin.approx.f32  %f28122, %f28118;
	// end inline asm
	// begin inline asm
	fma.rn.f32 %f28124, %f28122, %f49156, %f28118;
	// end inline asm
	// begin inline asm
	sin.approx.f32  %f28128, %f28124;
	// end inline asm
	// begin inline asm
	fma.rn.f32 %f28130, %f28128, %f49156, %f28124;
	// end inline asm
	// begin inline asm
	sin.approx.f32  %f28134, %f28130;
	// end inline asm
	// begin inline asm
	fma.rn.f32 %f28136, %f28134, %f49156, %f28130;
	// end inline asm
	// begin inline asm
	sin.approx.f32  %f28140, %f28136;
	// end inline asm
	// begin inline asm
	fma.rn.f32 %f28142, %f28140, %f49156, %f28136;
	// end inline asm
	// begin inline asm
	sin.approx.f32  %f28146, %f28142;
	// end inline asm
	// begin inline asm
	fma.rn.f32 %f28148, %f28146, %f49156, %f28142;
	// end inline asm
	// begin inline asm
	sin.approx.f32  %f28152, %f28148;
	// end inline asm
	// begin inline asm
	fma.rn.f32 %f28154, %f28152, %f49156, %f28148;
	// end inline asm
	// begin inline asm
	sin.approx.f32  %f28158, %f28154;
	// end inline asm
	// begin inline asm
	fma.rn.f32 %f28160, %f28158, %f49156, %f28154;
	// end inline asm
	// begin inline asm
	sin.approx.f32  %f28164, %f28160;
	// end inline asm
	// begin inline asm
	fma.rn.f32 %f28166, %f28164, %f49156, %f28160;
	// end inline asm
	// begin inline asm
	sin.approx.f32  %f28170, %f28166;
	// end inline asm
	// begin inline asm
	fma.rn.f32 %f28172, %f28170, %f49156, %f28166;
	// end inline asm
	// begin inline asm
	sin.approx.f32  %f28176, %f28172;
	// end inline asm
	// begin inline asm
	fma.rn.f32 %f28178, %f28176, %f49156, %f28172;
	// end inline asm
	// begin inline asm
	sin.approx.f32  %f28182, %f28178;
	// end inline asm
	// begin inline asm
	fma.rn.f32 %f28184, %f28182, %f49156, %f28178;
	// end inline asm
	// begin inline asm
	sin.approx.f32  %f28188, %f28184;
	// end inline asm
	// begin inline asm
	fma.rn.f32 %f28190, %f28188, %f49156, %f28184;
	// end inline asm
	// begin inline asm
	sin.approx.f32  %f28194, %f28190;
	// end inline asm
	// begin inline asm
	fma.rn.f32 %f28196, %f28194, %f49156, %f28190;
	// end inline asm
	// begin inline asm
	sin.approx.f32  %f28200, %f28196;
	// end inline asm
	// begin inline asm
	fma.rn.f32 %f28202, %f28200, %f49156, %f28196;
	// end inline asm
	// begin inline asm
	sin.approx.f32  %f28206, %f28202;
	// end inline asm
	// begin inline asm
	fma.rn.f32 %f28208, %f28206, %f49156, %f28202;
	// end inline asm
	// begin inline asm
	sin.approx.f32  %f28212, %f28208;
	// end inline asm
	// begin inline asm
	fma.rn.f32 %f28214, %f28212, %f49156, %f28208;
	// end inline asm
	// begin inline asm
	sin.approx.f32  %f28218, %f28214;
	// end inline asm
	// begin inline asm
	fma.rn.f32 %f28220, %f28218, %f49156, %f28214;
	// end inline asm
	// begin inline asm
	sin.approx.f32  %f28224, %f28220;
	// end inline asm
	// begin inline asm
	fma.rn.f32 %f28226, %f28224, %f49156, %f28220;
	// end inline asm
	// begin inline asm
	sin.approx.f32  %f28230, %f28226;
	// end inline asm
	// begin inline asm
	fma.rn.f32 %f28232, %f28230, %f49156, %f28226;
	// end inline asm
	// begin inline asm
	sin.approx.f32  %f28236, %f28232;
	// end inline asm
	// begin inline asm
	fma.rn.f32 %f28238, %f28236, %f49156, %f28232;
	// end inline asm
	// begin inline asm
	sin.approx.f32  %f28242, %f28238;
	// end inline asm
	// begin inline asm
	fma.rn.f32 %f28244, %f28242, %f49156, %f28238;
	// end inline asm
	// begin inline asm
	sin.approx.f32  %f28248, %f28244;
	// end inline asm
	// begin inline asm
	fma.rn.f32 %f28250, %f28248, %f49156, %f28244;
	// end inline asm
	// begin inline asm
	sin.approx.f32  %f28254, %f28250;
	// end inline asm
	// begin inline asm
	fma.rn.f32 %f28256, %f28254, %f49156, %f28250;
	// end inline asm
	// begin inline asm
	sin.approx.f32  %f28260, %f28256;
	// end inline asm
	// begin inline asm
	fma.rn.f32 %f28262, %f28260, %f49156, %f28256;
	// end inline asm
	// begin inline asm
	sin.approx.f32  %f28266, %f28262;
	// end inline asm
	// begin inline asm
	fma.rn.f32 %f28268, %f28266, %f49156, %f28262;
	// end inline asm
	// begin inline asm
	sin.approx.f32  %f28272, %f28268;
	// end inline asm
	// begin inline asm
	fma.rn.f32 %f28274, %f28272, %f49156, %f28268;
	// end inline asm
	// begin inline asm
	sin.approx.f32  %f28278, %f28274;
	// end inline asm
	// begin inline asm
	fma.rn.f32 %f28280, %f28278, %f49156, %f28274;
	// end inline asm
	// begin inline asm
	sin.approx.f32  %f28284, %f28280;
	// end inline asm
	// begin inline asm
	fma.rn.f32 %f28286, %f28284, %f49156, %f28280;
	// end inline asm
	// begin inline asm
	sin.approx.f32  %f28290, %f28286;
	// end inline asm
	// begin inline asm
	fma.rn.f32 %f28292, %f28290, %f49156, %f28286;
	// end inline asm
	// begin inline asm
	sin.approx.f32  %f28296, %f28292;
	// end inline asm
	// begin inline asm
	fma.rn.f32 %f28298, %f28296, %f49156, %f28292;
	// end inline asm
	// begin inline asm
	sin.approx.f32  %f28302, %f28298;
	// end inline asm
	// begin inline asm
	fma.rn.f32 %f28304, %f28302, %f49156, %f28298;
	// end inline asm
	// begin inline asm
	sin.approx.f32  %f28308, %f28304;
	// end inline asm
	// begin inline asm
	fma.rn.f32 %f28310, %f28308, %f49156, %f28304;
	// end inline asm
	// begin inline asm
	sin.approx.f32  %f28314, %f28310;
	// end inline asm
	// begin inline asm
	fma.rn.f32 %f28316, %f28314, %f49156, %f28310;
	// end inline asm
	// begin inline asm
	sin.approx.f32  %f28320, %f28316;
	// end inline asm
	// begin inline asm
	fma.rn.f32 %f28322, %f28320, %f49156, %f28316;
	// end inline asm
	// begin inline asm
	sin.approx.f32  %f28326, %f28322;
	// end inline asm
	// begin inline asm
	fma.rn.f32 %f28328, %f28326, %f49156, %f28322;
	// end inline asm
	// begin inline asm
	sin.approx.f32  %f28332, %f28328;
	// end inline asm
	// begin inline asm
	fma.rn.f32 %f28334, %f28332, %f49156, %f28328;
	// end inline asm
	// begin inline asm
	sin.approx.f32  %f28338, %f28334;
	// end inline asm
	// begin inline asm
	fma.rn.f32 %f28340, %f28338, %f49156, %f28334;
	// end inline asm
	// begin inline asm
	sin.approx.f32  %f28344, %f28340;
	// end inline asm
	// begin inline asm
	fma.rn.f32 %f28346, %f28344, %f49156, %f28340;
	// end inline asm
	// begin inline asm
	sin.approx.f32  %f28350, %f28346;
	// end inline asm
	// begin inline asm
	fma.rn.f32 %f28352, %f28350, %f49156, %f28346;
	// end inline asm
	// begin inline asm
	sin.approx.f32  %f28356, %f28352;
	// end inline asm
	// begin inline asm
	fma.rn.f32 %f28358, %f28356, %f49156, %f28352;
	// end inline asm
	// begin inline asm
	sin.approx.f32  %f28362, %f28358;
	// end inline asm
	// begin inline asm
	fma.rn.f32 %f28364, %f28362, %f49156, %f28358;
	// end inline asm
	// begin inline asm
	sin.approx.f32  %f28368, %f28364;
	// end inline asm
	// begin inline asm
	fma.rn.f32 %f28370, %f28368, %f49156, %f28364;
	// end inline asm
	// begin inline asm
	sin.approx.f32  %f28374, %f28370;
	// end inline asm
	// begin inline asm
	fma.rn.f32 %f28376, %f28374, %f49156, %f28370;
	// end inline asm
	// begin inline asm
	sin.approx.f32  %f28380, %f28376;
	// end inline asm
	// begin inline asm
	fma.rn.f32 %f28382, %f28380, %f49156, %f28376;
	// end inline asm
	// begin inline asm
	sin.approx.f32  %f28386, %f28382;
	// end inline asm
	// begin inline asm
	fma.rn.f32 %f28388, %f28386, %f49156, %f28382;
	// end inline asm
	// begin inline asm
	sin.approx.f32  %f28392, %f28388;
	// end inline asm
	// begin inline asm
	fma.rn.f32 %f28394, %f28392, %f49156, %f28388;
	// end inline asm
	// begin inline asm
	sin.approx.f32  %f28398, %f28394;
	// end inline asm
	// begin inline asm
	fma.rn.f32 %f28400, %f28398, %f49156, %f28394;
	// end inline asm
	// begin inline asm
	sin.approx.f32  %f28404, %f28400;
	// end inline asm
	// begin inline asm
	fma.rn.f32 %f28406, %f28404, %f49156, %f28400;
	// end inline asm
	// begin inline asm
	sin.approx.f32  %f28410, %f28406;
	// end inline asm
	// begin inline asm
	fma.rn.f32 %f28412, %f28410, %f49156, %f28406;
	// end inline asm
	// begin inline asm
	sin.approx.f32  %f28416, %f28412;
	// end inline asm
	// begin inline asm
	fma.rn.f32 %f28418, %f28416, %f49156, %f28412;
	// end inline asm
	// begin inline asm
	sin.approx.f32  %f28422, %f28418;
	// end inline asm
	// begin inline asm
	fma.rn.f32 %f28424, %f28422, %f49156, %f28418;
	// end inline asm
	// begin inline asm
	sin.approx.f32  %f28428, %f28424;
	// end inline asm
	// begin inline asm
	fma.rn.f32 %f28430, %f28428, %f49156, %f28424;
	// end inline asm
	// begin inline asm
	sin.approx.f32  %f28434, %f28430;
	// end inline asm
	// begin inline asm
	fma.rn.f32 %f28436, %f28434, %f49156, %f28430;
	// end inline asm
	// begin inline asm
	sin.approx.f32  %f28440, %f28436;
	// end inline asm
	// begin inline asm
	fma.rn.f32 %f28442, %f28440, %f49156, %f28436;
	// end inline asm
	// begin inline asm
	sin.approx.f32  %f28446, %f28442;
	// end inline asm
	// begin inline asm
	fma.rn.f32 %f28448, %f28446, %f49156, %f28442;
	// end inline asm
	// begin inline asm
	sin.approx.f32  %f28452, %f28448;
	// end inline asm
	// begin inline asm
	fma.rn.f32 %f28454, %f28452, %f49156, %f28448;
	// end inline asm
	// begin inline asm
	sin.approx.f32  %f28458, %f28454;
	// end inline asm
	// begin inline asm
	fma.rn.f32 %f28460, %f28458, %f49156, %f28454;
	// end inline asm
	// begin inline asm
	sin.approx.f32  %f28464, %f28460;
	// end inline asm
	// begin inline asm
	fma.rn.f32 %f28466, %f28464, %f49156, %f28460;
	// end inline asm
	// begin inline asm
	sin.approx.f32  %f28470, %f28466;
	// end inline asm
	// begin inline asm
	fma.rn.f32 %f28472, %f28470, %f49156, %f28466;
	// end inline asm
	// begin inline asm
	sin.approx.f32  %f28476, %f28472;
	// end inline asm
	// begin inline asm
	fma.rn.f32 %f28478, %f28476, %f49156, %f28472;
	// end inline asm
	// begin inline asm
	sin.approx.f32  %f28482, %f28478;
	// end inline asm
	// begin inline asm
	fma.rn.f32 %f28484, %f28482, %f49156, %f28478;
	// end inline asm
	// begin inline asm
	sin.approx.f32  %f28488, %f28484;
	// end inline asm
	// begin inline asm
	fma.rn.f32 %f28490, %f28488, %f49156, %f28484;
	// end inline asm
	// begin inline asm
	sin.approx.f32  %f28494, %f28490;
	// end inline asm
	// begin inline asm
	fma.rn.f32 %f28496, %f28494, %f49156, %f28490;
	// end inline asm
	// begin inline asm
	sin.approx.f32  %f28500, %f28496;
	// end inline asm
	// begin inline asm
	fma.rn.f32 %f28502, %f28500, %f49156, %f28496;
	// end inline asm
	// begin inline asm
	sin.approx.f32  %f28506, %f28502;
	// end inline asm
	// begin inline asm
	fma.rn.f32 %f28508, %f28506, %f49156, %f28502;
	// end inline asm
	// begin inline asm
	sin.approx.f32  %f28512, %f28508;
	// end inline asm
	// begin inline asm
	fma.rn.f32 %f28514, %f28512, %f49156, %f28508;
	// end inline asm
	// begin inline asm
	sin.approx.f32  %f28518, %f28514;
	// end inline asm
	// begin inline asm
	fma.rn.f32 %f28520, %f28518, %f49156, %f28514;
	// end inline asm
	// begin inline asm
	sin.approx.f32  %f28524, %f28520;
	// end inline asm
	// begin inline asm
	fma.rn.f32 %f28526, %f28524, %f49156, %f28520;
	// end inline asm
	// begin inline asm
	sin.approx.f32  %f28530, %f28526;
	// end inline asm
	// begin inline asm
	fma.rn.f32 %f28532, %f28530, %f49156, %f28526;
	// end inline asm
	// begin inline asm
	sin.approx.f32  %f28536, %f28532;
	// end inline asm
	// begin inline asm
	fma.rn.f32 %f28538, %f28536, %f49156, %f28532;
	// end inline asm
	// begin inline asm
	sin.approx.f32  %f28542, %f28538;
	// end inline asm
	// begin inline asm
	fma.rn.f32 %f28544, %f28542, %f49156, %f28538;
	// end inline asm
	// begin inline asm
	sin.approx.f32  %f28548, %f28544;
	// end inline asm
	// begin inline asm
	fma.rn.f32 %f28550, %f28548, %f49156, %f28544;
	// end inline asm
	// begin inline asm
	sin.approx.f32  %f28554, %f28550;
	// end inline asm
	// begin inline asm
	fma.rn.f32 %f28556, %f28554, %f49156, %f28550;
	// end inline asm
	// begin inline asm
	sin.approx.f32  %f28560, %f28556;
	// end inline asm
	// begin inline asm
	fma.rn.f32 %f28562, %f28560, %f49156, %f28556;
	// end inline asm
	// begin inline asm
	sin.approx.f32  %f28566, %f28562;
	// end inline asm
	// begin inline asm
	fma.rn.f32 %f28568, %f28566, %f49156, %f28562;
	// end inline asm
	// begin inline asm
	sin.approx.f32  %f28572, %f28568;
	// end inline asm
	// begin inline asm
	fma.rn.f32 %f28574, %f28572, %f49156, %f28568;
	// end inline asm
	// begin inline asm
	sin.approx.f32  %f28578, %f28574;
	// end inline asm
	// begin inline asm
	fma.rn.f32 %f28580, %f28578, %f49156, %f28574;
	// end inline asm
	// begin inline asm
	sin.approx.f32  %f28584, %f28580;
	// end inline asm
	// begin inline asm
	fma.rn.f32 %f28586, %f28584, %f49156, %f28580;
	// end inline asm
	// begin inline asm
	sin.approx.f32  %f28590, %f28586;
	// end inline asm
	// begin inline asm
	fma.rn.f32 %f28592, %f28590, %f49156, %f28586;
	// end inline asm
	// begin inline asm
	sin.approx.f32  %f28596, %f28592;
	// end inline asm
	// begin inline asm
	fma.rn.f32 %f28598, %f28596, %f49156, %f28592;
	// end inline asm
	// begin inline asm
	sin.approx.f32  %f28602, %f28598;
	// end inline asm
	// begin inline asm
	fma.rn.f32 %f28604, %f28602, %f49156, %f28598;
	// end inline asm
	// begin inline asm
	sin.approx.f32  %f28608, %f28604;
	// end inline asm
	// begin inline asm
	fma.rn.f32 %f28610, %f28608, %f49156, %f28604;
	// end inline asm
	// begin inline asm
	sin.approx.f32  %f28614, %f28610;
	// end inline asm
	// begin inline asm
	fma.rn.f32 %f28616, %f28614, %f49156, %f28610;
	// end inline asm
	// begin inline asm
	sin.approx.f32  %f28620, %f28616;
	// end inline asm
	// begin inline asm
	fma.rn.f32 %f28622, %f28620, %f49156, %f28616;
	// end inline asm
	// begin inline asm
	sin.approx.f32  %f28626, %f28622;
	// end inline asm
	// begin inline asm
	fma.rn.f32 %f28628, %f28626, %f49156, %f28622;
	// end inline asm
	// begin inline asm
	sin.approx.f32  %f28632, %f28628;
	// end inline asm
	// begin inline asm
	fma.rn.f32 %f28634, %f28632, %f49156, %f28628;
	// end inline asm
	// begin inline asm
	sin.approx.f32  %f28638, %f28634;
	// end inline asm
	// begin inline asm
	fma.rn.f32 %f28640, %f28638, %f49156, %f28634;
	// end inline asm
	// begin inline asm
	sin.approx.f32  %f28644, %f28640;
	// end inline asm
	// begin inline asm
	fma.rn.f32 %f28646, %f28644, %f49156, %f28640;
	// end inline asm
	// begin inline asm
	sin.approx.f32  %f28650, %f28646;
	// end inline asm
	// begin inline asm
	fma.rn.f32 %f28652, %f28650, %f49156, %f28646;
	// end inline asm
	// begin inline asm
	sin.approx.f32  %f28656, %f28652;
	// end inline asm
	// begin inline asm
	fma.rn.f32 %f28658, %f28656, %f49156, %f28652;
	// end inline asm
	// begin inline asm
	sin.approx.f32  %f28662, %f28658;
	// end inline asm
	// begin inline asm
	fma.rn.f32 %f28664, %f28662, %f49156, %f28658;
	// end inline asm
	// begin inline asm
	sin.approx.f32  %f28668, %f28664;
	// end inline asm
	// begin inline asm
	fma.rn.f32 %f28670, %f28668, %f49156, %f28664;
	// end inline asm
	// begin inline asm
	sin.approx.f32  %f28674, %f28670;
	// end inline asm
	// begin inline asm
	fma.rn.f32 %f28676, %f28674, %f49156, %f28670;
	// end inline asm
	// begin inline asm
	sin.approx.f32  %f28680, %f28676;
	// end inline asm
	// begin inline asm
	fma.rn.f32 %f28682, %f28680, %f49156, %f28676;
	// end inline asm
	// begin inline asm
	sin.approx.f32  %f28686, %f28682;
	// end inline asm
	// begin inline asm
	fma.rn.f32 %f28688, %f28686, %f49156, %f28682;
	// end inline asm
	// begin inline asm
	sin.approx.f32  %f28692, %f28688;
	// end inline asm
	// begin inline asm
	fma.rn.f32 %f28694, %f28692, %f49156, %f28688;
	// end inline asm
	// begin inline asm
	sin.approx.f32  %f28698, %f28694;
	// end inline asm
	// begin inline asm
	fma.rn.f32 %f28700, %f28698, %f49156, %f28694;
	// end inline asm
	// begin inline asm
	sin.approx.f32  %f28704, %f28700;
	// end inline asm
	// begin inline asm
	fma.rn.f32 %f28706, %f28704, %f49156, %f28700;
	// end inline asm
	// begin inline asm
	sin.approx.f32  %f28710, %f28706;
	// end inline asm
	// begin inline asm
	fma.rn.f32 %f28712, %f28710, %f49156, %f28706;
	// end inline asm
	// begin inline asm
	sin.approx.f32  %f28716, %f28712;
	// end inline asm
	// begin inline asm
	fma.rn.f32 %f28718, %f28716, %f49156, %f28712;
	// end inline asm
	// begin inline asm
	sin.approx.f32  %f28722, %f28718;
	// end inline asm
	// begin inline asm
	fma.rn.f32 %f28724, %f28722, %f49156, %f28718;
	// end inline asm
	// begin inline asm
	sin.approx.f32  %f28728, %f28724;
	// end inline asm
	// begin inline asm
	fma.rn.f32 %f28730, %f28728, %f49156, %f28724;
	// end inline asm
	// begin inline asm
	sin.approx.f32  %f28734, %f28730;
	// end inline asm
	// begin inline asm
	fma.rn.f32 %f28736, %f28734, %f49156, %f28730;
	// end inline asm
	// begin inline asm
	sin.approx.f32  %f28740, %f28736;
	// end inline asm
	// begin inline asm
	fma.rn.f32 %f28742, %f28740, %f49156, %f28736;
	// end inline asm
	// begin inline asm
	sin.approx.f32  %f28746, %f28742;
	// end inline asm
	// begin inline asm
	fma.rn.f32 %f28748, %f28746, %f49156, %f28742;
	// end inline asm
	// begin inline asm
	sin.approx.f32  %f28752, %f28748;
	// end inline asm
	// begin inline asm
	fma.rn.f32 %f28754, %f28752, %f49156, %f28748;
	// end inline asm
	// begin inline asm
	sin.approx.f32  %f28758, %f28754;
	// end inline asm
	// begin inline asm
	fma.rn.f32 %f28760, %f28758, %f49156, %f28754;
	// end inline asm
	// begin inline asm
	sin.approx.f32  %f28764, %f28760;
	// end inline asm
	// begin inline asm
	fma.rn.f32 %f28766, %f28764, %f49156, %f28760;
	// end inline asm
	// begin inline asm
	sin.approx.f32  %f28770, %f28766;
	// end inline asm
	// begin inline asm
	fma.rn.f32 %f28772, %f28770, %f49156, %f28766;
	// end inline asm
	// begin inline asm
	sin.approx.f32  %f28776, %f28772;
	// end inline asm
	// begin inline asm
	fma.rn.f32 %f28778, %f28776, %f49156, %f28772;
	// end inline asm
	// begin inline asm
	sin.approx.f32  %f28782, %f28778;
	// end inline asm
	// begin inline asm
	fma.rn.f32 %f28784, %f28782, %f49156, %f28778;
	// end inline asm
	// begin inline asm
	sin.approx.f32  %f28788, %f28784;
	// end inline asm
	// begin inline asm
	fma.rn.f32 %f28790, %f28788, %f49156, %f28784;
	// end inline asm
	// begin inline asm
	sin.approx.f32  %f28794, %f28790;
	// end inline asm
	// begin inline asm
	fma.rn.f32 %f28796, %f28794, %f49156, %f28790;
	// end inline asm
	// begin inline asm
	sin.approx.f32  %f28800, %f28796;
	// end inline asm
	// begin inline asm
	fma.rn.f32 %f28802, %f28800, %f49156, %f28796;
	// end inline asm
	// begin inline asm
	sin.approx.f32  %f28806, %f28802;
	// end inline asm
	// begin inline asm
	fma.rn.f32 %f28808, %f28806, %f49156, %f28802;
	// end inline asm
	// begin inline asm
	sin.approx.f32  %f28812, %f28808;
	// end inline asm
	// begin inline asm
	fma.rn.f32 %f28814, %f28812, %f49156, %f28808;
	// end inline asm
	// begin inline asm
	sin.approx.f32  %f28818, %f28814;
	// end inline asm
	// begin inline asm
	fma.rn.f32 %f28820, %f28818, %f49156, %f28814;
	// end inline asm
	// begin inline asm
	sin.approx.f32  %f28824, %f28820;
	// end inline asm
	// begin inline asm
	fma.rn.f32 %f28826, %f28824, %f49156, %f28820;
	// end inline asm
	// begin inline asm
	sin.approx.f32  %f28830, %f28826;
	// end inline asm
	// begin inline asm
	fma.rn.f32 %f28832, %f28830, %f49156, %f28826;
	// end inline asm
	// begin inline asm
	sin.approx.f32  %f28836, %f28832;
	// end inline asm
	// begin inline asm
	fma.rn.f32 %f28838, %f28836, %f49156, %f28832;
	// end inline asm
	// begin inline asm
	sin.approx.f32  %f28842, %f28838;
	// end inline asm
	// begin inline asm
	fma.rn.f32 %f28844, %f28842, %f49156, %f28838;
	// end inline asm
	// begin inline asm
	sin.approx.f32  %f28848, %f28844;
	// end inline asm
	// begin inline asm
	fma.rn.f32 %f28850, %f28848, %f49156, %f28844;
	// end inline asm
	// begin inline asm
	sin.approx.f32  %f28854, %f28850;
	// end inline asm
	// begin inline asm
	fma.rn.f32 %f28856, %f28854, %f49156, %f28850;
	// end inline asm
	// begin inline asm
	sin.approx.f32  %f28860, %f28856;
	// end inline asm
	// begin inline asm
	fma.rn.f32 %f28862, %f28860, %f49156, %f28856;
	// end inline asm
	// begin inline asm
	sin.approx.f32  %f28866, %f28862;
	// end inline asm
	// begin inline asm
	fma.rn.f32 %f28868, %f28866, %f49156, %f28862;
	// end inline asm
	// begin inline asm
	sin.approx.f32  %f28872, %f28868;
	// end inline asm
	// begin inline asm
	fma.rn.f32 %f28874, %f28872, %f49156, %f28868;
	// end inline asm
	// begin inline asm
	sin.approx.f32  %f28878, %f28874;
	// end inline asm
	// begin inline asm
	fma.rn.f32 %f28880, %f28878, %f49156, %f28874;
	// end inline asm
	// begin inline asm
	sin.approx.f32  %f28884, %f28880;
	// end inline asm
	// begin inline asm
	fma.rn.f32 %f28886, %f28884, %f49156, %f28880;
	// end inline asm
	// begin inline asm
	sin.approx.f32  %f28890, %f28886;
	// end inline asm
	// begin inline asm
	fma.rn.f32 %f28892, %f28890, %f49156, %f28886;
	// end inline asm
	// begin inline asm
	sin.approx.f32  %f28896, %f28892;
	// end inline asm
	// begin inline asm
	fma.rn.f32 %f28898, %f28896, %f49156, %f28892;
	// end inline asm
	// begin inline asm
	sin.approx.f32  %f28902, %f28898;
	// end inline asm
	// begin inline asm
	fma.rn.f32 %f28904, %f28902, %f49156, %f28898;
	// end inline asm
	// begin inline asm
	sin.approx.f32  %f28908, %f28904;
	// end inline asm
	// begin inline asm
	fma.rn.f32 %f28910, %f28908, %f49156, %f28904;
	// end inline asm
	// begin inline asm
	sin.approx.f32  %f28914, %f28910;
	// end inline asm
	// begin inline asm
	fma.rn.f32 %f28916, %f28914, %f49156, %f28910;
	// end inline asm
	// begin inline asm
	sin.approx.f32  %f28920, %f28916;
	// end inline asm
	// begin inline asm
	fma.rn.f32 %f28922, %f28920, %f49156, %f28916;
	// end inline asm
	// begin inline asm
	sin.approx.f32  %f28926, %f28922;
	// end inline asm
	// begin inline asm
	fma.rn.f32 %f28928, %f28926, %f49156, %f28922;
	// end inline asm
	// begin inline asm
	sin.approx.f32  %f28932, %f28928;
	// end inline asm
	// begin inline asm
	fma.rn.f32 %f28934, %f28932, %f49156, %f28928;
	// end inline asm
	// begin inline asm
	sin.approx.f32  %f28938, %f28934;
	// end inline asm
	// begin inline asm
	fma.rn.f32 %f28940, %f28938, %f49156, %f28934;
	// end inline asm
	// begin inline asm
	sin.approx.f32  %f28944, %f28940;
	// end inline asm
	// begin inline asm
	fma.rn.f32 %f28946, %f28944, %f49156, %f28940;
	// end inline asm
	// begin inline asm
	sin.approx.f32  %f28950, %f28946;
	// end inline asm
	// begin inline asm
	fma.rn.f32 %f28952, %f28950, %f49156, %f28946;
	// end inline asm
	// begin inline asm
	sin.approx.f32  %f28956, %f28952;
	// end inline asm
	// begin inline asm
	fma.rn.f32 %f28958, %f28956, %f49156, %f28952;
	// end inline asm
	// begin inline asm
	sin.approx.f32  %f28962, %f28958;
	// end inline asm
	// begin inline asm
	fma.rn.f32 %f28964, %f28962, %f49156, %f28958;
	// end inline asm
	// begin inline asm
	sin.approx.f32  %f28968, %f28964;
	// end inline asm
	// begin inline asm
	fma.rn.f32 %f28970, %f28968, %f49156, %f28964;
	// end inline asm
	// begin inline asm
	sin.approx.f32  %f28974, %f28970;
	// end inline asm
	// begin inline asm
	fma.rn.f32 %f28976, %f28974, %f49156, %f28970;
	// end inline asm
	// begin inline asm
	sin.approx.f32  %f28980, %f28976;
	// end inline asm
	// begin inline asm
	fma.rn.f32 %f28982, %f28980, %f49156, %f28976;
	// end inline asm
	// begin inline asm
	sin.approx.f32  %f28986, %f28982;
	// end inline asm
	// begin inline asm
	fma.rn.f32 %f28988, %f28986, %f49156, %f28982;
	// end inline asm
	// begin inline asm
	sin.approx.f32  %f28992, %f28988;
	// end inline asm
	// begin inline asm
	fma.rn.f32 %f28994, %f28992, %f49156, %f28988;
	// end inline asm
	// begin inline asm
	sin.approx.f32  %f28998, %f28994;
	// end inline asm
	// begin inline asm
	fma.rn.f32 %f29000, %f28998, %f49156, %f28994;
	// end inline asm
	// begin inline asm
	sin.approx.f32  %f29004, %f29000;
	// end inline asm
	// begin inline asm
	fma.rn.f32 %f29006, %f29004, %f49156, %f29000;
	// end inline asm
	// begin inline asm
	sin.approx.f32  %f29010, %f29006;
	// end inline asm
	// begin inline asm
	fma.rn.f32 %f29012, %f29010, %f49156, %f29006;
	// end inline asm
	// begin inline asm
	sin.approx.f32  %f29016, %f29012;
	// end inline asm
	// begin inline asm
	fma.rn.f32 %f29018, %f29016, %f49156, %f29012;
	// end inline asm
	// begin inline asm
	sin.approx.f32  %f29022, %f29018;
	// end inline asm
	// begin inline asm
	fma.rn.f32 %f29024, %f29022, %f49156, %f29018;
	// end inline asm
	// begin inline asm
	sin.approx.f32  %f29028, %f29024;
	// end inline asm
	// begin inline asm
	fma.rn.f32 %f29030, %f29028, %f49156, %f29024;
	// end inline asm
	// begin inline asm
	sin.approx.f32  %f29034, %f29030;
	// end inline asm
	// begin inline asm
	fma.rn.f32 %f29036, %f29034, %f49156, %f29030;
	// end inline asm
	// begin inline asm
	sin.approx.f32  %f29040, %f29036;
	// end inline asm
	// begin inline asm
	fma.rn.f32 %f29042, %f29040, %f49156, %f29036;
	// end inline asm
	// begin inline asm
	sin.approx.f32  %f29046, %f29042;
	// end inline asm
	// begin inline asm
	fma.rn.f32 %f29048, %f29046, %f49156, %f29042;
	// end inline asm
	// begin inline asm
	sin.approx.f32  %f29052, %f29048;
	// end inline asm
	// begin inline asm
	fma.rn.f32 %f29054, %f29052, %f49156, %f29048;
	// end inline asm
	// begin inline asm
	sin.approx.f32  %f29058, %f29054;
	// end inline asm
	// begin inline asm
	fma.rn.f32 %f29060, %f29058, %f49156, %f29054;
	// end inline asm
	// begin inline asm
	sin.approx.f32  %f29064, %f29060;
	// end inline asm
	// begin inline asm
	fma.rn.f32 %f29066, %f29064, %f49156, %f29060;
	// end inline asm
	// begin inline asm
	sin.approx.f32  %f29070, %f29066;
	// end inline asm
	// begin inline asm
	fma.rn.f32 %f29072, %f29070, %f49156, %f29066;
	// end inline asm
	// begin inline asm
	sin.approx.f32  %f29076, %f29072;
	// end inline asm
	// begin inline asm
	fma.rn.f32 %f29078, %f29076, %f49156, %f29072;
	// end inline asm
	// begin inline asm
	sin.approx.f32  %f29082, %f29078;
	// end inline asm
	// begin inline asm
	fma.rn.f32 %f29084, %f29082, %f49156, %f29078;
	// end inline asm
	// begin inline asm
	sin.approx.f32  %f29088, %f29084;
	// end inline asm
	// begin inline asm
	fma.rn.f32 %f29090, %f29088, %f49156, %f29084;
	// end inline asm
	// begin inline asm
	sin.approx.f32  %f29094, %f29090;
	// end inline asm
	// begin inline asm
	fma.rn.f32 %f29096, %f29094, %f49156, %f29090;
	// end inline asm
	// begin inline asm
	sin.approx.f32  %f29100, %f29096;
	// end inline asm
	// begin inline asm
	fma.rn.f32 %f29102, %f29100, %f49156, %f29096;
	// end inline asm
	// begin inline asm
	sin.approx.f32  %f29106, %f29102;
	// end inline asm
	// begin inline asm
	fma.rn.f32 %f29108, %f29106, %f49156, %f29102;
	// end inline asm
	// begin inline asm
	sin.approx.f32  %f29112, %f29108;
	// end inline asm
	// begin inline asm
	fma.rn.f32 %f29114, %f29112, %f49156, %f29108;
	// end inline asm
	// begin inline asm
	sin.approx.f32  %f29118, %f29114;
	// end inline asm
	// begin inline asm
	fma.rn.f32 %f29120, %f29118, %f49156, %f29114;
	// end inline asm
	// begin inline asm
	sin.approx.f32  %f29124, %f29120;
	// end inline asm
	// begin inline asm
	fma.rn.f32 %f29126, %f29124, %f49156, %f29120;
	// end inline asm
	// begin inline asm
	sin.approx.f32  %f29130, %f29126;
	// end inline asm
	// begin inline asm
	fma.rn.f32 %f29132, %f29130, %f49156, %f29126;
	// end inline asm
	// begin inline asm
	sin.approx.f32  %f29136, %f29132;
	// end inline asm
	// begin inline asm
	fma.rn.f32 %f29138, %f29136, %f49156, %f29132;
	// end inline asm
	// begin inline asm
	sin.approx.f32  %f29142, %f29138;
	// end inline asm
	// begin inline asm
	fma.rn.f32 %f29144, %f29142, %f49156, %f29138;
	// end inline asm
	// begin inline asm
	sin.approx.f32  %f29148, %f29144;
	// end inline asm
	// begin inline asm
	fma.rn.f32 %f29150, %f29148, %f49156, %f29144;
	// end inline asm
	// begin inline asm
	sin.approx.f32  %f29154, %f29150;
	// end inline asm
	// begin inline asm
	fma.rn.f32 %f29156, %f29154, %f49156, %f29150;
	// end inline asm
	// begin inline asm
	sin.approx.f32  %f29160, %f29156;
	// end inline asm
	// begin inline asm
	fma.rn.f32 %f29162, %f29160, %f49156, %f29156;
	// end inline asm
	// begin inline asm
	sin.approx.f32  %f29166, %f29162;
	// end inline asm
	// begin inline asm
	fma.rn.f32 %f29168, %f29166, %f49156, %f29162;
	// end inline asm
	// begin inline asm
	sin.approx.f32  %f29172, %f29168;
	// end inline asm
	// begin inline asm
	fma.rn.f32 %f29174, %f29172, %f49156, %f29168;
	// end inline asm
	// begin inline asm
	sin.approx.f32  %f29178, %f29174;
	// end inline asm
	// begin inline asm
	fma.rn.f32 %f29180, %f29178, %f49156, %f29174;
	// end inline asm
	// begin inline asm
	sin.approx.f32  %f29184, %f29180;
	// end inline asm
	// begin inline asm
	fma.rn.f32 %f29186, %f29184, %f49156, %f29180;
	// end inline asm
	// begin inline asm
	sin.approx.f32  %f29190, %f29186;
	// end inline asm
	// begin inline asm
	fma.rn.f32 %f29192, %f29190, %f49156, %f29186;
	// end inline asm
	// begin inline asm
	sin.approx.f32  %f29196, %f29192;
	// end inline asm
	// begin inline asm
	fma.rn.f32 %f29198, %f29196, %f49156, %f29192;
	// end inline asm
	// begin inline asm
	sin.approx.f32  %f29202, %f29198;
	// end inline asm
	// begin inline asm
	fma.rn.f32 %f29204, %f29202, %f49156, %f29198;
	// end inline asm
	// begin inline asm
	sin.approx.f32  %f29208, %f29204;
	// end inline asm
	// begin inline asm
	fma.rn.f32 %f29210, %f29208, %f49156, %f29204;
	// end inline asm
	// begin inline asm
	sin.approx.f32  %f29214, %f29210;
	// end inline asm
	// begin inline asm
	fma.rn.f32 %f29216, %f29214, %f49156, %f29210;
	// end inline asm
	// begin inline asm
	sin.approx.f32  %f29220, %f29216;
	// end inline asm
	// begin inline asm
	fma.rn.f32 %f29222, %f29220, %f49156, %f29216;
	// end inline asm
	// begin inline asm
	sin.approx.f32  %f29226, %f29222;
	// end inline asm
	// begin inline asm
	fma.rn.f32 %f29228, %f29226, %f49156, %f29222;
	// end inline asm
	// begin inline asm
	sin.approx.f32  %f29232, %f29228;
	// end inline asm
	// begin inline asm
	fma.rn.f32 %f29234, %f29232, %f49156, %f29228;
	// end inline asm
	// begin inline asm
	sin.approx.f32  %f29238, %f29234;
	// end inline asm
	// begin inline asm
	fma.rn.f32 %f29240, %f29238, %f49156, %f29234;
	// end inline asm
	// begin inline asm
	sin.approx.f32  %f29244, %f29240;
	// end inline asm
	// begin inline asm
	fma.rn.f32 %f29246, %f29244, %f49156, %f29240;
	// end inline asm
	// begin inline asm
	sin.approx.f32  %f29250, %f29246;
	// end inline asm
	// begin inline asm
	fma.rn.f32 %f29252, %f29250, %f49156, %f29246;
	// end inline asm
	// begin inline asm
	sin.approx.f32  %f29256, %f29252;
	// end inline asm
	// begin inline asm
	fma.rn.f32 %f29258, %f29256, %f49156, %f29252;
	// end inline asm
	// begin inline asm
	sin.approx.f32  %f29262, %f29258;
	// end inline asm
	// begin inline asm
	fma.rn.f32 %f29264, %f29262, %f49156, %f29258;
	// end inline asm
	// begin inline asm
	sin.approx.f32  %f29268, %f29264;
	// end inline asm
	// begin inline asm
	fma.rn.f32 %f29270, %f29268, %f49156, %f29264;
	// end inline asm
	// begin inline asm
	sin.approx.f32  %f29274, %f29270;
	// end inline asm
	// begin inline asm
	fma.rn.f32 %f29276, %f29274, %f49156, %f29270;
	// end inline asm
	// begin inline asm
	sin.approx.f32  %f29280, %f29276;
	// end inline asm
	// begin inline asm
	fma.rn.f32 %f29282, %f29280, %f49156, %f29276;
	// end inline asm
	// begin inline asm
	sin.approx.f32  %f29286, %f29282;
	// end inline asm
	// begin inline asm
	fma.rn.f32 %f29288, %f29286, %f49156, %f29282;
	// end inline asm
	// begin inline asm
	sin.approx.f32  %f29292, %f29288;
	// end inline asm
	// begin inline asm
	fma.rn.f32 %f29294, %f29292, %f49156, %f29288;
	// end inline asm
	// begin inline asm
	sin.approx.f32  %f29298, %f29294;
	// end inline asm
	// begin inline asm
	fma.rn.f32 %f29300, %f29298, %f49156, %f29294;
	// end inline asm
	// begin inline asm
	sin.approx.f32  %f29304, %f29300;
	// end inline asm
	// begin inline asm
	fma.rn.f32 %f29306, %f29304, %f49156, %f29300;
	// end inline asm
	// begin inline asm
	sin.approx.f32  %f29310, %f29306;
	// end inline asm
	// begin inline asm
	fma.rn.f32 %f29312, %f29310, %f49156, %f29306;
	// end inline asm
	// begin inline asm
	sin.approx.f32  %f29316, %f29312;
	// end inline asm
	// begin inline asm
	fma.rn.f32 %f29318, %f29316, %f49156, %f29312;
	// end inline asm
	// begin inline asm
	sin.approx.f32  %f29322, %f29318;
	// end inline asm
	// begin inline asm
	fma.rn.f32 %f29324, %f29322, %f49156, %f29318;
	// end inline asm
	// begin inline asm
	sin.approx.f32  %f29328, %f29324;
	// end inline asm
	// begin inline asm
	fma.rn.f32 %f29330, %f29328, %f49156, %f29324;
	// end inline asm
	// begin inline asm
	sin.approx.f32  %f29334, %f29330;
	// end inline asm
	// begin inline asm
	fma.rn.f32 %f29336, %f29334, %f49156, %f29330;
	// end inline asm
	// begin inline asm
	sin.approx.f32  %f29340, %f29336;
	// end inline asm
	// begin inline asm
	fma.rn.f32 %f29342, %f29340, %f49156, %f29336;
	// end inline asm
	// begin inline asm
	sin.approx.f32  %f29346, %f29342;
	// end inline asm
	// begin inline asm
	fma.rn.f32 %f29348, %f29346, %f49156, %f29342;
	// end inline asm
	// begin inline asm
	sin.approx.f32  %f29352, %f29348;
	// end inline asm
	// begin inline asm
	fma.rn.f32 %f29354, %f29352, %f49156, %f29348;
	// end inline asm
	// begin inline asm
	sin.approx.f32  %f29358, %f29354;
	// end inline asm
	// begin inline asm
	fma.rn.f32 %f29360, %f29358, %f49156, %f29354;
	// end inline asm
	// begin inline asm
	sin.approx.f32  %f29364, %f29360;
	// end inline asm
	// begin inline asm
	fma.rn.f32 %f29366, %f29364, %f49156, %f29360;
	// end inline asm
	// begin inline asm
	sin.approx.f32  %f29370, %f29366;
	// end inline asm
	// begin inline asm
	fma.rn.f32 %f29372, %f29370, %f49156, %f29366;
	// end inline asm
	// begin inline asm
	sin.approx.f32  %f29376, %f29372;
	// end inline asm
	// begin inline asm
	fma.rn.f32 %f29378, %f29376, %f49156, %f29372;
	// end inline asm
	// begin inline asm
	sin.approx.f32  %f29382, %f29378;
	// end inline asm
	// begin inline asm
	fma.rn.f32 %f29384, %f29382, %f49156, %f29378;
	// end inline asm
	// begin inline asm
	sin.approx.f32  %f29388, %f29384;
	// end inline asm
	// begin inline asm
	fma.rn.f32 %f29390, %f29388, %f49156, %f29384;
	// end inline asm
	// begin inline asm
	sin.approx.f32  %f29394, %f29390;
	// end inline asm
	// begin inline asm
	fma.rn.f32 %f29396, %f29394, %f49156, %f29390;
	// end inline asm
	// begin inline asm
	sin.approx.f32  %f29400, %f29396;
	// end inline asm
	// begin inline asm
	fma.rn.f32 %f29402, %f29400, %f49156, %f29396;
	// end inline asm
	// begin inline asm
	sin.approx.f32  %f29406, %f29402;
	// end inline asm
	// begin inline asm
	fma.rn.f32 %f29408, %f29406, %f49156, %f29402;
	// end inline asm
	// begin inline asm
	sin.approx.f32  %f29412, %f29408;
	// end inline asm
	// begin inline asm
	fma.rn.f32 %f29414, %f29412, %f49156, %f29408;
	// end inline asm
	// begin inline asm
	sin.approx.f32  %f29418, %f29414;
	// end inline asm
	// begin inline asm
	fma.rn.f32 %f29420, %f29418, %f49156, %f29414;
	// end inline asm
	// begin inline asm
	sin.approx.f32  %f29424, %f29420;
	// end inline asm
	// begin inline asm
	fma.rn.f32 %f29426, %f29424, %f49156, %f29420;
	// end inline asm
	// begin inline asm
	sin.approx.f32  %f29430, %f29426;
	// end inline asm
	// begin inline asm
	fma.rn.f32 %f29432, %f29430, %f49156, %f29426;
	// end inline asm
	// begin inline asm
	sin.approx.f32  %f29436, %f29432;
	// end inline asm
	// begin inline asm
	fma.rn.f32 %f29438, %f29436, %f49156, %f29432;
	// end inline asm
	// begin inline asm
	sin.approx.f32  %f29442, %f29438;
	// end inline asm
	// begin inline asm
	fma.rn.f32 %f29444, %f29442, %f49156, %f29438;
	// end inline asm
	// begin inline asm
	sin.approx.f32  %f29448, %f29444;
	// end inline asm
	// begin inline asm
	fma.rn.f32 %f29450, %f29448, %f49156, %f29444;
	// end inline asm
	// begin inline asm
	sin.approx.f32  %f29454, %f29450;
	// end inline asm
	// begin inline asm
	fma.rn.f32 %f29456, %f29454, %f49156, %f29450;
	// end inline asm
	// begin inline asm
	sin.approx.f32  %f29460, %f29456;
	// end inline asm
	// begin inline asm
	fma.rn.f32 %f29462, %f29460, %f49156, %f29456;
	// end inline asm
	// begin inline asm
	sin.approx.f32  %f29466, %f29462;
	// end inline asm
	// begin inline asm
	fma.rn.f32 %f29468, %f29466, %f49156, %f29462;
	// end inline asm
	// begin inline asm
	sin.approx.f32  %f29472, %f29468;
	// end inline asm
	// begin inline asm
	fma.rn.f32 %f29474, %f29472, %f49156, %f29468;
	// end inline asm
	// begin inline asm
	sin.approx.f32  %f29478, %f29474;
	// end inline asm
	// begin inline asm
	fma.rn.f32 %f29480, %f29478, %f49156, %f29474;
	// end inline asm
	// begin inline asm
	sin.approx.f32  %f29484, %f29480;
	// end inline asm
	// begin inline asm
	fma.rn.f32 %f29486, %f29484, %f49156, %f29480;
	// end inline asm
	// begin inline asm
	sin.approx.f32  %f29490, %f29486;
	// end inline asm
	// begin inline asm
	fma.rn.f32 %f29492, %f29490, %f49156, %f29486;
	// end inline asm
	// begin inline asm
	sin.approx.f32  %f29496, %f29492;
	// end inline asm
	// begin inline asm
	fma.rn.f32 %f29498, %f29496, %f49156, %f29492;
	// end inline asm
	// begin inline asm
	sin.approx.f32  %f29502, %f29498;
	// end inline asm
	// begin inline asm
	fma.rn.f32 %f29504, %f29502, %f49156, %f29498;
	// end inline asm
	// begin inline asm
	sin.approx.f32  %f29508, %f29504;
	// end inline asm
	// begin inline asm
	fma.rn.f32 %f29510, %f29508, %f49156, %f29504;
	// end inline asm
	// begin inline asm
	sin.approx.f32  %f29514, %f29510;
	// end inline asm
	// begin inline asm
	fma.rn.f32 %f29516, %f29514, %f49156, %f29510;
	// end inline asm
	// begin inline asm
	sin.approx.f32  %f29520, %f29516;
	// end inline asm
	// begin inline asm
	fma.rn.f32 %f29522, %f29520, %f49156, %f29516;
	// end inline asm
	// begin inline asm
	sin.approx.f32  %f29526, %f29522;
	// end inline asm
	// begin inline asm
	fma.rn.f32 %f29528, %f29526, %f49156, %f29522;
	// end inline asm
	// begin inline asm
	sin.approx.f32  %f29532, %f29528;
	// end inline asm
	// begin inline asm
	fma.rn.f32 %f29534, %f29532, %f49156, %f29528;
	// end inline asm
	// begin inline asm
	sin.approx.f32  %f29538, %f29534;
	// end inline asm
	// begin inline asm
	fma.rn.f32 %f29540, %f29538, %f49156, %f29534;
	// end inline asm
	// begin inline asm
	sin.approx.f32  %f29544, %f29540;
	// end inline asm
	// begin inline asm
	fma.rn.f32 %f29546, %f29544, %f49156, %f29540;
	// end inline asm
	// begin inline asm
	sin.approx.f32  %f29550, %f29546;
	// end inline asm
	// begin inline asm
	fma.rn.f32 %f29552, %f29550, %f49156, %f29546;
	// end inline asm
	// begin inline asm
	sin.approx.f32  %f29556, %f29552;
	// end inline asm
	// begin inline asm
	fma.rn.f32 %f29558, %f29556, %f49156, %f29552;
	// end inline asm
	// begin inline asm
	sin.approx.f32  %f29562, %f29558;
	// end inline asm
	// begin inline asm
	fma.rn.f32 %f29564, %f29562, %f49156, %f29558;
	// end inline asm
	// begin inline asm
	sin.approx.f32  %f29568, %f29564;
	// end inline asm
	// begin inline asm
	fma.rn.f32 %f29570, %f29568, %f49156, %f29564;
	// end inline asm
	// begin inline asm
	sin.approx.f32  %f29574, %f29570;
	// end inline asm
	// begin inline asm
	fma.rn.f32 %f29576, %f29574, %f49156, %f29570;
	// end inline asm
	// begin inline asm
	sin.approx.f32  %f29580, %f29576;
	// end inline asm
	// begin inline asm
	fma.rn.f32 %f29582, %f29580, %f49156, %f29576;
	// end inline asm
	// begin inline asm
	sin.approx.f32  %f29586, %f29582;
	// end inline asm
	// begin inline asm
	fma.rn.f32 %f29588, %f29586, %f49156, %f29582;
	// end inline asm
	// begin inline asm
	sin.approx.f32  %f29592, %f29588;
	// end inline asm
	// begin inline asm
	fma.rn.f32 %f29594, %f29592, %f49156, %f29588;
	// end inline asm
	// begin inline asm
	sin.approx.f32  %f29598, %f29594;
	// end inline asm
	// begin inline asm
	fma.rn.f32 %f29600, %f29598, %f49156, %f29594;
	// end inline asm
	// begin inline asm
	sin.approx.f32  %f29604, %f29600;
	// end inline asm
	// begin inline asm
	fma.rn.f32 %f29606, %f29604, %f49156, %f29600;
	// end inline asm
	// begin inline asm
	sin.approx.f32  %f29610, %f29606;
	// end inline asm
	// begin inline asm
	fma.rn.f32 %f29612, %f29610, %f49156, %f29606;
	// end inline asm
	// begin inline asm
	sin.approx.f32  %f29616, %f29612;
	// end inline asm
	// begin inline asm
	fma.rn.f32 %f29618, %f29616, %f49156, %f29612;
	// end inline asm
	// begin inline asm
	sin.approx.f32  %f29622, %f29618;
	// end inline asm
	// begin inline asm
	fma.rn.f32 %f29624, %f29622, %f49156, %f29618;
	// end inline asm
	// begin inline asm
	sin.approx.f32  %f29628, %f29624;
	// end inline asm
	// begin inline asm
	fma.rn.f32 %f29630, %f29628, %f49156, %f29624;
	// end inline asm
	// begin inline asm
	sin.approx.f32  %f29634, %f29630;
	// end inline asm
	// begin inline asm
	fma.rn.f32 %f29636, %f29634, %f49156, %f29630;
	// end inline asm
	// begin inline asm
	sin.approx.f32  %f29640, %f29636;
	// end inline asm
	// begin inline asm
	fma.rn.f32 %f29642, %f29640, %f49156, %f29636;
	// end inline asm
	// begin inline asm
	sin.approx.f32  %f29646, %f29642;
	// end inline asm
	// begin inline asm
	fma.rn.f32 %f29648, %f29646, %f49156, %f29642;
	// end inline asm
	// begin inline asm
	sin.approx.f32  %f29652, %f29648;
	// end inline asm
	// begin inline asm
	fma.rn.f32 %f29654, %f29652, %f49156, %f29648;
	// end inline asm
	// begin inline asm
	sin.approx.f32  %f29658, %f29654;
	// end inline asm
	// begin inline asm
	fma.rn.f32 %f29660, %f29658, %f49156, %f29654;
	// end inline asm
	// begin inline asm
	sin.approx.f32  %f29664, %f29660;
	// end inline asm
	// begin inline asm
	fma.rn.f32 %f29666, %f29664, %f49156, %f29660;
	// end inline asm
	// begin inline asm
	sin.approx.f32  %f29670, %f29666;
	// end inline asm
	// begin inline asm
	fma.rn.f32 %f29672, %f29670, %f49156, %f29666;
	// end inline asm
	// begin inline asm
	sin.approx.f32  %f29676, %f29672;
	// end inline asm
	// begin inline asm
	fma.rn.f32 %f29678, %f29676, %f49156, %f29672;
	// end inline asm
	// begin inline asm
	sin.approx.f32  %f29682, %f29678;
	// end inline asm
	// begin inline asm
	fma.rn.f32 %f29684, %f29682, %f49156, %f29678;
	// end inline asm
	// begin inline asm
	sin.approx.f32  %f29688, %f29684;
	// end inline asm
	// begin inline asm
	fma.rn.f32 %f29690, %f29688, %f49156, %f29684;
	// end inline asm
	// begin inline asm
	sin.approx.f32  %f29694, %f29690;
	// end inline asm
	// begin inline asm
	fma.rn.f32 %f29696, %f29694, %f49156, %f29690;
	// end inline asm
	// begin inline asm
	sin.approx.f32  %f29700, %f29696;
	// end inline asm
	// begin inline asm
	fma.rn.f32 %f29702, %f29700, %f49156, %f29696;
	// end inline asm
	// begin inline asm
	sin.approx.f32  %f29706, %f29702;
	// end inline asm
	// begin inline asm
	fma.rn.f32 %f29708, %f29706, %f49156, %f29702;
	// end inline asm
	// begin inline asm
	sin.approx.f32  %f29712, %f29708;
	// end inline asm
	// begin inline asm
	fma.rn.f32 %f29714, %f29712, %f49156, %f29708;
	// end inline asm
	// begin inline asm
	sin.approx.f32  %f29718, %f29714;
	// end inline asm
	// begin inline asm
	fma.rn.f32 %f29720, %f29718, %f49156, %f29714;
	// end inline asm
	// begin inline asm
	sin.approx.f32  %f29724, %f29720;
	// end inline asm
	// begin inline asm
	fma.rn.f32 %f29726, %f29724, %f49156, %f29720;
	// end inline asm
	// begin inline asm
	sin.approx.f32  %f29730, %f29726;
	// end inline asm
	// begin inline asm
	fma.rn.f32 %f29732, %f29730, %f49156, %f29726;
	// end inline asm
	// begin inline asm
	sin.approx.f32  %f29736, %f29732;
	// end inline asm
	// begin inline asm
	fma.rn.f32 %f29738, %f29736, %f49156, %f29732;
	// end inline asm
	// begin inline asm
	sin.approx.f32  %f29742, %f29738;
	// end inline asm
	// begin inline asm
	fma.rn.f32 %f29744, %f29742, %f49156, %f29738;
	// end inline asm
	// begin inline asm
	sin.approx.f32  %f29748, %f29744;
	// end inline asm
	// begin inline asm
	fma.rn.f32 %f29750, %f29748, %f49156, %f29744;
	// end inline asm
	// begin inline asm
	sin.approx.f32  %f29754, %f29750;
	// end inline asm
	// begin inline asm
	fma.rn.f32 %f29756, %f29754, %f49156, %f29750;
	// end inline asm
	// begin inline asm
	sin.approx.f32  %f29760, %f29756;
	// end inline asm
	// begin inline asm
	fma.rn.f32 %f29762, %f29760, %f49156, %f29756;
	// end inline asm
	// begin inline asm
	sin.approx.f32  %f29766, %f29762;
	// end inline asm
	// begin inline asm
	fma.rn.f32 %f29768, %f29766, %f49156, %f29762;
	// end inline asm
	// begin inline asm
	sin.approx.f32  %f29772, %f29768;
	// end inline asm
	// begin inline asm
	fma.rn.f32 %f29774, %f29772, %f49156, %f29768;
	// end inline asm
	// begin inline asm
	sin.approx.f32  %f29778, %f29774;
	// end inline asm
	// begin inline asm
	fma.rn.f32 %f29780, %f29778, %f49156, %f29774;
	// end inline asm
	// begin inline asm
	sin.approx.f32  %f29784, %f29780;
	// end inline asm
	// begin inline asm
	fma.rn.f32 %f29786, %f29784, %f49156, %f29780;
	// end inline asm
	// begin inline asm
	sin.approx.f32  %f29790, %f29786;
	// end inline asm
	// begin inline asm
	fma.rn.f32 %f29792, %f29790, %f49156, %f29786;
	// end inline asm
	// begin inline asm
	sin.approx.f32  %f29796, %f29792;
	// end inline asm
	// begin inline asm
	fma.rn.f32 %f29798, %f29796, %f49156, %f29792;
	// end inline asm
	// begin inline asm
	sin.approx.f32  %f29802, %f29798;
	// end inline asm
	// begin inline asm
	fma.rn.f32 %f29804, %f29802, %f49156, %f29798;
	// end inline asm
	// begin inline asm
	sin.approx.f32  %f29808, %f29804;
	// end inline asm
	// begin inline asm
	fma.rn.f32 %f29810, %f29808, %f49156, %f29804;
	// end inline asm
	// begin inline asm
	sin.approx.f32  %f29814, %f29810;
	// end inline asm
	// begin inline asm
	fma.rn.f32 %f29816, %f29814, %f49156, %f29810;
	// end inline asm
	// begin inline asm
	sin.approx.f32  %f29820, %f29816;
	// end inline asm
	// begin inline asm
	fma.rn.f32 %f29822, %f29820, %f49156, %f29816;
	// end inline asm
	// begin inline asm
	sin.approx.f32  %f29826, %f29822;
	// end inline asm
	// begin inline asm
	fma.rn.f32 %f29828, %f29826, %f49156, %f29822;
	// end inline asm
	// begin inline asm
	sin.approx.f32  %f29832, %f29828;
	// end inline asm
	// begin inline asm
	fma.rn.f32 %f29834, %f29832, %f49156, %f29828;
	// end inline asm
	// begin inline asm
	sin.approx.f32  %f29838, %f29834;
	// end inline asm
	// begin inline asm
	fma.rn.f32 %f29840, %f29838, %f49156, %f29834;
	// end inline asm
	// begin inline asm
	sin.approx.f32  %f29844, %f29840;
	// end inline asm
	// begin inline asm
	fma.rn.f32 %f29846, %f29844, %f49156, %f29840;
	// end inline asm
	// begin inline asm
	sin.approx.f32  %f29850, %f29846;
	// end inline asm
	// begin inline asm
	fma.rn.f32 %f29852, %f29850, %f49156, %f29846;
	// end inline asm
	// begin inline asm
	sin.approx.f32  %f29856, %f29852;
	// end inline asm
	// begin inline asm
	fma.rn.f32 %f29858, %f29856, %f49156, %f29852;
	// end inline asm
	// begin inline asm
	sin.approx.f32  %f29862, %f29858;
	// end inline asm
	// begin inline asm
	fma.rn.f32 %f29864, %f29862, %f49156, %f29858;
	// end inline asm
	// begin inline asm
	sin.approx.f32  %f29868, %f29864;
	// end inline asm
	// begin inline asm
	fma.rn.f32 %f29870, %f29868, %f49156, %f29864;
	// end inline asm
	// begin inline asm
	sin.approx.f32  %f29874, %f29870;
	// end inline asm
	// begin inline asm
	fma.rn.f32 %f29876, %f29874, %f49156, %f29870;
	// end inline asm
	// begin inline asm
	sin.approx.f32  %f29880, %f29876;
	// end inline asm
	// begin inline asm
	fma.rn.f32 %f29882, %f29880, %f49156, %f29876;
	// end inline asm
	// begin inline asm
	sin.approx.f32  %f29886, %f29882;
	// end inline asm
	// begin inline asm
	fma.rn.f32 %f29888, %f29886, %f49156, %f29882;
	// end inline asm
	// begin inline asm
	sin.approx.f32  %f29892, %f29888;
	// end inline asm
	// begin inline asm
	fma.rn.f32 %f29894, %f29892, %f49156, %f29888;
	// end inline asm
	// begin inline asm
	sin.approx.f32  %f29898, %f29894;
	// end inline asm
	// begin inline asm
	fma.rn.f32 %f29900, %f29898, %f49156, %f29894;
	// end inline asm
	// begin inline asm
	sin.approx.f32  %f29904, %f29900;
	// end inline asm
	// begin inline asm
	fma.rn.f32 %f29906, %f29904, %f49156, %f29900;
	// end inline asm
	// begin inline asm
	sin.approx.f32  %f29910, %f29906;
	// end inline asm
	// begin inline asm
	fma.rn.f32 %f29912, %f29910, %f49156, %f29906;
	// end inline asm
	// begin inline asm
	sin.approx.f32  %f29916, %f29912;
	// end inline asm
	// begin inline asm
	fma.rn.f32 %f29918, %f29916, %f49156, %f29912;
	// end inline asm
	// begin inline asm
	sin.approx.f32  %f29922, %f29918;
	// end inline asm
	// begin inline asm
	fma.rn.f32 %f29924, %f29922, %f49156, %f29918;
	// end inline asm
	// begin inline asm
	sin.approx.f32  %f29928, %f29924;
	// end inline asm
	// begin inline asm
	fma.rn.f32 %f29930, %f29928, %f49156, %f29924;
	// end inline asm
	// begin inline asm
	sin.approx.f32  %f29934, %f29930;
	// end inline asm
	// begin inline asm
	fma.rn.f32 %f29936, %f29934, %f49156, %f29930;
	// end inline asm
	// begin inline asm
	sin.approx.f32  %f29940, %f29936;
	// end inline asm
	// begin inline asm
	fma.rn.f32 %f29942, %f29940, %f49156, %f29936;
	// end inline asm
	// begin inline asm
	sin.approx.f32  %f29946, %f29942;
	// end inline asm
	// begin inline asm
	fma.rn.f32 %f29948, %f29946, %f49156, %f29942;
	// end inline asm
	// begin inline asm
	sin.approx.f32  %f29952, %f29948;
	// end inline asm
	// begin inline asm
	fma.rn.f32 %f29954, %f29952, %f49156, %f29948;
	// end inline asm
	// begin inline asm
	sin.approx.f32  %f29958, %f29954;
	// end inline asm
	// begin inline asm
	fma.rn.f32 %f29960, %f29958, %f49156, %f29954;
	// end inline asm
	// begin inline asm
	sin.approx.f32  %f29964, %f29960;
	// end inline asm
	// begin inline asm
	fma.rn.f32 %f29966, %f29964, %f49156, %f29960;
	// end inline asm
	// begin inline asm
	sin.approx.f32  %f29970, %f29966;
	// end inline asm
	// begin inline asm
	fma.rn.f32 %f29972, %f29970, %f49156, %f29966;
	// end inline asm
	// begin inline asm
	sin.approx.f32  %f29976, %f29972;
	// end inline asm
	// begin inline asm
	fma.rn.f32 %f29978, %f29976, %f49156, %f29972;
	// end inline asm
	// begin inline asm
	sin.approx.f32  %f29982, %f29978;
	// end inline asm
	// begin inline asm
	fma.rn.f32 %f29984, %f29982, %f49156, %f29978;
	// end inline asm
	// begin inline asm
	sin.approx.f32  %f29988, %f29984;
	// end inline asm
	// begin inline asm
	fma.rn.f32 %f29990, %f29988, %f49156, %f29984;
	// end inline asm
	// begin inline asm
	sin.approx.f32  %f29994, %f29990;
	// end inline asm
	// begin inline asm
	fma.rn.f32 %f29996, %f29994, %f49156, %f29990;
	// end inline asm
	// begin inline asm
	sin.approx.f32  %f30000, %f29996;
	// end inline asm
	// begin inline asm
	fma.rn.f32 %f30002, %f30000, %f49156, %f29996;
	// end inline asm
	// begin inline asm
	sin.approx.f32  %f30006, %f30002;
	// end inline asm
	// begin inline asm
	fma.rn.f32 %f30008, %f30006, %f49156, %f30002;
	// end inline asm
	// begin inline asm
	sin.approx.f32  %f30012, %f30008;
	// end inline asm
	// begin inline asm
	fma.rn.f32 %f30014, %f30012, %f49156, %f30008;
	// end inline asm
	// begin inline asm
	sin.approx.f32  %f30018, %f30014;
	// end inline asm
	// begin inline asm
	fma.rn.f32 %f30020, %f30018, %f49156, %f30014;
	// end inline asm
	// begin inline asm
	sin.approx.f32  %f30024, %f30020;
	// end inline asm
	// begin inline asm
	fma.rn.f32 %f30026, %f30024, %f49156, %f30020;
	// end inline asm
	// begin inline asm
	sin.approx.f32  %f30030, %f30026;
	// end inline asm
	// begin inline asm
	fma.rn.f32 %f30032, %f30030, %f49156, %f30026;
	// end inline asm
	// begin inline asm
	sin.approx.f32  %f30036, %f30032;
	// end inline asm
	// begin inline asm
	fma.rn.f32 %f30038, %f30036, %f49156, %f30032;
	// end inline asm
	// begin inline asm
	sin.approx.f32  %f30042, %f30038;
	// end inline asm
	// begin inline asm
	fma.rn.f32 %f30044, %f30042, %f49156, %f30038;
	// end inline asm
	// begin inline asm
	sin.approx.f32  %f30048, %f30044;
	// end inline asm
	// begin inline asm
	fma.rn.f32 %f30050, %f30048, %f49156, %f30044;
	// end inline asm
	// begin inline asm
	sin.approx.f32  %f30054, %f30050;
	// end inline asm
	// begin inline asm
	fma.rn.f32 %f30056, %f30054, %f49156, %f30050;
	// end inline asm
	// begin inline asm
	sin.approx.f32  %f30060, %f30056;
	// end inline asm
	// begin inline asm
	fma.rn.f32 %f30062, %f30060, %f49156, %f30056;
	// end inline asm
	// begin inline asm
	sin.approx.f32  %f30066, %f30062;
	// end inline asm
	// begin inline asm
	fma.rn.f32 %f30068, %f30066, %f49156, %f30062;
	// end inline asm
	// begin inline asm
	sin.approx.f32  %f30072, %f30068;
	// end inline asm
	// begin inline asm
	fma.rn.f32 %f30074, %f30072, %f49156, %f30068;
	// end inline asm
	// begin inline asm
	sin.approx.f32  %f30078, %f30074;
	// end inline asm
	// begin inline asm
	fma.rn.f32 %f30080, %f30078, %f49156, %f30074;
	// end inline asm
	// begin inline asm
	sin.approx.f32  %f30084, %f30080;
	// end inline asm
	// begin inline asm
	fma.rn.f32 %f30086, %f30084, %f49156, %f30080;
	// end inline asm
	// begin inline asm
	sin.approx.f32  %f30090, %f30086;
	// end inline asm
	// begin inline asm
	fma.rn.f32 %f30092, %f30090, %f49156, %f30086;
	// end inline asm
	// begin inline asm
	sin.approx.f32  %f30096, %f30092;
	// end inline asm
	// begin inline asm
	fma.rn.f32 %f30098, %f30096, %f49156, %f30092;
	// end inline asm
	// begin inline asm
	sin.approx.f32  %f30102, %f30098;
	// end inline asm
	// begin inline asm
	fma.rn.f32 %f30104, %f30102, %f49156, %f30098;
	// end inline asm
	// begin inline asm
	sin.approx.f32  %f30108, %f30104;
	// end inline asm
	// begin inline asm
	fma.rn.f32 %f30110, %f30108, %f49156, %f30104;
	// end inline asm
	// begin inline asm
	sin.approx.f32  %f30114, %f30110;
	// end inline asm
	// begin inline asm
	fma.rn.f32 %f30116, %f30114, %f49156, %f30110;
	// end inline asm
	// begin inline asm
	sin.approx.f32  %f30120, %f30116;
	// end inline asm
	// begin inline asm
	fma.rn.f32 %f30122, %f30120, %f49156, %f30116;
	// end inline asm
	// begin inline asm
	sin.approx.f32  %f30126, %f30122;
	// end inline asm
	// begin inline asm
	fma.rn.f32 %f30128, %f30126, %f49156, %f30122;
	// end inline asm
	// begin inline asm
	sin.approx.f32  %f30132, %f30128;
	// end inline asm
	// begin inline asm
	fma.rn.f32 %f30134, %f30132, %f49156, %f30128;
	// end inline asm
	// begin inline asm
	sin.approx.f32  %f30138, %f30134;
	// end inline asm
	// begin inline asm
	fma.rn.f32 %f30140, %f30138, %f49156, %f30134;
	// end inline asm
	// begin inline asm
	sin.approx.f32  %f30144, %f30140;
	// end inline asm
	// begin inline asm
	fma.rn.f32 %f30146, %f30144, %f49156, %f30140;
	// end inline asm
	// begin inline asm
	sin.approx.f32  %f30150, %f30146;
	// end inline asm
	// begin inline asm
	fma.rn.f32 %f30152, %f30150, %f49156, %f30146;
	// end inline asm
	// begin inline asm
	sin.approx.f32  %f30156, %f30152;
	// end inline asm
	// begin inline asm
	fma.rn.f32 %f30158, %f30156, %f49156, %f30152;
	// end inline asm
	// begin inline asm
	sin.approx.f32  %f30162, %f30158;
	// end inline asm
	// begin inline asm
	fma.rn.f32 %f30164, %f30162, %f49156, %f30158;
	// end inline asm
	// begin inline asm
	sin.approx.f32  %f30168, %f30164;
	// end inline asm
	// begin inline asm
	fma.rn.f32 %f30170, %f30168, %f49156, %f30164;
	// end inline asm
	// begin inline asm
	sin.approx.f32  %f30174, %f30170;
	// end inline asm
	// begin inline asm
	fma.rn.f32 %f30176, %f30174, %f49156, %f30170;
	// end inline asm
	// begin inline asm
	sin.approx.f32  %f30180, %f30176;
	// end inline asm
	// begin inline asm
	fma.rn.f32 %f30182, %f30180, %f49156, %f30176;
	// end inline asm
	// begin inline asm
	sin.approx.f32  %f30186, %f30182;
	// end inline asm
	// begin inline asm
	fma.rn.f32 %f30188, %f30186, %f49156, %f30182;
	// end inline asm
	// begin inline asm
	sin.approx.f32  %f30192, %f30188;
	// end inline asm
	// begin inline asm
	fma.rn.f32 %f30194, %f30192, %f49156, %f30188;
	// end inline asm
	// begin inline asm
	sin.approx.f32  %f30198, %f30194;
	// end inline asm
	// begin inline asm
	fma.rn.f32 %f30200, %f30198, %f49156, %f30194;
	// end inline asm
	// begin inline asm
	sin.approx.f32  %f30204, %f30200;
	// end inline asm
	// begin inline asm
	fma.rn.f32 %f30206, %f30204, %f49156, %f30200;
	// end inline asm
	// begin inline asm
	sin.approx.f32  %f30210, %f30206;
	// end inline asm
	// begin inline asm
	fma.rn.f32 %f30212, %f30210, %f49156, %f30206;
	// end inline asm
	// begin inline asm
	sin.approx.f32  %f30216, %f30212;
	// end inline asm
	// begin inline asm
	fma.rn.f32 %f30218, %f30216, %f49156, %f30212;
	// end inline asm
	// begin inline asm
	sin.approx.f32  %f30222, %f30218;
	// end inline asm
	// begin inline asm
	fma.rn.f32 %f30224, %f30222, %f49156, %f30218;
	// end inline asm
	// begin inline asm
	sin.approx.f32  %f30228, %f30224;
	// end inline asm
	// begin inline asm
	fma.rn.f32 %f30230, %f30228, %f49156, %f30224;
	// end inline asm
	// begin inline asm
	sin.approx.f32  %f30234, %f30230;
	// end inline asm
	// begin inline asm
	fma.rn.f32 %f30236, %f30234, %f49156, %f30230;
	// end inline asm
	// begin inline asm
	sin.approx.f32  %f30240, %f30236;
	// end inline asm
	// begin inline asm
	fma.rn.f32 %f30242, %f30240, %f49156, %f30236;
	// end inline asm
	// begin inline asm
	sin.approx.f32  %f30246, %f30242;
	// end inline asm
	// begin inline asm
	fma.rn.f32 %f30248, %f30246, %f49156, %f30242;
	// end inline asm
	// begin inline asm
	sin.approx.f32  %f30252, %f30248;
	// end inline asm
	// begin inline asm
	fma.rn.f32 %f30254, %f30252, %f49156, %f30248;
	// end inline asm
	// begin inline asm
	sin.approx.f32  %f30258, %f30254;
	// end inline asm
	// begin inline asm
	fma.rn.f32 %f30260, %f30258, %f49156, %f30254;
	// end inline asm
	// begin inline asm
	sin.approx.f32  %f30264, %f30260;
	// end inline asm
	// begin inline asm
	fma.rn.f32 %f30266, %f30264, %f49156, %f30260;
	// end inline asm
	// begin inline asm
	sin.approx.f32  %f30270, %f30266;
	// end inline asm
	// begin inline asm
	fma.rn.f32 %f30272, %f30270, %f49156, %f30266;
	// end inline asm
	// begin inline asm
	sin.approx.f32  %f30276, %f30272;
	// end inline asm
	// begin inline asm
	fma.rn.f32 %f30278, %f30276, %f49156, %f30272;
	// end inline asm
	// begin inline asm
	sin.approx.f32  %f30282, %f30278;
	// end inline asm
	// begin inline asm
	fma.rn.f32 %f30284, %f30282, %f49156, %f30278;
	// end inline asm
	// begin inline asm
	sin.approx.f32  %f30288, %f30284;
	// end inline asm
	// begin inline asm
	fma.rn.f32 %f30290, %f30288, %f49156, %f30284;
	// end inline asm
	// begin inline asm
	sin.approx.f32  %f30294, %f30290;
	// end inline asm
	// begin inline asm
	fma.rn.f32 %f30296, %f30294, %f49156, %f30290;
	// end inline asm
	// begin inline asm
	sin.approx.f32  %f30300, %f30296;
	// end inline asm
	// begin inline asm
	fma.rn.f32 %f30302, %f30300, %f49156, %f30296;
	// end inline asm
	// begin inline asm
	sin.approx.f32  %f30306, %f30302;
	// end inline asm
	// begin inline asm
	fma.rn.f32 %f30308, %f30306, %f49156, %f30302;
	// end inline asm
	// begin inline asm
	sin.approx.f32  %f30312, %f30308;
	// end inline asm
	// begin inline asm
	fma.rn.f32 %f30314, %f30312, %f49156, %f30308;
	// end inline asm
	// begin inline asm
	sin.approx.f32  %f30318, %f30314;
	// end inline asm
	// begin inline asm
	fma.rn.f32 %f30320, %f30318, %f49156, %f30314;
	// end inline asm
	// begin inline asm
	sin.approx.f32  %f30324, %f30320;
	// end inline asm
	// begin inline asm
	fma.rn.f32 %f30326, %f30324, %f49156, %f30320;
	// end inline asm
	// begin inline asm
	sin.approx.f32  %f30330, %f30326;
	// end inline asm
	// begin inline asm
	fma.rn.f32 %f30332, %f30330, %f49156, %f30326;
	// end inline asm
	// begin inline asm
	sin.approx.f32  %f30336, %f30332;
	// end inline asm
	// begin inline asm
	fma.rn.f32 %f30338, %f30336, %f49156, %f30332;
	// end inline asm
	// begin inline asm
	sin.approx.f32  %f30342, %f30338;
	// end inline asm
	// begin inline asm
	fma.rn.f32 %f30344, %f30342, %f49156, %f30338;
	// end inline asm
	// begin inline asm
	sin.approx.f32  %f30348, %f30344;
	// end inline asm
	// begin inline asm
	fma.rn.f32 %f30350, %f30348, %f49156, %f30344;
	// end inline asm
	// begin inline asm
	sin.approx.f32  %f30354, %f30350;
	// end inline asm
	// begin inline asm
	fma.rn.f32 %f30356, %f30354, %f49156, %f30350;
	// end inline asm
	// begin inline asm
	sin.approx.f32  %f30360, %f30356;
	// end inline asm
	// begin inline asm
	fma.rn.f32 %f30362, %f30360, %f49156, %f30356;
	// end inline asm
	// begin inline asm
	sin.approx.f32  %f30366, %f30362;
	// end inline asm
	// begin inline asm
	fma.rn.f32 %f30368, %f30366, %f49156, %f30362;
	// end inline asm
	// begin inline asm
	sin.approx.f32  %f30372, %f30368;
	// end inline asm
	// begin inline asm
	fma.rn.f32 %f30374, %f30372, %f49156, %f30368;
	// end inline asm
	// begin inline asm
	sin.approx.f32  %f30378, %f30374;
	// end inline asm
	// begin inline asm
	fma.rn.f32 %f30380, %f30378, %f49156, %f30374;
	// end inline asm
	// begin inline asm
	sin.approx.f32  %f30384, %f30380;
	// end inline asm
	// begin inline asm
	fma.rn.f32 %f30386, %f30384, %f49156, %f30380;
	// end inline asm
	// begin inline asm
	sin.approx.f32  %f30390, %f30386;
	// end inline asm
	// begin inline asm
	fma.rn.f32 %f30392, %f30390, %f49156, %f30386;
	// end inline asm
	// begin inline asm
	sin.approx.f32  %f30396, %f30392;
	// end inline asm
	// begin inline asm
	fma.rn.f32 %f30398, %f30396, %f49156, %f30392;
	// end inline asm
	// begin inline asm
	sin.approx.f32  %f30402, %f30398;
	// end inline asm
	// begin inline asm
	fma.rn.f32 %f30404, %f30402, %f49156, %f30398;
	// end inline asm
	// begin inline asm
	sin.approx.f32  %f30408, %f30404;
	// end inline asm
	// begin inline asm
	fma.rn.f32 %f30410, %f30408, %f49156, %f30404;
	// end inline asm
	// begin inline asm
	sin.approx.f32  %f30414, %f30410;
	// end inline asm
	// begin inline asm
	fma.rn.f32 %f30416, %f30414, %f49156, %f30410;
	// end inline asm
	// begin inline asm
	sin.approx.f32  %f30420, %f30416;
	// end inline asm
	// begin inline asm
	fma.rn.f32 %f30422, %f30420, %f49156, %f30416;
	// end inline asm
	// begin inline asm
	sin.approx.f32  %f30426, %f30422;
	// end inline asm
	// begin inline asm
	fma.rn.f32 %f30428, %f30426, %f49156, %f30422;
	// end inline asm
	// begin inline asm
	sin.approx.f32  %f30432, %f30428;
	// end inline asm
	// begin inline asm
	fma.rn.f32 %f30434, %f30432, %f49156, %f30428;
	// end inline asm
	// begin inline asm
	sin.approx.f32  %f30438, %f30434;
	// end inline asm
	// begin inline asm
	fma.rn.f32 %f30440, %f30438, %f49156, %f30434;
	// end inline asm
	// begin inline asm
	sin.approx.f32  %f30444, %f30440;
	// end inline asm
	// begin inline asm
	fma.rn.f32 %f30446, %f30444, %f49156, %f30440;
	// end inline asm
	// begin inline asm
	sin.approx.f32  %f30450, %f30446;
	// end inline asm
	// begin inline asm
	fma.rn.f32 %f30452, %f30450, %f49156, %f30446;
	// end inline asm
	// begin inline asm
	sin.approx.f32  %f30456, %f30452;
	// end inline asm
	// begin inline asm
	fma.rn.f32 %f30458, %f30456, %f49156, %f30452;
	// end inline asm
	// begin inline asm
	sin.approx.f32  %f30462, %f30458;
	// end inline asm
	// begin inline asm
	fma.rn.f32 %f30464, %f30462, %f49156, %f30458;
	// end inline asm
	// begin inline asm
	sin.approx.f32  %f30468, %f30464;
	// end inline asm
	// begin inline asm
	fma.rn.f32 %f30470, %f30468, %f49156, %f30464;
	// end inline asm
	// begin inline asm
	sin.approx.f32  %f30474, %f30470;
	// end inline asm
	// begin inline asm
	fma.rn.f32 %f30476, %f30474, %f49156, %f30470;
	// end inline asm
	// begin inline asm
	sin.approx.f32  %f30480, %f30476;
	// end inline asm
	// begin inline asm
	fma.rn.f32 %f30482, %f30480, %f49156, %f30476;
	// end inline asm
	// begin inline asm
	sin.approx.f32  %f30486, %f30482;
	// end inline asm
	// begin inline asm
	fma.rn.f32 %f30488, %f30486, %f49156, %f30482;
	// end inline asm
	// begin inline asm
	sin.approx.f32  %f30492, %f30488;
	// end inline asm
	// begin inline asm
	fma.rn.f32 %f30494, %f30492, %f49156, %f30488;
	// end inline asm
	// begin inline asm
	sin.approx.f32  %f30498, %f30494;
	// end inline asm
	// begin inline asm
	fma.rn.f32 %f30500, %f30498, %f49156, %f30494;
	// end inline asm
	// begin inline asm
	sin.approx.f32  %f30504, %f30500;
	// end inline asm
	// begin inline asm
	fma.rn.f32 %f30506, %f30504, %f49156, %f30500;
	// end inline asm
	// begin inline asm
	sin.approx.f32  %f30510, %f30506;
	// end inline asm
	// begin inline asm
	fma.rn.f32 %f30512, %f30510, %f49156, %f30506;
	// end inline asm
	// begin inline asm
	sin.approx.f32  %f30516, %f30512;
	// end inline asm
	// begin inline asm
	fma.rn.f32 %f30518, %f30516, %f49156, %f30512;
	// end inline asm
	// begin inline asm
	sin.approx.f32  %f30522, %f30518;
	// end inline asm
	// begin inline asm
	fma.rn.f32 %f30524, %f30522, %f49156, %f30518;
	// end inline asm
	// begin inline asm
	sin.approx.f32  %f30528, %f30524;
	// end inline asm
	// begin inline asm
	fma.rn.f32 %f30530, %f30528, %f49156, %f30524;
	// end inline asm
	// begin inline asm
	sin.approx.f32  %f30534, %f30530;
	// end inline asm
	// begin inline asm
	fma.rn.f32 %f30536, %f30534, %f49156, %f30530;
	// end inline asm
	// begin inline asm
	sin.approx.f32  %f30540, %f30536;
	// end inline asm
	// begin inline asm
	fma.rn.f32 %f30542, %f30540, %f49156, %f30536;
	// end inline asm
	// begin inline asm
	sin.approx.f32  %f30546, %f30542;
	// end inline asm
	// begin inline asm
	fma.rn.f32 %f30548, %f30546, %f49156, %f30542;
	// end inline asm
	// begin inline asm
	sin.approx.f32  %f30552, %f30548;
	// end inline asm
	// begin inline asm
	fma.rn.f32 %f30554, %f30552, %f49156, %f30548;
	// end inline asm
	// begin inline asm
	sin.approx.f32  %f30558, %f30554;
	// end inline asm
	// begin inline asm
	fma.rn.f32 %f30560, %f30558, %f49156, %f30554;
	// end inline asm
	// begin inline asm
	sin.approx.f32  %f30564, %f30560;
	// end inline asm
	// begin inline asm
	fma.rn.f32 %f30566, %f30564, %f49156, %f30560;
	// end inline asm
	// begin inline asm
	sin.approx.f32  %f30570, %f30566;
	// end inline asm
	// begin inline asm
	fma.rn.f32 %f30572, %f30570, %f49156, %f30566;
	// end inline asm
	// begin inline asm
	sin.approx.f32  %f30576, %f30572;
	// end inline asm
	// begin inline asm
	fma.rn.f32 %f30578, %f30576, %f49156, %f30572;
	// end inline asm
	// begin inline asm
	sin.approx.f32  %f30582, %f30578;
	// end inline asm
	// begin inline asm
	fma.rn.f32 %f30584, %f30582, %f49156, %f30578;
	// end inline asm
	// begin inline asm
	sin.approx.f32  %f30588, %f30584;
	// end inline asm
	// begin inline asm
	fma.rn.f32 %f30590, %f30588, %f49156, %f30584;
	// end inline asm
	// begin inline asm
	sin.approx.f32  %f30594, %f30590;
	// end inline asm
	// begin inline asm
	fma.rn.f32 %f30596, %f30594, %f49156, %f30590;
	// end inline asm
	// begin inline asm
	sin.approx.f32  %f30600, %f30596;
	// end inline asm
	// begin inline asm
	fma.rn.f32 %f30602, %f30600, %f49156, %f30596;
	// end inline asm
	// begin inline asm
	sin.approx.f32  %f30606, %f30602;
	// end inline asm
	// begin inline asm
	fma.rn.f32 %f30608, %f30606, %f49156, %f30602;
	// end inline asm
	// begin inline asm
	sin.approx.f32  %f30612, %f30608;
	// end inline asm
	// begin inline asm
	fma.rn.f32 %f30614, %f30612, %f49156, %f30608;
	// end inline asm
	// begin inline asm
	sin.approx.f32  %f30618, %f30614;
	// end inline asm
	// begin inline asm
	fma.rn.f32 %f30620, %f30618, %f49156, %f30614;
	// end inline asm
	// begin inline asm
	sin.approx.f32  %f30624, %f30620;
	// end inline asm
	// begin inline asm
	fma.rn.f32 %f30626, %f30624, %f49156, %f30620;
	// end inline asm
	// begin inline asm
	sin.approx.f32  %f30630, %f30626;
	// end inline asm
	// begin inline asm
	fma.rn.f32 %f30632, %f30630, %f49156, %f30626;
	// end inline asm
	// begin inline asm
	sin.approx.f32  %f30636, %f30632;
	// end inline asm
	// begin inline asm
	fma.rn.f32 %f30638, %f30636, %f49156, %f30632;
	// end inline asm
	// begin inline asm
	sin.approx.f32  %f30642, %f30638;
	// end inline asm
	// begin inline asm
	fma.rn.f32 %f30644, %f30642, %f49156, %f30638;
	// end inline asm
	// begin inline asm
	sin.approx.f32  %f30648, %f30644;
	// end inline asm
	// begin inline asm
	fma.rn.f32 %f30650, %f30648, %f49156, %f30644;
	// end inline asm
	// begin inline asm
	sin.approx.f32  %f30654, %f30650;
	// end inline asm
	// begin inline asm
	fma.rn.f32 %f30656, %f30654, %f49156, %f30650;
	// end inline asm
	// begin inline asm
	sin.approx.f32  %f30660, %f30656;
	// end inline asm
	// begin inline asm
	fma.rn.f32 %f30662, %f30660, %f49156, %f30656;
	// end inline asm
	// begin inline asm
	sin.approx.f32  %f30666, %f30662;
	// end inline asm
	// begin inline asm
	fma.rn.f32 %f30668, %f30666, %f49156, %f30662;
	// end inline asm
	// begin inline asm
	sin.approx.f32  %f30672, %f30668;
	// end inline asm
	// begin inline asm
	fma.rn.f32 %f30674, %f30672, %f49156, %f30668;
	// end inline asm
	// begin inline asm
	sin.approx.f32  %f30678, %f30674;
	// end inline asm
	// begin inline asm
	fma.rn.f32 %f30680, %f30678, %f49156, %f30674;
	// end inline asm
	// begin inline asm
	sin.approx.f32  %f30684, %f30680;
	// end inline asm
	// begin inline asm
	fma.rn.f32 %f30686, %f30684, %f49156, %f30680;
	// end inline asm
	// begin inline asm
	sin.approx.f32  %f30690, %f30686;
	// end inline asm
	// begin inline asm
	fma.rn.f32 %f30692, %f30690, %f49156, %f30686;
	// end inline asm
	// begin inline asm
	sin.approx.f32  %f30696, %f30692;
	// end inline asm
	// begin inline asm
	fma.rn.f32 %f30698, %f30696, %f49156, %f30692;
	// end inline asm
	// begin inline asm
	sin.approx.f32  %f30702, %f30698;
	// end inline asm
	// begin inline asm
	fma.rn.f32 %f30704, %f30702, %f49156, %f30698;
	// end inline asm
	// begin inline asm
	sin.approx.f32  %f30708, %f30704;
	// end inline asm
	// begin inline asm
	fma.rn.f32 %f30710, %f30708, %f49156, %f30704;
	// end inline asm
	// begin inline asm
	sin.approx.f32  %f30714, %f30710;
	// end inline asm
	// begin inline asm
	fma.rn.f32 %f30716, %f30714, %f49156, %f30710;
	// end inline asm
	// begin inline asm
	sin.approx.f32  %f30720, %f30716;
	// end inline asm
	// begin inline asm
	fma.rn.f32 %f30722, %f30720, %f49156, %f30716;
	// end inline asm
	// begin inline asm
	sin.approx.f32  %f30726, %f30722;
	// end inline asm
	// begin inline asm
	fma.rn.f32 %f30728, %f30726, %f49156, %f30722;
	// end inline asm
	// begin inline asm
	sin.approx.f32  %f30732, %f30728;
	// end inline asm
	// begin inline asm
	fma.rn.f32 %f30734, %f30732, %f49156, %f30728;
	// end inline asm
	// begin inline asm
	sin.approx.f32  %f30738, %f30734;
	// end inline asm
	// begin inline asm
	fma.rn.f32 %f30740, %f30738, %f49156, %f30734;
	// end inline asm
	// begin inline asm
	sin.approx.f32  %f30744, %f30740;
	// end inline asm
	// begin inline asm
	fma.rn.f32 %f30746, %f30744, %f49156, %f30740;
	// end inline asm
	// begin inline asm
	sin.approx.f32  %f30750, %f30746;
	// end inline asm
	// begin inline asm
	fma.rn.f32 %f30752, %f30750, %f49156, %f30746;
	// end inline asm
	// begin inline asm
	sin.approx.f32  %f30756, %f30752;
	// end inline asm
	// begin inline asm
	fma.rn.f32 %f30758, %f30756, %f49156, %f30752;
	// end inline asm
	// begin inline asm
	sin.approx.f32  %f30762, %f30758;
	// end inline asm
	// begin inline asm
	fma.rn.f32 %f30764, %f30762, %f49156, %f30758;
	// end inline asm
	// begin inline asm
	sin.approx.f32  %f30768, %f30764;
	// end inline asm
	// begin inline asm
	fma.rn.f32 %f30770, %f30768, %f49156, %f30764;
	// end inline asm
	// begin inline asm
	sin.approx.f32  %f30774, %f30770;
	// end inline asm
	// begin inline asm
	fma.rn.f32 %f30776, %f30774, %f49156, %f30770;
	// end inline asm
	// begin inline asm
	sin.approx.f32  %f30780, %f30776;
	// end inline asm
	// begin inline asm
	fma.rn.f32 %f30782, %f30780, %f49156, %f30776;
	// end inline asm
	// begin inline asm
	sin.approx.f32  %f30786, %f30782;
	// end inline asm
	// begin inline asm
	fma.rn.f32 %f30788, %f30786, %f49156, %f30782;
	// end inline asm
	// begin inline asm
	sin.approx.f32  %f30792, %f30788;
	// end inline asm
	// begin inline asm
	fma.rn.f32 %f30794, %f30792, %f49156, %f30788;
	// end inline asm
	// begin inline asm
	sin.approx.f32  %f30798, %f30794;
	// end inline asm
	// begin inline asm
	fma.rn.f32 %f30800, %f30798, %f49156, %f30794;
	// end inline asm
	// begin inline asm
	sin.approx.f32  %f30804, %f30800;
	// end inline asm
	// begin inline asm
	fma.rn.f32 %f30806, %f30804, %f49156, %f30800;
	// end inline asm
	// begin inline asm
	sin.approx.f32  %f30810, %f30806;
	// end inline asm
	// begin inline asm
	fma.rn.f32 %f30812, %f30810, %f49156, %f30806;
	// end inline asm
	// begin inline asm
	sin.approx.f32  %f30816, %f30812;
	// end inline asm
	// begin inline asm
	fma.rn.f32 %f30818, %f30816, %f49156, %f30812;
	// end inline asm
	// begin inline asm
	sin.approx.f32  %f30822, %f30818;
	// end inline asm
	// begin inline asm
	fma.rn.f32 %f30824, %f30822, %f49156, %f30818;
	// end inline asm
	// begin inline asm
	sin.approx.f32  %f30828, %f30824;
	// end inline asm
	// begin inline asm
	fma.rn.f32 %f30830, %f30828, %f49156, %f30824;
	// end inline asm
	// begin inline asm
	sin.approx.f32  %f30834, %f30830;
	// end inline asm
	// begin inline asm
	fma.rn.f32 %f30836, %f30834, %f49156, %f30830;
	// end inline asm
	// begin inline asm
	sin.approx.f32  %f30840, %f30836;
	// end inline asm
	// begin inline asm
	fma.rn.f32 %f30842, %f30840, %f49156, %f30836;
	// end inline asm
	// begin inline asm
	sin.approx.f32  %f30846, %f30842;
	// end inline asm
	// begin inline asm
	fma.rn.f32 %f30848, %f30846, %f49156, %f30842;
	// end inline asm
	// begin inline asm
	sin.approx.f32  %f30852, %f30848;
	// end inline asm
	// begin inline asm
	fma.rn.f32 %f30854, %f30852, %f49156, %f30848;
	// end inline asm
	// begin inline asm
	sin.approx.f32  %f30858, %f30854;
	// end inline asm
	// begin inline asm
	fma.rn.f32 %f30860, %f30858, %f49156, %f30854;
	// end inline asm
	// begin inline asm
	sin.approx.f32  %f30864, %f30860;
	// end inline asm
	// begin inline asm
	fma.rn.f32 %f30866, %f30864, %f49156, %f30860;
	// end inline asm
	// begin inline asm
	sin.approx.f32  %f30870, %f30866;
	// end inline asm
	// begin inline asm
	fma.rn.f32 %f30872, %f30870, %f49156, %f30866;
	// end inline asm
	// begin inline asm
	sin.approx.f32  %f30876, %f30872;
	// end inline asm
	// begin inline asm
	fma.rn.f32 %f30878, %f30876, %f49156, %f30872;
	// end inline asm
	// begin inline asm
	sin.approx.f32  %f30882, %f30878;
	// end inline asm
	// begin inline asm
	fma.rn.f32 %f30884, %f30882, %f49156, %f30878;
	// end inline asm
	// begin inline asm
	sin.approx.f32  %f30888, %f30884;
	// end inline asm
	// begin inline asm
	fma.rn.f32 %f30890, %f30888, %f49156, %f30884;
	// end inline asm
	// begin inline asm
	sin.approx.f32  %f30894, %f30890;
	// end inline asm
	// begin inline asm
	fma.rn.f32 %f30896, %f30894, %f49156, %f30890;
	// end inline asm
	// begin inline asm
	sin.approx.f32  %f30900, %f30896;
	// end inline asm
	// begin inline asm
	fma.rn.f32 %f30902, %f30900, %f49156, %f30896;
	// end inline asm
	// begin inline asm
	sin.approx.f32  %f30906, %f30902;
	// end inline asm
	// begin inline asm
	fma.rn.f32 %f30908, %f30906, %f49156, %f30902;
	// end inline asm
	// begin inline asm
	sin.approx.f32  %f30912, %f30908;
	// end inline asm
	// begin inline asm
	fma.rn.f32 %f30914, %f30912, %f49156, %f30908;
	// end inline asm
	// begin inline asm
	sin.approx.f32  %f30918, %f30914;
	// end inline asm
	// begin inline asm
	fma.rn.f32 %f30920, %f30918, %f49156, %f30914;
	// end inline asm
	// begin inline asm
	sin.approx.f32  %f30924, %f30920;
	// end inline asm
	// begin inline asm
	fma.rn.f32 %f30926, %f30924, %f49156, %f30920;
	// end inline asm
	// begin inline asm
	sin.approx.f32  %f30930, %f30926;
	// end inline asm
	// begin inline asm
	fma.rn.f32 %f30932, %f30930, %f49156, %f30926;
	// end inline asm
	// begin inline asm
	sin.approx.f32  %f30936, %f30932;
	// end inline asm
	// begin inline asm
	fma.rn.f32 %f30938, %f30936, %f49156, %f30932;
	// end inline asm
	// begin inline asm
	sin.approx.f32  %f30942, %f30938;
	// end inline asm
	// begin inline asm
	fma.rn.f32 %f30944, %f30942, %f49156, %f30938;
	// end inline asm
	// begin inline asm
	sin.approx.f32  %f30948, %f30944;
	// end inline asm
	// begin inline asm
	fma.rn.f32 %f30950, %f30948, %f49156, %f30944;
	// end inline asm
	// begin inline asm
	sin.approx.f32  %f30954, %f30950;
	// end inline asm
	// begin inline asm
	fma.rn.f32 %f30956, %f30954, %f49156, %f30950;
	// end inline asm
	// begin inline asm
	sin.approx.f32  %f30960, %f30956;
	// end inline asm
	// begin inline asm
	fma.rn.f32 %f30962, %f30960, %f49156, %f30956;
	// end inline asm
	// begin inline asm
	sin.approx.f32  %f30966, %f30962;
	// end inline asm
	// begin inline asm
	fma.rn.f32 %f30968, %f30966, %f49156, %f30962;
	// end inline asm
	// begin inline asm
	sin.approx.f32  %f30972, %f30968;
	// end inline asm
	// begin inline asm
	fma.rn.f32 %f30974, %f30972, %f49156, %f30968;
	// end inline asm
	// begin inline asm
	sin.approx.f32  %f30978, %f30974;
	// end inline asm
	// begin inline asm
	fma.rn.f32 %f30980, %f30978, %f49156, %f30974;
	// end inline asm
	// begin inline asm
	sin.approx.f32  %f30984, %f30980;
	// end inline asm
	// begin inline asm
	fma.rn.f32 %f30986, %f30984, %f49156, %f30980;
	// end inline asm
	// begin inline asm
	sin.approx.f32  %f30990, %f30986;
	// end inline asm
	// begin inline asm
	fma.rn.f32 %f30992, %f30990, %f49156, %f30986;
	// end inline asm
	// begin inline asm
	sin.approx.f32  %f30996, %f30992;
	// end inline asm
	// begin inline asm
	fma.rn.f32 %f30998, %f30996, %f49156, %f30992;
	// end inline asm
	// begin inline asm
	sin.approx.f32  %f31002, %f30998;
	// end inline asm
	// begin inline asm
	fma.rn.f32 %f31004, %f31002, %f49156, %f30998;
	// end inline asm
	// begin inline asm
	sin.approx.f32  %f31008, %f31004;
	// end inline asm
	// begin inline asm
	fma.rn.f32 %f31010, %f31008, %f49156, %f31004;
	// end inline asm
	// begin inline asm
	sin.approx.f32  %f31014, %f31010;
	// end inline asm
	// begin inline asm
	fma.rn.f32 %f31016, %f31014, %f49156, %f31010;
	// end inline asm
	// begin inline asm
	sin.approx.f32  %f31020, %f31016;
	// end inline asm
	// begin inline asm
	fma.rn.f32 %f31022, %f31020, %f49156, %f31016;
	// end inline asm
	// begin inline asm
	sin.approx.f32  %f31026, %f31022;
	// end inline asm
	// begin inline asm
	fma.rn.f32 %f31028, %f31026, %f49156, %f31022;
	// end inline asm
	// begin inline asm
	sin.approx.f32  %f31032, %f31028;
	// end inline asm
	// begin inline asm
	fma.rn.f32 %f31034, %f31032, %f49156, %f31028;
	// end inline asm
	// begin inline asm
	sin.approx.f32  %f31038, %f31034;
	// end inline asm
	// begin inline asm
	fma.rn.f32 %f31040, %f31038, %f49156, %f31034;
	// end inline asm
	// begin inline asm
	sin.approx.f32  %f31044, %f31040;
	// end inline asm
	// begin inline asm
	fma.rn.f32 %f31046, %f31044, %f49156, %f31040;
	// end inline asm
	// begin inline asm
	sin.approx.f32  %f31050, %f31046;
	// end inline asm
	// begin inline asm
	fma.rn.f32 %f31052, %f31050, %f49156, %f31046;
	// end inline asm
	// begin inline asm
	sin.approx.f32  %f31056, %f31052;
	// end inline asm
	// begin inline asm
	fma.rn.f32 %f31058, %f31056, %f49156, %f31052;
	// end inline asm
	// begin inline asm
	sin.approx.f32  %f31062, %f31058;
	// end inline asm
	// begin inline asm
	fma.rn.f32 %f31064, %f31062, %f49156, %f31058;
	// end inline asm
	// begin inline asm
	sin.approx.f32  %f31068, %f31064;
	// end inline asm
	// begin inline asm
	fma.rn.f32 %f31070, %f31068, %f49156, %f31064;
	// end inline asm
	// begin inline asm
	sin.approx.f32  %f31074, %f31070;
	// end inline asm
	// begin inline asm
	fma.rn.f32 %f31076, %f31074, %f49156, %f31070;
	// end inline asm
	// begin inline asm
	sin.approx.f32  %f31080, %f31076;
	// end inline asm
	// begin inline asm
	fma.rn.f32 %f31082, %f31080, %f49156, %f31076;
	// end inline asm
	// begin inline asm
	sin.approx.f32  %f31086, %f31082;
	// end inline asm
	// begin inline asm
	fma.rn.f32 %f31088, %f31086, %f49156, %f31082;
	// end inline asm
	// begin inline asm
	sin.approx.f32  %f31092, %f31088;
	// end inline asm
	// begin inline asm
	fma.rn.f32 %f31094, %f31092, %f49156, %f31088;
	// end inline asm
	// begin inline asm
	sin.approx.f32  %f31098, %f31094;
	// end inline asm
	// begin inline asm
	fma.rn.f32 %f31100, %f31098, %f49156, %f31094;
	// end inline asm
	// begin inline asm
	sin.approx.f32  %f31104, %f31100;
	// end inline asm
	// begin inline asm
	fma.rn.f32 %f31106, %f31104, %f49156, %f31100;
	// end inline asm
	// begin inline asm
	sin.approx.f32  %f31110, %f31106;
	// end inline asm
	// begin inline asm
	fma.rn.f32 %f31112, %f31110, %f49156, %f31106;
	// end inline asm
	// begin inline asm
	sin.approx.f32  %f31116, %f31112;
	// end inline asm
	// begin inline asm
	fma.rn.f32 %f31118, %f31116, %f49156, %f31112;
	// end inline asm
	// begin inline asm
	sin.approx.f32  %f31122, %f31118;
	// end inline asm
	// begin inline asm
	fma.rn.f32 %f31124, %f31122, %f49156, %f31118;
	// end inline asm
	// begin inline asm
	sin.approx.f32  %f31128, %f31124;
	// end inline asm
	// begin inline asm
	fma.rn.f32 %f31130, %f31128, %f49156, %f31124;
	// end inline asm
	// begin inline asm
	sin.approx.f32  %f31134, %f31130;
	// end inline asm
	// begin inline asm
	fma.rn.f32 %f31136, %f31134, %f49156, %f31130;
	// end inline asm
	// begin inline asm
	sin.approx.f32  %f31140, %f31136;
	// end inline asm
	// begin inline asm
	fma.rn.f32 %f31142, %f31140, %f49156, %f31136;
	// end inline asm
	// begin inline asm
	sin.approx.f32  %f31146, %f31142;
	// end inline asm
	// begin inline asm
	fma.rn.f32 %f31148, %f31146, %f49156, %f31142;
	// end inline asm
	// begin inline asm
	sin.approx.f32  %f31152, %f31148;
	// end inline asm
	// begin inline asm
	fma.rn.f32 %f31154, %f31152, %f49156, %f31148;
	// end inline asm
	// begin inline asm
	sin.approx.f32  %f31158, %f31154;
	// end inline asm
	// begin inline asm
	fma.rn.f32 %f31160, %f31158, %f49156, %f31154;
	// end inline asm
	// begin inline asm
	sin.approx.f32  %f31164, %f31160;
	// end inline asm
	// begin inline asm
	fma.rn.f32 %f31166, %f31164, %f49156, %f31160;
	// end inline asm
	// begin inline asm
	sin.approx.f32  %f31170, %f31166;
	// end inline asm
	// begin inline asm
	fma.rn.f32 %f31172, %f31170, %f49156, %f31166;
	// end inline asm
	// begin inline asm
	sin.approx.f32  %f31176, %f31172;
	// end inline asm
	// begin inline asm
	fma.rn.f32 %f31178, %f31176, %f49156, %f31172;
	// end inline asm
	// begin inline asm
	sin.approx.f32  %f31182, %f31178;
	// end inline asm
	// begin inline asm
	fma.rn.f32 %f31184, %f31182, %f49156, %f31178;
	// end inline asm
	// begin inline asm
	sin.approx.f32  %f31188, %f31184;
	// end inline asm
	// begin inline asm
	fma.rn.f32 %f31190, %f31188, %f49156, %f31184;
	// end inline asm
	// begin inline asm
	sin.approx.f32  %f31194, %f31190;
	// end inline asm
	// begin inline asm
	fma.rn.f32 %f31196, %f31194, %f49156, %f31190;
	// end inline asm
	// begin inline asm
	sin.approx.f32  %f31200, %f31196;
	// end inline asm
	// begin inline asm
	fma.rn.f32 %f31202, %f31200, %f49156, %f31196;
	// end inline asm
	// begin inline asm
	sin.approx.f32  %f31206, %f31202;
	// end inline asm
	// begin inline asm
	fma.rn.f32 %f31208, %f31206, %f49156, %f31202;
	// end inline asm
	// begin inline asm
	sin.approx.f32  %f31212, %f31208;
	// end inline asm
	// begin inline asm
	fma.rn.f32 %f31214, %f31212, %f49156, %f31208;
	// end inline asm
	// begin inline asm
	sin.approx.f32  %f31218, %f31214;
	// end inline asm
	// begin inline asm
	fma.rn.f32 %f31220, %f31218, %f49156, %f31214;
	// end inline asm
	// begin inline asm
	sin.approx.f32  %f31224, %f31220;
	// end inline asm
	// begin inline asm
	fma.rn.f32 %f31226, %f31224, %f49156, %f31220;
	// end inline asm
	// begin inline asm
	sin.approx.f32  %f31230, %f31226;
	// end inline asm
	// begin inline asm
	fma.rn.f32 %f31232, %f31230, %f49156, %f31226;
	// end inline asm
	// begin inline asm
	sin.approx.f32  %f31236, %f31232;
	// end inline asm
	// begin inline asm
	fma.rn.f32 %f31238, %f31236, %f49156, %f31232;
	// end inline asm
	// begin inline asm
	sin.approx.f32  %f31242, %f31238;
	// end inline asm
	// begin inline asm
	fma.rn.f32 %f31244, %f31242, %f49156, %f31238;
	// end inline asm
	// begin inline asm
	sin.approx.f32  %f31248, %f31244;
	// end inline asm
	// begin inline asm
	fma.rn.f32 %f31250, %f31248, %f49156, %f31244;
	// end inline asm
	// begin inline asm
	sin.approx.f32  %f31254, %f31250;
	// end inline asm
	// begin inline asm
	fma.rn.f32 %f31256, %f31254, %f49156, %f31250;
	// end inline asm
	// begin inline asm
	sin.approx.f32  %f31260, %f31256;
	// end inline asm
	// begin inline asm
	fma.rn.f32 %f31262, %f31260, %f49156, %f31256;
	// end inline asm
	// begin inline asm
	sin.approx.f32  %f31266, %f31262;
	// end inline asm
	// begin inline asm
	fma.rn.f32 %f31268, %f31266, %f49156, %f31262;
	// end inline asm
	// begin inline asm
	sin.approx.f32  %f31272, %f31268;
	// end inline asm
	// begin inline asm
	fma.rn.f32 %f31274, %f31272, %f49156, %f31268;
	// end inline asm
	// begin inline asm
	sin.approx.f32  %f31278, %f31274;
	// end inline asm
	// begin inline asm
	fma.rn.f32 %f31280, %f31278, %f49156, %f31274;
	// end inline asm
	// begin inline asm
	sin.approx.f32  %f31284, %f31280;
	// end inline asm
	// begin inline asm
	fma.rn.f32 %f31286, %f31284, %f49156, %f31280;
	// end inline asm
	// begin inline asm
	sin.approx.f32  %f31290, %f31286;
	// end inline asm
	// begin inline asm
	fma.rn.f32 %f31292, %f31290, %f49156, %f31286;
	// end inline asm
	// begin inline asm
	sin.approx.f32  %f31296, %f31292;
	// end inline asm
	// begin inline asm
	fma.rn.f32 %f31298, %f31296, %f49156, %f31292;
	// end inline asm
	// begin inline asm
	sin.approx.f32  %f31302, %f31298;
	// end inline asm
	// begin inline asm
	fma.rn.f32 %f31304, %f31302, %f49156, %f31298;
	// end inline asm
	// begin inline asm
	sin.approx.f32  %f31308, %f31304;
	// end inline asm
	// begin inline asm
	fma.rn.f32 %f31310, %f31308, %f49156, %f31304;
	// end inline asm
	// begin inline asm
	sin.approx.f32  %f31314, %f31310;
	// end inline asm
	// begin inline asm
	fma.rn.f32 %f31316, %f31314, %f49156, %f31310;
	// end inline asm
	// begin inline asm
	sin.approx.f32  %f31320, %f31316;
	// end inline asm
	// begin inline asm
	fma.rn.f32 %f31322, %f31320, %f49156, %f31316;
	// end inline asm
	// begin inline asm
	sin.approx.f32  %f31326, %f31322;
	// end inline asm
	// begin inline asm
	fma.rn.f32 %f31328, %f31326, %f49156, %f31322;
	// end inline asm
	// begin inline asm
	sin.approx.f32  %f31332, %f31328;
	// end inline asm
	// begin inline asm
	fma.rn.f32 %f31334, %f31332, %f49156, %f31328;
	// end inline asm
	// begin inline asm
	sin.approx.f32  %f31338, %f31334;
	// end inline asm
	// begin inline asm
	fma.rn.f32 %f31340, %f31338, %f49156, %f31334;
	// end inline asm
	// begin inline asm
	sin.approx.f32  %f31344, %f31340;
	// end inline asm
	// begin inline asm
	fma.rn.f32 %f31346, %f31344, %f49156, %f31340;
	// end inline asm
	// begin inline asm
	sin.approx.f32  %f31350, %f31346;
	// end inline asm
	// begin inline asm
	fma.rn.f32 %f31352, %f31350, %f49156, %f31346;
	// end inline asm
	// begin inline asm
	sin.approx.f32  %f31356, %f31352;
	// end inline asm
	// begin inline asm
	fma.rn.f32 %f31358, %f31356, %f49156, %f31352;
	// end inline asm
	// begin inline asm
	sin.approx.f32  %f31362, %f31358;
	// end inline asm
	// begin inline asm
	fma.rn.f32 %f31364, %f31362, %f49156, %f31358;
	// end inline asm
	// begin inline asm
	sin.approx.f32  %f31368, %f31364;
	// end inline asm
	// begin inline asm
	fma.rn.f32 %f31370, %f31368, %f49156, %f31364;
	// end inline asm
	// begin inline asm
	sin.approx.f32  %f31374, %f31370;
	// end inline asm
	// begin inline asm
	fma.rn.f32 %f31376, %f31374, %f49156, %f31370;
	// end inline asm
	// begin inline asm
	sin.approx.f32  %f31380, %f31376;
	// end inline asm
	// begin inline asm
	fma.rn.f32 %f31382, %f31380, %f49156, %f31376;
	// end inline asm
	// begin inline asm
	sin.approx.f32  %f31386, %f31382;
	// end inline asm
	// begin inline asm
	fma.rn.f32 %f31388, %f31386, %f49156, %f31382;
	// end inline asm
	// begin inline asm
	sin.approx.f32  %f31392, %f31388;
	// end inline asm
	// begin inline asm
	fma.rn.f32 %f31394, %f31392, %f49156, %f31388;
	// end inline asm
	// begin inline asm
	sin.approx.f32  %f31398, %f31394;
	// end inline asm
	// begin inline asm
	fma.rn.f32 %f31400, %f31398, %f49156, %f31394;
	// end inline asm
	// begin inline asm
	sin.approx.f32  %f31404, %f31400;
	// end inline asm
	// begin inline asm
	fma.rn.f32 %f31406, %f31404, %f49156, %f31400;
	// end inline asm
	// begin inline asm
	sin.approx.f32  %f31410, %f31406;
	// end inline asm
	// begin inline asm
	fma.rn.f32 %f31412, %f31410, %f49156, %f31406;
	// end inline asm
	// begin inline asm
	sin.approx.f32  %f31416, %f31412;
	// end inline asm
	// begin inline asm
	fma.rn.f32 %f31418, %f31416, %f49156, %f31412;
	// end inline asm
	// begin inline asm
	sin.approx.f32  %f31422, %f31418;
	// end inline asm
	// begin inline asm
	fma.rn.f32 %f31424, %f31422, %f49156, %f31418;
	// end inline asm
	// begin inline asm
	sin.approx.f32  %f31428, %f31424;
	// end inline asm
	// begin inline asm
	fma.rn.f32 %f31430, %f31428, %f49156, %f31424;
	// end inline asm
	// begin inline asm
	sin.approx.f32  %f31434, %f31430;
	// end inline asm
	// begin inline asm
	fma.rn.f32 %f31436, %f31434, %f49156, %f31430;
	// end inline asm
	// begin inline asm
	sin.approx.f32  %f31440, %f31436;
	// end inline asm
	// begin inline asm
	fma.rn.f32 %f31442, %f31440, %f49156, %f31436;
	// end inline asm
	// begin inline asm
	sin.approx.f32  %f31446, %f31442;
	// end inline asm
	// begin inline asm
	fma.rn.f32 %f31448, %f31446, %f49156, %f31442;
	// end inline asm
	// begin inline asm
	sin.approx.f32  %f31452, %f31448;
	// end inline asm
	// begin inline asm
	fma.rn.f32 %f31454, %f31452, %f49156, %f31448;
	// end inline asm
	// begin inline asm
	sin.approx.f32  %f31458, %f31454;
	// end inline asm
	// begin inline asm
	fma.rn.f32 %f31460, %f31458, %f49156, %f31454;
	// end inline asm
	// begin inline asm
	sin.approx.f32  %f31464, %f31460;
	// end inline asm
	// begin inline asm
	fma.rn.f32 %f31466, %f31464, %f49156, %f31460;
	// end inline asm
	// begin inline asm
	sin.approx.f32  %f31470, %f31466;
	// end inline asm
	// begin inline asm
	fma.rn.f32 %f31472, %f31470, %f49156, %f31466;
	// end inline asm
	// begin inline asm
	sin.approx.f32  %f31476, %f31472;
	// end inline asm
	// begin inline asm
	fma.rn.f32 %f31478, %f31476, %f49156, %f31472;
	// end inline asm
	// begin inline asm
	sin.approx.f32  %f31482, %f31478;
	// end inline asm
	// begin inline asm
	fma.rn.f32 %f31484, %f31482, %f49156, %f31478;
	// end inline asm
	// begin inline asm
	sin.approx.f32  %f31488, %f31484;
	// end inline asm
	// begin inline asm
	fma.rn.f32 %f31490, %f31488, %f49156, %f31484;
	// end inline asm
	// begin inline asm
	sin.approx.f32  %f31494, %f31490;
	// end inline asm
	// begin inline asm
	fma.rn.f32 %f31496, %f31494, %f49156, %f31490;
	// end inline asm
	// begin inline asm
	sin.approx.f32  %f31500, %f31496;
	// end inline asm
	// begin inline asm
	fma.rn.f32 %f31502, %f31500, %f49156, %f31496;
	// end inline asm
	// begin inline asm
	sin.approx.f32  %f31506, %f31502;
	// end inline asm
	// begin inline asm
	fma.rn.f32 %f31508, %f31506, %f49156, %f31502;
	// end inline asm
	// begin inline asm
	sin.approx.f32  %f31512, %f31508;
	// end inline asm
	// begin inline asm
	fma.rn.f32 %f31514, %f31512, %f49156, %f31508;
	// end inline asm
	// begin inline asm
	sin.approx.f32  %f31518, %f31514;
	// end inline asm
	// begin inline asm
	fma.rn.f32 %f31520, %f31518, %f49156, %f31514;
	// end inline asm
	// begin inline asm
	sin.approx.f32  %f31524, %f31520;
	// end inline asm
	// begin inline asm
	fma.rn.f32 %f31526, %f31524, %f49156, %f31520;
	// end inline asm
	// begin inline asm
	sin.approx.f32  %f31530, %f31526;
	// end inline asm
	// begin inline asm
	fma.rn.f32 %f31532, %f31530, %f49156, %f31526;
	// end inline asm
	// begin inline asm
	sin.approx.f32  %f31536, %f31532;
	// end inline asm
	// begin inline asm
	fma.rn.f32 %f31538, %f31536, %f49156, %f31532;
	// end inline asm
	// begin inline asm
	sin.approx.f32  %f31542, %f31538;
	// end inline asm
	// begin inline asm
	fma.rn.f32 %f31544, %f31542, %f49156, %f31538;
	// end inline asm
	// begin inline asm
	sin.approx.f32  %f31548, %f31544;
	// end inline asm
	// begin inline asm
	fma.rn.f32 %f31550, %f31548, %f49156, %f31544;
	// end inline asm
	// begin inline asm
	sin.approx.f32  %f31554, %f31550;
	// end inline asm
	// begin inline asm
	fma.rn.f32 %f31556, %f31554, %f49156, %f31550;
	// end inline asm
	// begin inline asm
	sin.approx.f32  %f31560, %f31556;
	// end inline asm
	// begin inline asm
	fma.rn.f32 %f31562, %f31560, %f49156, %f31556;
	// end inline asm
	// begin inline asm
	sin.approx.f32  %f31566, %f31562;
	// end inline asm
	// begin inline asm
	fma.rn.f32 %f31568, %f31566, %f49156, %f31562;
	// end inline asm
	// begin inline asm
	sin.approx.f32  %f31572, %f31568;
	// end inline asm
	// begin inline asm
	fma.rn.f32 %f31574, %f31572, %f49156, %f31568;
	// end inline asm
	// begin inline asm
	sin.approx.f32  %f31578, %f31574;
	// end inline asm
	// begin inline asm
	fma.rn.f32 %f31580, %f31578, %f49156, %f31574;
	// end inline asm
	// begin inline asm
	sin.approx.f32  %f31584, %f31580;
	// end inline asm
	// begin inline asm
	fma.rn.f32 %f31586, %f31584, %f49156, %f31580;
	// end inline asm
	// begin inline asm
	sin.approx.f32  %f31590, %f31586;
	// end inline asm
	// begin inline asm
	fma.rn.f32 %f31592, %f31590, %f49156, %f31586;
	// end inline asm
	// begin inline asm
	sin.approx.f32  %f31596, %f31592;
	// end inline asm
	// begin inline asm
	fma.rn.f32 %f31598, %f31596, %f49156, %f31592;
	// end inline asm
	// begin inline asm
	sin.approx.f32  %f31602, %f31598;
	// end inline asm
	// begin inline asm
	fma.rn.f32 %f31604, %f31602, %f49156, %f31598;
	// end inline asm
	// begin inline asm
	sin.approx.f32  %f31608, %f31604;
	// end inline asm
	// begin inline asm
	fma.rn.f32 %f31610, %f31608, %f49156, %f31604;
	// end inline asm
	// begin inline asm
	sin.approx.f32  %f31614, %f31610;
	// end inline asm
	// begin inline asm
	fma.rn.f32 %f31616, %f31614, %f49156, %f31610;
	// end inline asm
	// begin inline asm
	sin.approx.f32  %f31620, %f31616;
	// end inline asm
	// begin inline asm
	fma.rn.f32 %f31622, %f31620, %f49156, %f31616;
	// end inline asm
	// begin inline asm
	sin.approx.f32  %f31626, %f31622;
	// end inline asm
	// begin inline asm
	fma.rn.f32 %f31628, %f31626, %f49156, %f31622;
	// end inline asm
	// begin inline asm
	sin.approx.f32  %f31632, %f31628;
	// end inline asm
	// begin inline asm
	fma.rn.f32 %f31634, %f31632, %f49156, %f31628;
	// end inline asm
	// begin inline asm
	sin.approx.f32  %f31638, %f31634;
	// end inline asm
	// begin inline asm
	fma.rn.f32 %f31640, %f31638, %f49156, %f31634;
	// end inline asm
	// begin inline asm
	sin.approx.f32  %f31644, %f31640;
	// end inline asm
	// begin inline asm
	fma.rn.f32 %f31646, %f31644, %f49156, %f31640;
	// end inline asm
	// begin inline asm
	sin.approx.f32  %f31650, %f31646;
	// end inline asm
	// begin inline asm
	fma.rn.f32 %f31652, %f31650, %f49156, %f31646;
	// end inline asm
	// begin inline asm
	sin.approx.f32  %f31656, %f31652;
	// end inline asm
	// begin inline asm
	fma.rn.f32 %f31658, %f31656, %f49156, %f31652;
	// end inline asm
	// begin inline asm
	sin.approx.f32  %f31662, %f31658;
	// end inline asm
	// begin inline asm
	fma.rn.f32 %f31664, %f31662, %f49156, %f31658;
	// end inline asm
	// begin inline asm
	sin.approx.f32  %f31668, %f31664;
	// end inline asm
	// begin inline asm
	fma.rn.f32 %f31670, %f31668, %f49156, %f31664;
	// end inline asm
	// begin inline asm
	sin.approx.f32  %f31674, %f31670;
	// end inline asm
	// begin inline asm
	fma.rn.f32 %f31676, %f31674, %f49156, %f31670;
	// end inline asm
	// begin inline asm
	sin.approx.f32  %f31680, %f31676;
	// end inline asm
	// begin inline asm
	fma.rn.f32 %f31682, %f31680, %f49156, %f31676;
	// end inline asm
	// begin inline asm
	sin.approx.f32  %f31686, %f31682;
	// end inline asm
	// begin inline asm
	fma.rn.f32 %f31688, %f31686, %f49156, %f31682;
	// end inline asm
	// begin inline asm
	sin.approx.f32  %f31692, %f31688;
	// end inline asm
	// begin inline asm
	fma.rn.f32 %f31694, %f31692, %f49156, %f31688;
	// end inline asm
	// begin inline asm
	sin.approx.f32  %f31698, %f31694;
	// end inline asm
	// begin inline asm
	fma.rn.f32 %f31700, %f31698, %f49156, %f31694;
	// end inline asm
	// begin inline asm
	sin.approx.f32  %f31704, %f31700;
	// end inline asm
	// begin inline asm
	fma.rn.f32 %f31706, %f31704, %f49156, %f31700;
	// end inline asm
	// begin inline asm
	sin.approx.f32  %f31710, %f31706;
	// end inline asm
	// begin inline asm
	fma.rn.f32 %f31712, %f31710, %f49156, %f31706;
	// end inline asm
	// begin inline asm
	sin.approx.f32  %f31716, %f31712;
	// end inline asm
	// begin inline asm
	fma.rn.f32 %f31718, %f31716, %f49156, %f31712;
	// end inline asm
	// begin inline asm
	sin.approx.f32  %f31722, %f31718;
	// end inline asm
	// begin inline asm
	fma.rn.f32 %f31724, %f31722, %f49156, %f31718;
	// end inline asm
	// begin inline asm
	sin.approx.f32  %f31728, %f31724;
	// end inline asm
	// begin inline asm
	fma.rn.f32 %f31730, %f31728, %f49156, %f31724;
	// end inline asm
	// begin inline asm
	sin.approx.f32  %f31734, %f31730;
	// end inline asm
	// begin inline asm
	fma.rn.f32 %f31736, %f31734, %f49156, %f31730;
	// end inline asm
	// begin inline asm
	sin.approx.f32  %f31740, %f31736;
	// end inline asm
	// begin inline asm
	fma.rn.f32 %f31742, %f31740, %f49156, %f31736;
	// end inline asm
	// begin inline asm
	sin.approx.f32  %f31746, %f31742;
	// end inline asm
	// begin inline asm
	fma.rn.f32 %f31748, %f31746, %f49156, %f31742;
	// end inline asm
	// begin inline asm
	sin.approx.f32  %f31752, %f31748;
	// end inline asm
	// begin inline asm
	fma.rn.f32 %f31754, %f31752, %f49156, %f31748;
	// end inline asm
	// begin inline asm
	sin.approx.f32  %f31758, %f31754;
	// end inline asm
	// begin inline asm
	fma.rn.f32 %f31760, %f31758, %f49156, %f31754;
	// end inline asm
	// begin inline asm
	sin.approx.f32  %f31764, %f31760;
	// end inline asm
	// begin inline asm
	fma.rn.f32 %f31766, %f31764, %f49156, %f31760;
	// end inline asm
	// begin inline asm
	sin.approx.f32  %f31770, %f31766;
	// end inline asm
	// begin inline asm
	fma.rn.f32 %f31772, %f31770, %f49156, %f31766;
	// end inline asm
	// begin inline asm
	sin.approx.f32  %f31776, %f31772;
	// end inline asm
	// begin inline asm
	fma.rn.f32 %f31778, %f31776, %f49156, %f31772;
	// end inline asm
	// begin inline asm
	sin.approx.f32  %f31782, %f31778;
	// end inline asm
	// begin inline asm
	fma.rn.f32 %f31784, %f31782, %f49156, %f31778;
	// end inline asm
	// begin inline asm
	sin.approx.f32  %f31788, %f31784;
	// end inline asm
	// begin inline asm
	fma.rn.f32 %f31790, %f31788, %f49156, %f31784;
	// end inline asm
	// begin inline asm
	sin.approx.f32  %f31794, %f31790;
	// end inline asm
	// begin inline asm
	fma.rn.f32 %f31796, %f31794, %f49156, %f31790;
	// end inline asm
	// begin inline asm
	sin.approx.f32  %f31800, %f31796;
	// end inline asm
	// begin inline asm
	fma.rn.f32 %f31802, %f31800, %f49156, %f31796;
	// end inline asm
	// begin inline asm
	sin.approx.f32  %f31806, %f31802;
	// end inline asm
	// begin inline asm
	fma.rn.f32 %f31808, %f31806, %f49156, %f31802;
	// end inline asm
	// begin inline asm
	sin.approx.f32  %f31812, %f31808;
	// end inline asm
	// begin inline asm
	fma.rn.f32 %f31814, %f31812, %f49156, %f31808;
	// end inline asm
	// begin inline asm
	sin.approx.f32  %f31818, %f31814;
	// end inline asm
	// begin inline asm
	fma.rn.f32 %f31820, %f31818, %f49156, %f31814;
	// end inline asm
	// begin inline asm
	sin.approx.f32  %f31824, %f31820;
	// end inline asm
	// begin inline asm
	fma.rn.f32 %f31826, %f31824, %f49156, %f31820;
	// end inline asm
	// begin inline asm
	sin.approx.f32  %f31830, %f31826;
	// end inline asm
	// begin inline asm
	fma.rn.f32 %f31832, %f31830, %f49156, %f31826;
	// end inline asm
	// begin inline asm
	sin.approx.f32  %f31836, %f31832;
	// end inline asm
	// begin inline asm
	fma.rn.f32 %f31838, %f31836, %f49156, %f31832;
	// end inline asm
	// begin inline asm
	sin.approx.f32  %f31842, %f31838;
	// end inline asm
	// begin inline asm
	fma.rn.f32 %f31844, %f31842, %f49156, %f31838;
	// end inline asm
	// begin inline asm
	sin.approx.f32  %f31848, %f31844;
	// end inline asm
	// begin inline asm
	fma.rn.f32 %f31850, %f31848, %f49156, %f31844;
	// end inline asm
	// begin inline asm
	sin.approx.f32  %f31854, %f31850;
	// end inline asm
	// begin inline asm
	fma.rn.f32 %f31856, %f31854, %f49156, %f31850;
	// end inline asm
	// begin inline asm
	sin.approx.f32  %f31860, %f31856;
	// end inline asm
	// begin inline asm
	fma.rn.f32 %f31862, %f31860, %f49156, %f31856;
	// end inline asm
	// begin inline asm
	sin.approx.f32  %f31866, %f31862;
	// end inline asm
	// begin inline asm
	fma.rn.f32 %f31868, %f31866, %f49156, %f31862;
	// end inline asm
	// begin inline asm
	sin.approx.f32  %f31872, %f31868;
	// end inline asm
	// begin inline asm
	fma.rn.f32 %f31874, %f31872, %f49156, %f31868;
	// end inline asm
	// begin inline asm
	sin.approx.f32  %f31878, %f31874;
	// end inline asm
	// begin inline asm
	fma.rn.f32 %f31880, %f31878, %f49156, %f31874;
	// end inline asm
	// begin inline asm
	sin.approx.f32  %f31884, %f31880;
	// end inline asm
	// begin inline asm
	fma.rn.f32 %f31886, %f31884, %f49156, %f31880;
	// end inline asm
	// begin inline asm
	sin.approx.f32  %f31890, %f31886;
	// end inline asm
	// begin inline asm
	fma.rn.f32 %f31892, %f31890, %f49156, %f31886;
	// end inline asm
	// begin inline asm
	sin.approx.f32  %f31896, %f31892;
	// end inline asm
	// begin inline asm
	fma.rn.f32 %f31898, %f31896, %f49156, %f31892;
	// end inline asm
	// begin inline asm
	sin.approx.f32  %f31902, %f31898;
	// end inline asm
	// begin inline asm
	fma.rn.f32 %f31904, %f31902, %f49156, %f31898;
	// end inline asm
	// begin inline asm
	sin.approx.f32  %f31908, %f31904;
	// end inline asm
	// begin inline asm
	fma.rn.f32 %f31910, %f31908, %f49156, %f31904;
	// end inline asm
	// begin inline asm
	sin.approx.f32  %f31914, %f31910;
	// end inline asm
	// begin inline asm
	fma.rn.f32 %f31916, %f31914, %f49156, %f31910;
	// end inline asm
	// begin inline asm
	sin.approx.f32  %f31920, %f31916;
	// end inline asm
	// begin inline asm
	fma.rn.f32 %f31922, %f31920, %f49156, %f31916;
	// end inline asm
	// begin inline asm
	sin.approx.f32  %f31926, %f31922;
	// end inline asm
	// begin inline asm
	fma.rn.f32 %f31928, %f31926, %f49156, %f31922;
	// end inline asm
	// begin inline asm
	sin.approx.f32  %f31932, %f31928;
	// end inline asm
	// begin inline asm
	fma.rn.f32 %f31934, %f31932, %f49156, %f31928;
	// end inline asm
	// begin inline asm
	sin.approx.f32  %f31938, %f31934;
	// end inline asm
	// begin inline asm
	fma.rn.f32 %f31940, %f31938, %f49156, %f31934;
	// end inline asm
	// begin inline asm
	sin.approx.f32  %f31944, %f31940;
	// end inline asm
	// begin inline asm
	fma.rn.f32 %f31946, %f31944, %f49156, %f31940;
	// end inline asm
	// begin inline asm
	sin.approx.f32  %f31950, %f31946;
	// end inline asm
	// begin inline asm
	fma.rn.f32 %f31952, %f31950, %f49156, %f31946;
	// end inline asm
	// begin inline asm
	sin.approx.f32  %f31956, %f31952;
	// end inline asm
	// begin inline asm
	fma.rn.f32 %f31958, %f31956, %f49156, %f31952;
	// end inline asm
	// begin inline asm
	sin.approx.f32  %f31962, %f31958;
	// end inline asm
	// begin inline asm
	fma.rn.f32 %f31964, %f31962, %f49156, %f31958;
	// end inline asm
	// begin inline asm
	sin.approx.f32  %f31968, %f31964;
	// end inline asm
	// begin inline asm
	fma.rn.f32 %f31970, %f31968, %f49156, %f31964;
	// end inline asm
	// begin inline asm
	sin.approx.f32  %f31974, %f31970;
	// end inline asm
	// begin inline asm
	fma.rn.f32 %f31976, %f31974, %f49156, %f31970;
	// end inline asm
	// begin inline asm
	sin.approx.f32  %f31980, %f31976;
	// end inline asm
	// begin inline asm
	fma.rn.f32 %f31982, %f31980, %f49156, %f31976;
	// end inline asm
	// begin inline asm
	sin.approx.f32  %f31986, %f31982;
	// end inline asm
	// begin inline asm
	fma.rn.f32 %f31988, %f31986, %f49156, %f31982;
	// end inline asm
	// begin inline asm
	sin.approx.f32  %f31992, %f31988;
	// end inline asm
	// begin inline asm
	fma.rn.f32 %f31994, %f31992, %f49156, %f31988;
	// end inline asm
	// begin inline asm
	sin.approx.f32  %f31998, %f31994;
	// end inline asm
	// begin inline asm
	fma.rn.f32 %f32000, %f31998, %f49156, %f31994;
	// end inline asm
	// begin inline asm
	sin.approx.f32  %f32004, %f32000;
	// end inline asm
	// begin inline asm
	fma.rn.f32 %f32006, %f32004, %f49156, %f32000;
	// end inline asm
	// begin inline asm
	sin.approx.f32  %f32010, %f32006;
	// end inline asm
	// begin inline asm
	fma.rn.f32 %f32012, %f32010, %f49156, %f32006;
	// end inline asm
	// begin inline asm
	sin.approx.f32  %f32016, %f32012;
	// end inline asm
	// begin inline asm
	fma.rn.f32 %f32018, %f32016, %f49156, %f32012;
	// end inline asm
	// begin inline asm
	sin.approx.f32  %f32022, %f32018;
	// end inline asm
	// begin inline asm
	fma.rn.f32 %f32024, %f32022, %f49156, %f32018;
	// end inline asm
	// begin inline asm
	sin.approx.f32  %f32028, %f32024;
	// end inline asm
	// begin inline asm
	fma.rn.f32 %f32030, %f32028, %f49156, %f32024;
	// end inline asm
	// begin inline asm
	sin.approx.f32  %f32034, %f32030;
	// end inline asm
	// begin inline asm
	fma.rn.f32 %f32036, %f32034, %f49156, %f32030;
	// end inline asm
	// begin inline asm
	sin.approx.f32  %f32040, %f32036;
	// end inline asm
	// begin inline asm
	fma.rn.f32 %f32042, %f32040, %f49156, %f32036;
	// end inline asm
	// begin inline asm
	sin.approx.f32  %f32046, %f32042;
	// end inline asm
	// begin inline asm
	fma.rn.f32 %f32048, %f32046, %f49156, %f32042;
	// end inline asm
	// begin inline asm
	sin.approx.f32  %f32052, %f32048;
	// end inline asm
	// begin inline asm
	fma.rn.f32 %f32054, %f32052, %f49156, %f32048;
	// end inline asm
	// begin inline asm
	sin.approx.f32  %f32058, %f32054;
	// end inline asm
	// begin inline asm
	fma.rn.f32 %f32060, %f32058, %f49156, %f32054;
	// end inline asm
	// begin inline asm
	sin.approx.f32  %f32064, %f32060;
	// end inline asm
	// begin inline asm
	fma.rn.f32 %f32066, %f32064, %f49156, %f32060;
	// end inline asm
	// begin inline asm
	sin.approx.f32  %f32070, %f32066;
	// end inline asm
	// begin inline asm
	fma.rn.f32 %f32072, %f32070, %f49156, %f32066;
	// end inline asm
	// begin inline asm
	sin.approx.f32  %f32076, %f32072;
	// end inline asm
	// begin inline asm
	fma.rn.f32 %f32078, %f32076, %f49156, %f32072;
	// end inline asm
	// begin inline asm
	sin.approx.f32  %f32082, %f32078;
	// end inline asm
	// begin inline asm
	fma.rn.f32 %f32084, %f32082, %f49156, %f32078;
	// end inline asm
	// begin inline asm
	sin.approx.f32  %f32088, %f32084;
	// end inline asm
	// begin inline asm
	fma.rn.f32 %f32090, %f32088, %f49156, %f32084;
	// end inline asm
	// begin inline asm
	sin.approx.f32  %f32094, %f32090;
	// end inline asm
	// begin inline asm
	fma.rn.f32 %f32096, %f32094, %f49156, %f32090;
	// end inline asm
	// begin inline asm
	sin.approx.f32  %f32100, %f32096;
	// end inline asm
	// begin inline asm
	fma.rn.f32 %f32102, %f32100, %f49156, %f32096;
	// end inline asm
	// begin inline asm
	sin.approx.f32  %f32106, %f32102;
	// end inline asm
	// begin inline asm
	fma.rn.f32 %f32108, %f32106, %f49156, %f32102;
	// end inline asm
	// begin inline asm
	sin.approx.f32  %f32112, %f32108;
	// end inline asm
	// begin inline asm
	fma.rn.f32 %f32114, %f32112, %f49156, %f32108;
	// end inline asm
	// begin inline asm
	sin.approx.f32  %f32118, %f32114;
	// end inline asm
	// begin inline asm
	fma.rn.f32 %f32120, %f32118, %f49156, %f32114;
	// end inline asm
	// begin inline asm
	sin.approx.f32  %f32124, %f32120;
	// end inline asm
	// begin inline asm
	fma.rn.f32 %f32126, %f32124, %f49156, %f32120;
	// end inline asm
	// begin inline asm
	sin.approx.f32  %f32130, %f32126;
	// end inline asm
	// begin inline asm
	fma.rn.f32 %f32132, %f32130, %f49156, %f32126;
	// end inline asm
	// begin inline asm
	sin.approx.f32  %f32136, %f32132;
	// end inline asm
	// begin inline asm
	fma.rn.f32 %f32138, %f32136, %f49156, %f32132;
	// end inline asm
	// begin inline asm
	sin.approx.f32  %f32142, %f32138;
	// end inline asm
	// begin inline asm
	fma.rn.f32 %f32144, %f32142, %f49156, %f32138;
	// end inline asm
	// begin inline asm
	sin.approx.f32  %f32148, %f32144;
	// end inline asm
	// begin inline asm
	fma.rn.f32 %f32150, %f32148, %f49156, %f32144;
	// end inline asm
	// begin inline asm
	sin.approx.f32  %f32154, %f32150;
	// end inline asm
	// begin inline asm
	fma.rn.f32 %f32156, %f32154, %f49156, %f32150;
	// end inline asm
	// begin inline asm
	sin.approx.f32  %f32160, %f32156;
	// end inline asm
	// begin inline asm
	fma.rn.f32 %f32162, %f32160, %f49156, %f32156;
	// end inline asm
	// begin inline asm
	sin.approx.f32  %f32166, %f32162;
	// end inline asm
	// begin inline asm
	fma.rn.f32 %f32168, %f32166, %f49156, %f32162;
	// end inline asm
	// begin inline asm
	sin.approx.f32  %f32172, %f32168;
	// end inline asm
	// begin inline asm
	fma.rn.f32 %f32174, %f32172, %f49156, %f32168;
	// end inline asm
	// begin inline asm
	sin.approx.f32  %f32178, %f32174;
	// end inline asm
	// begin inline asm
	fma.rn.f32 %f32180, %f32178, %f49156, %f32174;
	// end inline asm
	// begin inline asm
	sin.approx.f32  %f32184, %f32180;
	// end inline asm
	// begin inline asm
	fma.rn.f32 %f32186, %f32184, %f49156, %f32180;
	// end inline asm
	// begin inline asm
	sin.approx.f32  %f32190, %f32186;
	// end inline asm
	// begin inline asm
	fma.rn.f32 %f32192, %f32190, %f49156, %f32186;
	// end inline asm
	// begin inline asm
	sin.approx.f32  %f32196, %f32192;
	// end inline asm
	// begin inline asm
	fma.rn.f32 %f32198, %f32196, %f49156, %f32192;
	// end inline asm
	// begin inline asm
	sin.approx.f32  %f32202, %f32198;
	// end inline asm
	// begin inline asm
	fma.rn.f32 %f32204, %f32202, %f49156, %f32198;
	// end inline asm
	// begin inline asm
	sin.approx.f32  %f32208, %f32204;
	// end inline asm
	// begin inline asm
	fma.rn.f32 %f32210, %f32208, %f49156, %f32204;
	// end inline asm
	// begin inline asm
	sin.approx.f32  %f32214, %f32210;
	// end inline asm
	// begin inline asm
	fma.rn.f32 %f32216, %f32214, %f49156, %f32210;
	// end inline asm
	// begin inline asm
	sin.approx.f32  %f32220, %f32216;
	// end inline asm
	// begin inline asm
	fma.rn.f32 %f32222, %f32220, %f49156, %f32216;
	// end inline asm
	// begin inline asm
	sin.approx.f32  %f32226, %f32222;
	// end inline asm
	// begin inline asm
	fma.rn.f32 %f32228, %f32226, %f49156, %f32222;
	// end inline asm
	// begin inline asm
	sin.approx.f32  %f32232, %f32228;
	// end inline asm
	// begin inline asm
	fma.rn.f32 %f32234, %f32232, %f49156, %f32228;
	// end inline asm
	// begin inline asm
	sin.approx.f32  %f32238, %f32234;
	// end inline asm
	// begin inline asm
	fma.rn.f32 %f32240, %f32238, %f49156, %f32234;
	// end inline asm
	// begin inline asm
	sin.approx.f32  %f32244, %f32240;
	// end inline asm
	// begin inline asm
	fma.rn.f32 %f32246, %f32244, %f49156, %f32240;
	// end inline asm
	// begin inline asm
	sin.approx.f32  %f32250, %f32246;
	// end inline asm
	// begin inline asm
	fma.rn.f32 %f32252, %f32250, %f49156, %f32246;
	// end inline asm
	// begin inline asm
	sin.approx.f32  %f32256, %f32252;
	// end inline asm
	// begin inline asm
	fma.rn.f32 %f32258, %f32256, %f49156, %f32252;
	// end inline asm
	// begin inline asm
	sin.approx.f32  %f32262, %f32258;
	// end inline asm
	// begin inline asm
	fma.rn.f32 %f32264, %f32262, %f49156, %f32258;
	// end inline asm
	// begin inline asm
	sin.approx.f32  %f32268, %f32264;
	// end inline asm
	// begin inline asm
	fma.rn.f32 %f32270, %f32268, %f49156, %f32264;
	// end inline asm
	// begin inline asm
	sin.approx.f32  %f32274, %f32270;
	// end inline asm
	// begin inline asm
	fma.rn.f32 %f32276, %f32274, %f49156, %f32270;
	// end inline asm
	// begin inline asm
	sin.approx.f32  %f32280, %f32276;
	// end inline asm
	// begin inline asm
	fma.rn.f32 %f32282, %f32280, %f49156, %f32276;
	// end inline asm
	// begin inline asm
	sin.approx.f32  %f32286, %f32282;
	// end inline asm
	// begin inline asm
	fma.rn.f32 %f32288, %f32286, %f49156, %f32282;
	// end inline asm
	// begin inline asm
	sin.approx.f32  %f32292, %f32288;
	// end inline asm
	// begin inline asm
	fma.rn.f32 %f32294, %f32292, %f49156, %f32288;
	// end inline asm
	// begin inline asm
	sin.approx.f32  %f32298, %f32294;
	// end inline asm
	// begin inline asm
	fma.rn.f32 %f32300, %f32298, %f49156, %f32294;
	// end inline asm
	// begin inline asm
	sin.approx.f32  %f32304, %f32300;
	// end inline asm
	// begin inline asm
	fma.rn.f32 %f32306, %f32304, %f49156, %f32300;
	// end inline asm
	// begin inline asm
	sin.approx.f32  %f32310, %f32306;
	// end inline asm
	// begin inline asm
	fma.rn.f32 %f32312, %f32310, %f49156, %f32306;
	// end inline asm
	// begin inline asm
	sin.approx.f32  %f32316, %f32312;
	// end inline asm
	// begin inline asm
	fma.rn.f32 %f32318, %f32316, %f49156, %f32312;
	// end inline asm
	// begin inline asm
	sin.approx.f32  %f32322, %f32318;
	// end inline asm
	// begin inline asm
	fma.rn.f32 %f32324, %f32322, %f49156, %f32318;
	// end inline asm
	// begin inline asm
	sin.approx.f32  %f32328, %f32324;
	// end inline asm
	// begin inline asm
	fma.rn.f32 %f32330, %f32328, %f49156, %f32324;
	// end inline asm
	// begin inline asm
	sin.approx.f32  %f32334, %f32330;
	// end inline asm
	// begin inline asm
	fma.rn.f32 %f32336, %f32334, %f49156, %f32330;
	// end inline asm
	// begin inline asm
	sin.approx.f32  %f32340, %f32336;
	// end inline asm
	// begin inline asm
	fma.rn.f32 %f32342, %f32340, %f49156, %f32336;
	// end inline asm
	// begin inline asm
	sin.approx.f32  %f32346, %f32342;
	// end inline asm
	// begin inline asm
	fma.rn.f32 %f32348, %f32346, %f49156, %f32342;
	// end inline asm
	// begin inline asm
	sin.approx.f32  %f32352, %f32348;
	// end inline asm
	// begin inline asm
	fma.rn.f32 %f32354, %f32352, %f49156, %f32348;
	// end inline asm
	// begin inline asm
	sin.approx.f32  %f32358, %f32354;
	// end inline asm
	// begin inline asm
	fma.rn.f32 %f32360, %f32358, %f49156, %f32354;
	// end inline asm
	// begin inline asm
	sin.approx.f32  %f32364, %f32360;
	// end inline asm
	// begin inline asm
	fma.rn.f32 %f32366, %f32364, %f49156, %f32360;
	// end inline asm
	// begin inline asm
	sin.approx.f32  %f32370, %f32366;
	// end inline asm
	// begin inline asm
	fma.rn.f32 %f32372, %f32370, %f49156, %f32366;
	// end inline asm
	// begin inline asm
	sin.approx.f32  %f32376, %f32372;
	// end inline asm
	// begin inline asm
	fma.rn.f32 %f32378, %f32376, %f49156, %f32372;
	// end inline asm
	// begin inline asm
	sin.approx.f32  %f32382, %f32378;
	// end inline asm
	// begin inline asm
	fma.rn.f32 %f32384, %f32382, %f49156, %f32378;
	// end inline asm
	// begin inline asm
	sin.approx.f32  %f32388, %f32384;
	// end inline asm
	// begin inline asm
	fma.rn.f32 %f32390, %f32388, %f49156, %f32384;
	// end inline asm
	// begin inline asm
	sin.approx.f32  %f32394, %f32390;
	// end inline asm
	// begin inline asm
	fma.rn.f32 %f32396, %f32394, %f49156, %f32390;
	// end inline asm
	// begin inline asm
	sin.approx.f32  %f32400, %f32396;
	// end inline asm
	// begin inline asm
	fma.rn.f32 %f32402, %f32400, %f49156, %f32396;
	// end inline asm
	// begin inline asm
	sin.approx.f32  %f32406, %f32402;
	// end inline asm
	// begin inline asm
	fma.rn.f32 %f32408, %f32406, %f49156, %f32402;
	// end inline asm
	// begin inline asm
	sin.approx.f32  %f32412, %f32408;
	// end inline asm
	// begin inline asm
	fma.rn.f32 %f32414, %f32412, %f49156, %f32408;
	// end inline asm
	// begin inline asm
	sin.approx.f32  %f32418, %f32414;
	// end inline asm
	// begin inline asm
	fma.rn.f32 %f32420, %f32418, %f49156, %f32414;
	// end inline asm
	// begin inline asm
	sin.approx.f32  %f32424, %f32420;
	// end inline asm
	// begin inline asm
	fma.rn.f32 %f32426, %f32424, %f49156, %f32420;
	// end inline asm
	// begin inline asm
	sin.approx.f32  %f32430, %f32426;
	// end inline asm
	// begin inline asm
	fma.rn.f32 %f32432, %f32430, %f49156, %f32426;
	// end inline asm
	// begin inline asm
	sin.approx.f32  %f32436, %f32432;
	// end inline asm
	// begin inline asm
	fma.rn.f32 %f32438, %f32436, %f49156, %f32432;
	// end inline asm
	// begin inline asm
	sin.approx.f32  %f32442, %f32438;
	// end inline asm
	// begin inline asm
	fma.rn.f32 %f32444, %f32442, %f49156, %f32438;
	// end inline asm
	// begin inline asm
	sin.approx.f32  %f32448, %f32444;
	// end inline asm
	// begin inline asm
	fma.rn.f32 %f32450, %f32448, %f49156, %f32444;
	// end inline asm
	// begin inline asm
	sin.approx.f32  %f32454, %f32450;
	// end inline asm
	// begin inline asm
	fma.rn.f32 %f32456, %f32454, %f49156, %f32450;
	// end inline asm
	// begin inline asm
	sin.approx.f32  %f32460, %f32456;
	// end inline asm
	// begin inline asm
	fma.rn.f32 %f32462, %f32460, %f49156, %f32456;
	// end inline asm
	// begin inline asm
	sin.approx.f32  %f32466, %f32462;
	// end inline asm
	// begin inline asm
	fma.rn.f32 %f32468, %f32466, %f49156, %f32462;
	// end inline asm
	// begin inline asm
	sin.approx.f32  %f32472, %f32468;
	// end inline asm
	// begin inline asm
	fma.rn.f32 %f32474, %f32472, %f49156, %f32468;
	// end inline asm
	// begin inline asm
	sin.approx.f32  %f32478, %f32474;
	// end inline asm
	// begin inline asm
	fma.rn.f32 %f32480, %f32478, %f49156, %f32474;
	// end inline asm
	// begin inline asm
	sin.approx.f32  %f32484, %f32480;
	// end inline asm
	// begin inline asm
	fma.rn.f32 %f32486, %f32484, %f49156, %f32480;
	// end inline asm
	// begin inline asm
	sin.approx.f32  %f32490, %f32486;
	// end inline asm
	// begin inline asm
	fma.rn.f32 %f32492, %f32490, %f49156, %f32486;
	// end inline asm
	// begin inline asm
	sin.approx.f32  %f32496, %f32492;
	// end inline asm
	// begin inline asm
	fma.rn.f32 %f32498, %f32496, %f49156, %f32492;
	// end inline asm
	// begin inline asm
	sin.approx.f32  %f32502, %f32498;
	// end inline asm
	// begin inline asm
	fma.rn.f32 %f32504, %f32502, %f49156, %f32498;
	// end inline asm
	// begin inline asm
	sin.approx.f32  %f32508, %f32504;
	// end inline asm
	// begin inline asm
	fma.rn.f32 %f32510, %f32508, %f49156, %f32504;
	// end inline asm
	// begin inline asm
	sin.approx.f32  %f32514, %f32510;
	// end inline asm
	// begin inline asm
	fma.rn.f32 %f32516, %f32514, %f49156, %f32510;
	// end inline asm
	// begin inline asm
	sin.approx.f32  %f32520, %f32516;
	// end inline asm
	// begin inline asm
	fma.rn.f32 %f32522, %f32520, %f49156, %f32516;
	// end inline asm
	// begin inline asm
	sin.approx.f32  %f32526, %f32522;
	// end inline asm
	// begin inline asm
	fma.rn.f32 %f32528, %f32526, %f49156, %f32522;
	// end inline asm
	// begin inline asm
	sin.approx.f32  %f32532, %f32528;
	// end inline asm
	// begin inline asm
	fma.rn.f32 %f32534, %f32532, %f49156, %f32528;
	// end inline asm
	// begin inline asm
	sin.approx.f32  %f32538, %f32534;
	// end inline asm
	// begin inline asm
	fma.rn.f32 %f32540, %f32538, %f49156, %f32534;
	// end inline asm
	// begin inline asm
	sin.approx.f32  %f32544, %f32540;
	// end inline asm
	// begin inline asm
	fma.rn.f32 %f32546, %f32544, %f49156, %f32540;
	// end inline asm
	// begin inline asm
	sin.approx.f32  %f32550, %f32546;
	// end inline asm
	// begin inline asm
	fma.rn.f32 %f32552, %f32550, %f49156, %f32546;
	// end inline asm
	// begin inline asm
	sin.approx.f32  %f32556, %f32552;
	// end inline asm
	// begin inline asm
	fma.rn.f32 %f32558, %f32556, %f49156, %f32552;
	// end inline asm
	// begin inline asm
	sin.approx.f32  %f32562, %f32558;
	// end inline asm
	// begin inline asm
	fma.rn.f32 %f32564, %f32562, %f49156, %f32558;
	// end inline asm
	// begin inline asm
	sin.approx.f32  %f32568, %f32564;
	// end inline asm
	// begin inline asm
	fma.rn.f32 %f32570, %f32568, %f49156, %f32564;
	// end inline asm
	// begin inline asm
	sin.approx.f32  %f32574, %f32570;
	// end inline asm
	// begin inline asm
	fma.rn.f32 %f32576, %f32574, %f49156, %f32570;
	// end inline asm
	// begin inline asm
	sin.approx.f32  %f32580, %f32576;
	// end inline asm
	// begin inline asm
	fma.rn.f32 %f32582, %f32580, %f49156, %f32576;
	// end inline asm
	// begin inline asm
	sin.approx.f32  %f32586, %f32582;
	// end inline asm
	// begin inline asm
	fma.rn.f32 %f32588, %f32586, %f49156, %f32582;
	// end inline asm
	// begin inline asm
	sin.approx.f32  %f32592, %f32588;
	// end inline asm
	// begin inline asm
	fma.rn.f32 %f32594, %f32592, %f49156, %f32588;
	// end inline asm
	// begin inline asm
	sin.approx.f32  %f32598, %f32594;
	// end inline asm
	// begin inline asm
	fma.rn.f32 %f32600, %f32598, %f49156, %f32594;
	// end inline asm
	// begin inline asm
	sin.approx.f32  %f32604, %f32600;
	// end inline asm
	// begin inline asm
	fma.rn.f32 %f32606, %f32604, %f49156, %f32600;
	// end inline asm
	// begin inline asm
	sin.approx.f32  %f32610, %f32606;
	// end inline asm
	// begin inline asm
	fma.rn.f32 %f32612, %f32610, %f49156, %f32606;
	// end inline asm
	// begin inline asm
	sin.approx.f32  %f32616, %f32612;
	// end inline asm
	// begin inline asm
	fma.rn.f32 %f32618, %f32616, %f49156, %f32612;
	// end inline asm
	// begin inline asm
	sin.approx.f32  %f32622, %f32618;
	// end inline asm
	// begin inline asm
	fma.rn.f32 %f32624, %f32622, %f49156, %f32618;
	// end inline asm
	// begin inline asm
	sin.approx.f32  %f32628, %f32624;
	// end inline asm
	// begin inline asm
	fma.rn.f32 %f32630, %f32628, %f49156, %f32624;
	// end inline asm
	// begin inline asm
	sin.approx.f32  %f32634, %f32630;
	// end inline asm
	// begin inline asm
	fma.rn.f32 %f32636, %f32634, %f49156, %f32630;
	// end inline asm
	// begin inline asm
	sin.approx.f32  %f32640, %f32636;
	// end inline asm
	// begin inline asm
	fma.rn.f32 %f32642, %f32640, %f49156, %f32636;
	// end inline asm
	// begin inline asm
	sin.approx.f32  %f32646, %f32642;
	// end inline asm
	// begin inline asm
	fma.rn.f32 %f32648, %f32646, %f49156, %f32642;
	// end inline asm
	// begin inline asm
	sin.approx.f32  %f32652, %f32648;
	// end inline asm
	// begin inline asm
	fma.rn.f32 %f32654, %f32652, %f49156, %f32648;
	// end inline asm
	// begin inline asm
	sin.approx.f32  %f32658, %f32654;
	// end inline asm
	// begin inline asm
	fma.rn.f32 %f32660, %f32658, %f49156, %f32654;
	// end inline asm
	// begin inline asm
	sin.approx.f32  %f32664, %f32660;
	// end inline asm
	// begin inline asm
	fma.rn.f32 %f32666, %f32664, %f49156, %f32660;
	// end inline asm
	// begin inline asm
	sin.approx.f32  %f32670, %f32666;
	// end inline asm
	// begin inline asm
	fma.rn.f32 %f32672, %f32670, %f49156, %f32666;
	// end inline asm
	// begin inline asm
	sin.approx.f32  %f32676, %f32672;
	// end inline asm
	// begin inline asm
	fma.rn.f32 %f32678, %f32676, %f49156, %f32672;
	// end inline asm
	// begin inline asm
	sin.approx.f32  %f32682, %f32678;
	// end inline asm
	// begin inline asm
	fma.rn.f32 %f32684, %f32682, %f49156, %f32678;
	// end inline asm
	// begin inline asm
	sin.approx.f32  %f32688, %f32684;
	// end inline asm
	// begin inline asm
	fma.rn.f32 %f32690, %f32688, %f49156, %f32684;
	// end inline asm
	// begin inline asm
	sin.approx.f32  %f32694, %f32690;
	// end inline asm
	// begin inline asm
	fma.rn.f32 %f32696, %f32694, %f49156, %f32690;
	// end inline asm
	// begin inline asm
	sin.approx.f32  %f32700, %f32696;
	// end inline asm
	// begin inline asm
	fma.rn.f32 %f32702, %f32700, %f49156, %f32696;
	// end inline asm
	// begin inline asm
	sin.approx.f32  %f32706, %f32702;
	// end inline asm
	// begin inline asm
	fma.rn.f32 %f32708, %f32706, %f49156, %f32702;
	// end inline asm
	// begin inline asm
	sin.approx.f32  %f32712, %f32708;
	// end inline asm
	// begin inline asm
	fma.rn.f32 %f32714, %f32712, %f49156, %f32708;
	// end inline asm
	// begin inline asm
	sin.approx.f32  %f32718, %f32714;
	// end inline asm
	// begin inline asm
	fma.rn.f32 %f32720, %f32718, %f49156, %f32714;
	// end inline asm
	// begin inline asm
	sin.approx.f32  %f32724, %f32720;
	// end inline asm
	// begin inline asm
	fma.rn.f32 %f32726, %f32724, %f49156, %f32720;
	// end inline asm
	// begin inline asm
	sin.approx.f32  %f32730, %f32726;
	// end inline asm
	// begin inline asm
	fma.rn.f32 %f32732, %f32730, %f49156, %f32726;
	// end inline asm
	// begin inline asm
	sin.approx.f32  %f32736, %f32732;
	// end inline asm
	// begin inline asm
	fma.rn.f32 %f32738, %f32736, %f49156, %f32732;
	// end inline asm
	// begin inline asm
	sin.approx.f32  %f32742, %f32738;
	// end inline asm
	// begin inline asm
	fma.rn.f32 %f32744, %f32742, %f49156, %f32738;
	// end inline asm
	// begin inline asm
	sin.approx.f32  %f32748, %f32744;
	// end inline asm
	// begin inline asm
	fma.rn.f32 %f32750, %f32748, %f49156, %f32744;
	// end inline asm
	// begin inline asm
	sin.approx.f32  %f32754, %f32750;
	// end inline asm
	// begin inline asm
	fma.rn.f32 %f32756, %f32754, %f49156, %f32750;
	// end inline asm
	// begin inline asm
	sin.approx.f32  %f32760, %f32756;
	// end inline asm
	// begin inline asm
	fma.rn.f32 %f32762, %f32760, %f49156, %f32756;
	// end inline asm
	// begin inline asm
	sin.approx.f32  %f32766, %f32762;
	// end inline asm
	// begin inline asm
	fma.rn.f32 %f32768, %f32766, %f49156, %f32762;
	// end inline asm
	// begin inline asm
	sin.approx.f32  %f32772, %f32768;
	// end inline asm
	// begin inline asm
	fma.rn.f32 %f32774, %f32772, %f49156, %f32768;
	// end inline asm
	// begin inline asm
	sin.approx.f32  %f32778, %f32774;
	// end inline asm
	// begin inline asm
	fma.rn.f32 %f32780, %f32778, %f49156, %f32774;
	// end inline asm
	// begin inline asm
	sin.approx.f32  %f32784, %f32780;
	// end inline asm
	// begin inline asm
	fma.rn.f32 %f32786, %f32784, %f49156, %f32780;
	// end inline asm
	// begin inline asm
	sin.approx.f32  %f32790, %f32786;
	// end inline asm
	// begin inline asm
	fma.rn.f32 %f32792, %f32790, %f49156, %f32786;
	// end inline asm
	// begin inline asm
	sin.approx.f32  %f32796, %f32792;
	// end inline asm
	// begin inline asm
	fma.rn.f32 %f32798, %f32796, %f49156, %f32792;
	// end inline asm
	// begin inline asm
	sin.approx.f32  %f32802, %f32798;
	// end inline asm
	// begin inline asm
	fma.rn.f32 %f32804, %f32802, %f49156, %f32798;
	// end inline asm
	// begin inline asm
	sin.approx.f32  %f32808, %f32804;
	// end inline asm
	// begin inline asm
	fma.rn.f32 %f32810, %f32808, %f49156, %f32804;
	// end inline asm
	// begin inline asm
	sin.approx.f32  %f32814, %f32810;
	// end inline asm
	// begin inline asm
	fma.rn.f32 %f32816, %f32814, %f49156, %f32810;
	// end inline asm
	// begin inline asm
	sin.approx.f32  %f32820, %f32816;
	// end inline asm
	// begin inline asm
	fma.rn.f32 %f32822, %f32820, %f49156, %f32816;
	// end inline asm
	// begin inline asm
	sin.approx.f32  %f32826, %f32822;
	// end inline asm
	// begin inline asm
	fma.rn.f32 %f32828, %f32826, %f49156, %f32822;
	// end inline asm
	// begin inline asm
	sin.approx.f32  %f32832, %f32828;
	// end inline asm
	// begin inline asm
	fma.rn.f32 %f32834, %f32832, %f49156, %f32828;
	// end inline asm
	// begin inline asm
	sin.approx.f32  %f32838, %f32834;
	// end inline asm
	// begin inline asm
	fma.rn.f32 %f32840, %f32838, %f49156, %f32834;
	// end inline asm
	// begin inline asm
	sin.approx.f32  %f32844, %f32840;
	// end inline asm
	// begin inline asm
	fma.rn.f32 %f32846, %f32844, %f49156, %f32840;
	// end inline asm
	// begin inline asm
	sin.approx.f32  %f32850, %f32846;
	// end inline asm
	// begin inline asm
	fma.rn.f32 %f32852, %f32850, %f49156, %f32846;
	// end inline asm
	// begin inline asm
	sin.approx.f32  %f32856, %f32852;
	// end inline asm
	// begin inline asm
	fma.rn.f32 %f32858, %f32856, %f49156, %f32852;
	// end inline asm
	// begin inline asm
	sin.approx.f32  %f32862, %f32858;
	// end inline asm
	// begin inline asm
	fma.rn.f32 %f32864, %f32862, %f49156, %f32858;
	// end inline asm
	// begin inline asm
	sin.approx.f32  %f32868, %f32864;
	// end inline asm
	// begin inline asm
	fma.rn.f32 %f32870, %f32868, %f49156, %f32864;
	// end inline asm
	// begin inline asm
	sin.approx.f32  %f32874, %f32870;
	// end inline asm
	// begin inline asm
	fma.rn.f32 %f32876, %f32874, %f49156, %f32870;
	// end inline asm
	// begin inline asm
	sin.approx.f32  %f32880, %f32876;
	// end inline asm
	// begin inline asm
	fma.rn.f32 %f32882, %f32880, %f49156, %f32876;
	// end inline asm
	// begin inline asm
	sin.approx.f32  %f32886, %f32882;
	// end inline asm
	// begin inline asm
	fma.rn.f32 %f32888, %f32886, %f49156, %f32882;
	// end inline asm
	// begin inline asm
	sin.approx.f32  %f32892, %f32888;
	// end inline asm
	// begin inline asm
	fma.rn.f32 %f32894, %f32892, %f49156, %f32888;
	// end inline asm
	// begin inline asm
	sin.approx.f32  %f32898, %f32894;
	// end inline asm
	// begin inline asm
	fma.rn.f32 %f32900, %f32898, %f49156, %f32894;
	// end inline asm
	// begin inline asm
	sin.approx.f32  %f32904, %f32900;
	// end inline asm
	// begin inline asm
	fma.rn.f32 %f32906, %f32904, %f49156, %f32900;
	// end inline asm
	// begin inline asm
	sin.approx.f32  %f32910, %f32906;
	// end inline asm
	// begin inline asm
	fma.rn.f32 %f32912, %f32910, %f49156, %f32906;
	// end inline asm
	// begin inline asm
	sin.approx.f32  %f32916, %f32912;
	// end inline asm
	// begin inline asm
	fma.rn.f32 %f32918, %f32916, %f49156, %f32912;
	// end inline asm
	// begin inline asm
	sin.approx.f32  %f32922, %f32918;
	// end inline asm
	// begin inline asm
	fma.rn.f32 %f32924, %f32922, %f49156, %f32918;
	// end inline asm
	// begin inline asm
	sin.approx.f32  %f32928, %f32924;
	// end inline asm
	// begin inline asm
	fma.rn.f32 %f32930, %f32928, %f49156, %f32924;
	// end inline asm
	// begin inline asm
	sin.approx.f32  %f32934, %f32930;
	// end inline asm
	// begin inline asm
	fma.rn.f32 %f32936, %f32934, %f49156, %f32930;
	// end inline asm
	// begin inline asm
	sin.approx.f32  %f32940, %f32936;
	// end inline asm
	// begin inline asm
	fma.rn.f32 %f32942, %f32940, %f49156, %f32936;
	// end inline asm
	// begin inline asm
	sin.approx.f32  %f32946, %f32942;
	// end inline asm
	// begin inline asm
	fma.rn.f32 %f32948, %f32946, %f49156, %f32942;
	// end inline asm
	// begin inline asm
	sin.approx.f32  %f32952, %f32948;
	// end inline asm
	// begin inline asm
	fma.rn.f32 %f32954, %f32952, %f49156, %f32948;
	// end inline asm
	// begin inline asm
	sin.approx.f32  %f32958, %f32954;
	// end inline asm
	// begin inline asm
	fma.rn.f32 %f32960, %f32958, %f49156, %f32954;
	// end inline asm
	// begin inline asm
	sin.approx.f32  %f32964, %f32960;
	// end inline asm
	// begin inline asm
	fma.rn.f32 %f32966, %f32964, %f49156, %f32960;
	// end inline asm
	// begin inline asm
	sin.approx.f32  %f32970, %f32966;
	// end inline asm
	// begin inline asm
	fma.rn.f32 %f32972, %f32970, %f49156, %f32966;
	// end inline asm
	// begin inline asm
	sin.approx.f32  %f32976, %f32972;
	// end inline asm
	// begin inline asm
	fma.rn.f32 %f32978, %f32976, %f49156, %f32972;
	// end inline asm
	// begin inline asm
	sin.approx.f32  %f32982, %f32978;
	// end inline asm
	// begin inline asm
	fma.rn.f32 %f32984, %f32982, %f49156, %f32978;
	// end inline asm
	// begin inline asm
	sin.approx.f32  %f32988, %f32984;
	// end inline asm
	// begin inline asm
	fma.rn.f32 %f32990, %f32988, %f49156, %f32984;
	// end inline asm
	// begin inline asm
	sin.approx.f32  %f32994, %f32990;
	// end inline asm
	// begin inline asm
	fma.rn.f32 %f32996, %f32994, %f49156, %f32990;
	// end inline asm
	// begin inline asm
	sin.approx.f32  %f33000, %f32996;
	// end inline asm
	// begin inline asm
	fma.rn.f32 %f33002, %f33000, %f49156, %f32996;
	// end inline asm
	// begin inline asm
	sin.approx.f32  %f33006, %f33002;
	// end inline asm
	// begin inline asm
	fma.rn.f32 %f33008, %f33006, %f49156, %f33002;
	// end inline asm
	// begin inline asm
	sin.approx.f32  %f33012, %f33008;
	// end inline asm
	// begin inline asm
	fma.rn.f32 %f33014, %f33012, %f49156, %f33008;
	// end inline asm
	// begin inline asm
	sin.approx.f32  %f33018, %f33014;
	// end inline asm
	// begin inline asm
	fma.rn.f32 %f33020, %f33018, %f49156, %f33014;
	// end inline asm
	// begin inline asm
	sin.approx.f32  %f33024, %f33020;
	// end inline asm
	// begin inline asm
	fma.rn.f32 %f33026, %f33024, %f49156, %f33020;
	// end inline asm
	// begin inline asm
	sin.approx.f32  %f33030, %f33026;
	// end inline asm
	// begin inline asm
	fma.rn.f32 %f33032, %f33030, %f49156, %f33026;
	// end inline asm
	// begin inline asm
	sin.approx.f32  %f33036, %f33032;
	// end inline asm
	// begin inline asm
	fma.rn.f32 %f33038, %f33036, %f49156, %f33032;
	// end inline asm
	// begin inline asm
	sin.approx.f32  %f33042, %f33038;
	// end inline asm
	// begin inline asm
	fma.rn.f32 %f33044, %f33042, %f49156, %f33038;
	// end inline asm
	// begin inline asm
	sin.approx.f32  %f33048, %f33044;
	// end inline asm
	// begin inline asm
	fma.rn.f32 %f33050, %f33048, %f49156, %f33044;
	// end inline asm
	// begin inline asm
	sin.approx.f32  %f33054, %f33050;
	// end inline asm
	// begin inline asm
	fma.rn.f32 %f33056, %f33054, %f49156, %f33050;
	// end inline asm
	// begin inline asm
	sin.approx.f32  %f33060, %f33056;
	// end inline asm
	// begin inline asm
	fma.rn.f32 %f33062, %f33060, %f49156, %f33056;
	// end inline asm
	// begin inline asm
	sin.approx.f32  %f33066, %f33062;
	// end inline asm
	// begin inline asm
	fma.rn.f32 %f33068, %f33066, %f49156, %f33062;
	// end inline asm
	// begin inline asm
	sin.approx.f32  %f33072, %f33068;
	// end inline asm
	// begin inline asm
	fma.rn.f32 %f33074, %f33072, %f49156, %f33068;
	// end inline asm
	// begin inline asm
	sin.approx.f32  %f33078, %f33074;
	// end inline asm
	// begin inline asm
	fma.rn.f32 %f33080, %f33078, %f49156, %f33074;
	// end inline asm
	// begin inline asm
	sin.approx.f32  %f33084, %f33080;
	// end inline asm
	// begin inline asm
	fma.rn.f32 %f33086, %f33084, %f49156, %f33080;
	// end inline asm
	// begin inline asm
	sin.approx.f32  %f33090, %f33086;
	// end inline asm
	// begin inline asm
	fma.rn.f32 %f33092, %f33090, %f49156, %f33086;
	// end inline asm
	// begin inline asm
	sin.approx.f32  %f33096, %f33092;
	// end inline asm
	// begin inline asm
	fma.rn.f32 %f33098, %f33096, %f49156, %f33092;
	// end inline asm
	// begin inline asm
	sin.approx.f32  %f33102, %f33098;
	// end inline asm
	// begin inline asm
	fma.rn.f32 %f33104, %f33102, %f49156, %f33098;
	// end inline asm
	// begin inline asm
	sin.approx.f32  %f33108, %f33104;
	// end inline asm
	// begin inline asm
	fma.rn.f32 %f33110, %f33108, %f49156, %f33104;
	// end inline asm
	// begin inline asm
	sin.approx.f32  %f33114, %f33110;
	// end inline asm
	// begin inline asm
	fma.rn.f32 %f33116, %f33114, %f49156, %f33110;
	// end inline asm
	// begin inline asm
	sin.approx.f32  %f33120, %f33116;
	// end inline asm
	// begin inline asm
	fma.rn.f32 %f33122, %f33120, %f49156, %f33116;
	// end inline asm
	// begin inline asm
	sin.approx.f32  %f33126, %f33122;
	// end inline asm
	// begin inline asm
	fma.rn.f32 %f33128, %f33126, %f49156, %f33122;
	// end inline asm
	// begin inline asm
	sin.approx.f32  %f33132, %f33128;
	// end inline asm
	// begin inline asm
	fma.rn.f32 %f33134, %f33132, %f49156, %f33128;
	// end inline asm
	// begin inline asm
	sin.approx.f32  %f33138, %f33134;
	// end inline asm
	// begin inline asm
	fma.rn.f32 %f33140, %f33138, %f49156, %f33134;
	// end inline asm
	// begin inline asm
	sin.approx.f32  %f33144, %f33140;
	// end inline asm
	// begin inline asm
	fma.rn.f32 %f33146, %f33144, %f49156, %f33140;
	// end inline asm
	// begin inline asm
	sin.approx.f32  %f33150, %f33146;
	// end inline asm
	// begin inline asm
	fma.rn.f32 %f33152, %f33150, %f49156, %f33146;
	// end inline asm
	// begin inline asm
	sin.approx.f32  %f33156, %f33152;
	// end inline asm
	// begin inline asm
	fma.rn.f32 %f33158, %f33156, %f49156, %f33152;
	// end inline asm
	// begin inline asm
	sin.approx.f32  %f33162, %f33158;
	// end inline asm
	// begin inline asm
	fma.rn.f32 %f33164, %f33162, %f49156, %f33158;
	// end inline asm
	// begin inline asm
	sin.approx.f32  %f33168, %f33164;
	// end inline asm
	// begin inline asm
	fma.rn.f32 %f33170, %f33168, %f49156, %f33164;
	// end inline asm
	// begin inline asm
	sin.approx.f32  %f33174, %f33170;
	// end inline asm
	// begin inline asm
	fma.rn.f32 %f33176, %f33174, %f49156, %f33170;
	// end inline asm
	// begin inline asm
	sin.approx.f32  %f33180, %f33176;
	// end inline asm
	// begin inline asm
	fma.rn.f32 %f33182, %f33180, %f49156, %f33176;
	// end inline asm
	// begin inline asm
	sin.approx.f32  %f33186, %f33182;
	// end inline asm
	// begin inline asm
	fma.rn.f32 %f33188, %f33186, %f49156, %f33182;
	// end inline asm
	// begin inline asm
	sin.approx.f32  %f33192, %f33188;
	// end inline asm
	// begin inline asm
	fma.rn.f32 %f33194, %f33192, %f49156, %f33188;
	// end inline asm
	// begin inline asm
	sin.approx.f32  %f33198, %f33194;
	// end inline asm
	// begin inline asm
	fma.rn.f32 %f33200, %f33198, %f49156, %f33194;
	// end inline asm
	// begin inline asm
	sin.approx.f32  %f33204, %f33200;
	// end inline asm
	// begin inline asm
	fma.rn.f32 %f33206, %f33204, %f49156, %f33200;
	// end inline asm
	// begin inline asm
	sin.approx.f32  %f33210, %f33206;
	// end inline asm
	// begin inline asm
	fma.rn.f32 %f33212, %f33210, %f49156, %f33206;
	// end inline asm
	// begin inline asm
	sin.approx.f32  %f33216, %f33212;
	// end inline asm
	// begin inline asm
	fma.rn.f32 %f33218, %f33216, %f49156, %f33212;
	// end inline asm
	// begin inline asm
	sin.approx.f32  %f33222, %f33218;
	// end inline asm
	// begin inline asm
	fma.rn.f32 %f33224, %f33222, %f49156, %f33218;
	// end inline asm
	// begin inline asm
	sin.approx.f32  %f33228, %f33224;
	// end inline asm
	// begin inline asm
	fma.rn.f32 %f33230, %f33228, %f49156, %f33224;
	// end inline asm
	// begin inline asm
	sin.approx.f32  %f33234, %f33230;
	// end inline asm
	// begin inline asm
	fma.rn.f32 %f33236, %f33234, %f49156, %f33230;
	// end inline asm
	// begin inline asm
	sin.approx.f32  %f33240, %f33236;
	// end inline asm
	// begin inline asm
	fma.rn.f32 %f33242, %f33240, %f49156, %f33236;
	// end inline asm
	// begin inline asm
	sin.approx.f32  %f33246, %f33242;
	// end inline asm
	// begin inline asm
	fma.rn.f32 %f33248, %f33246, %f49156, %f33242;
	// end inline asm
	// begin inline asm
	sin.approx.f32  %f33252, %f33248;
	// end inline asm
	// begin inline asm
	fma.rn.f32 %f33254, %f33252, %f49156, %f33248;
	// end inline asm
	// begin inline asm
	sin.approx.f32  %f33258, %f33254;
	// end inline asm
	// begin inline asm
	fma.rn.f32 %f33260, %f33258, %f49156, %f33254;
	// end inline asm
	// begin inline asm
	sin.approx.f32  %f33264, %f33260;
	// end inline asm
	// begin inline asm
	fma.rn.f32 %f33266, %f33264, %f49156, %f33260;
	// end inline asm
	// begin inline asm
	sin.approx.f32  %f33270, %f33266;
	// end inline asm
	// begin inline asm
	fma.rn.f32 %f33272, %f33270, %f49156, %f33266;
	// end inline asm
	// begin inline asm
	sin.approx.f32  %f33276, %f33272;
	// end inline asm
	// begin inline asm
	fma.rn.f32 %f33278, %f33276, %f49156, %f33272;
	// end inline asm
	// begin inline asm
	sin.approx.f32  %f33282, %f33278;
	// end inline asm
	// begin inline asm
	fma.rn.f32 %f33284, %f33282, %f49156, %f33278;
	// end inline asm
	// begin inline asm
	sin.approx.f32  %f33288, %f33284;
	// end inline asm
	// begin inline asm
	fma.rn.f32 %f33290, %f33288, %f49156, %f33284;
	// end inline asm
	// begin inline asm
	sin.approx.f32  %f33294, %f33290;
	// end inline asm
	// begin inline asm
	fma.rn.f32 %f33296, %f33294, %f49156, %f33290;
	// end inline asm
	// begin inline asm
	sin.approx.f32  %f33300, %f33296;
	// end inline asm
	// begin inline asm
	fma.rn.f32 %f33302, %f33300, %f49156, %f33296;
	// end inline asm
	// begin inline asm
	sin.approx.f32  %f33306, %f33302;
	// end inline asm
	// begin inline asm
	fma.rn.f32 %f33308, %f33306, %f49156, %f33302;
	// end inline asm
	// begin inline asm
	sin.approx.f32  %f33312, %f33308;
	// end inline asm
	// begin inline asm
	fma.rn.f32 %f33314, %f33312, %f49156, %f33308;
	// end inline asm
	// begin inline asm
	sin.approx.f32  %f33318, %f33314;
	// end inline asm
	// begin inline asm
	fma.rn.f32 %f33320, %f33318, %f49156, %f33314;
	// end inline asm
	// begin inline asm
	sin.approx.f32  %f33324, %f33320;
	// end inline asm
	// begin inline asm
	fma.rn.f32 %f33326, %f33324, %f49156, %f33320;
	// end inline asm
	// begin inline asm
	sin.approx.f32  %f33330, %f33326;
	// end inline asm
	// begin inline asm
	fma.rn.f32 %f33332, %f33330, %f49156, %f33326;
	// end inline asm
	// begin inline asm
	sin.approx.f32  %f33336, %f33332;
	// end inline asm
	// begin inline asm
	fma.rn.f32 %f33338, %f33336, %f49156, %f33332;
	// end inline asm
	// begin inline asm
	sin.approx.f32  %f33342, %f33338;
	// end inline asm
	// begin inline asm
	fma.rn.f32 %f33344, %f33342, %f49156, %f33338;
	// end inline asm
	// begin inline asm
	sin.approx.f32  %f33348, %f33344;
	// end inline asm
	// begin inline asm
	fma.rn.f32 %f33350, %f33348, %f49156, %f33344;
	// end inline asm
	// begin inline asm
	sin.approx.f32  %f33354, %f33350;
	// end inline asm
	// begin inline asm
	fma.rn.f32 %f33356, %f33354, %f49156, %f33350;
	// end inline asm
	// begin inline asm
	sin.approx.f32  %f33360, %f33356;
	// end inline asm
	// begin inline asm
	fma.rn.f32 %f33362, %f33360, %f49156, %f33356;
	// end inline asm
	// begin inline asm
	sin.approx.f32  %f33366, %f33362;
	// end inline asm
	// begin inline asm
	fma.rn.f32 %f33368, %f33366, %f49156, %f33362;
	// end inline asm
	// begin inline asm
	sin.approx.f32  %f33372, %f33368;
	// end inline asm
	// begin inline asm
	fma.rn.f32 %f33374, %f33372, %f49156, %f33368;
	// end inline asm
	// begin inline asm
	sin.approx.f32  %f33378, %f33374;
	// end inline asm
	// begin inline asm
	fma.rn.f32 %f33380, %f33378, %f49156, %f33374;
	// end inline asm
	// begin inline asm
	sin.approx.f32  %f33384, %f33380;
	// end inline asm
	// begin inline asm
	fma.rn.f32 %f33386, %f33384, %f49156, %f33380;
	// end inline asm
	// begin inline asm
	sin.approx.f32  %f33390, %f33386;
	// end inline asm
	// begin inline asm
	fma.rn.f32 %f33392, %f33390, %f49156, %f33386;
	// end inline asm
	// begin inline asm
	sin.approx.f32  %f33396, %f33392;
	// end inline asm
	// begin inline asm
	fma.rn.f32 %f33398, %f33396, %f49156, %f33392;
	// end inline asm
	// begin inline asm
	sin.approx.f32  %f33402, %f33398;
	// end inline asm
	// begin inline asm
	fma.rn.f32 %f33404, %f33402, %f49156, %f33398;
	// end inline asm
	// begin inline asm
	sin.approx.f32  %f33408, %f33404;
	// end inline asm
	// begin inline asm
	fma.rn.f32 %f33410, %f33408, %f49156, %f33404;
	// end inline asm
	// begin inline asm
	sin.approx.f32  %f33414, %f33410;
	// end inline asm
	// begin inline asm
	fma.rn.f32 %f33416, %f33414, %f49156, %f33410;
	// end inline asm
	// begin inline asm
	sin.approx.f32  %f33420, %f33416;
	// end inline asm
	// begin inline asm
	fma.rn.f32 %f33422, %f33420, %f49156, %f33416;
	// end inline asm
	// begin inline asm
	sin.approx.f32  %f33426, %f33422;
	// end inline asm
	// begin inline asm
	fma.rn.f32 %f33428, %f33426, %f49156, %f33422;
	// end inline asm
	// begin inline asm
	sin.approx.f32  %f33432, %f33428;
	// end inline asm
	// begin inline asm
	fma.rn.f32 %f33434, %f33432, %f49156, %f33428;
	// end inline asm
	// begin inline asm
	sin.approx.f32  %f33438, %f33434;
	// end inline asm
	// begin inline asm
	fma.rn.f32 %f33440, %f33438, %f49156, %f33434;
	// end inline asm
	// begin inline asm
	sin.approx.f32  %f33444, %f33440;
	// end inline asm
	// begin inline asm
	fma.rn.f32 %f33446, %f33444, %f49156, %f33440;
	// end inline asm
	// begin inline asm
	sin.approx.f32  %f33450, %f33446;
	// end inline asm
	// begin inline asm
	fma.rn.f32 %f33452, %f33450, %f49156, %f33446;
	// end inline asm
	// begin inline asm
	sin.approx.f32  %f33456, %f33452;
	// end inline asm
	// begin inline asm
	fma.rn.f32 %f33458, %f33456, %f49156, %f33452;
	// end inline asm
	// begin inline asm
	sin.approx.f32  %f33462, %f33458;
	// end inline asm
	// begin inline asm
	fma.rn.f32 %f33464, %f33462, %f49156, %f33458;
	// end inline asm
	// begin inline asm
	sin.approx.f32  %f33468, %f33464;
	// end inline asm
	// begin inline asm
	fma.rn.f32 %f33470, %f33468, %f49156, %f33464;
	// end inline asm
	// begin inline asm
	sin.approx.f32  %f33474, %f33470;
	// end inline asm
	// begin inline asm
	fma.rn.f32 %f33476, %f33474, %f49156, %f33470;
	// end inline asm
	// begin inline asm
	sin.approx.f32  %f33480, %f33476;
	// end inline asm
	// begin inline asm
	fma.rn.f32 %f33482, %f33480, %f49156, %f33476;
	// end inline asm
	// begin inline asm
	sin.approx.f32  %f33486, %f33482;
	// end inline asm
	// begin inline asm
	fma.rn.f32 %f33488, %f33486, %f49156, %f33482;
	// end inline asm
	// begin inline asm
	sin.approx.f32  %f33492, %f33488;
	// end inline asm
	// begin inline asm
	fma.rn.f32 %f33494, %f33492, %f49156, %f33488;
	// end inline asm
	// begin inline asm
	sin.approx.f32  %f33498, %f33494;
	// end inline asm
	// begin inline asm
	fma.rn.f32 %f33500, %f33498, %f49156, %f33494;
	// end inline asm
	// begin inline asm
	sin.approx.f32  %f33504, %f33500;
	// end inline asm
	// begin inline asm
	fma.rn.f32 %f33506, %f33504, %f49156, %f33500;
	// end inline asm
	// begin inline asm
	sin.approx.f32  %f33510, %f33506;
	// end inline asm
	// begin inline asm
	fma.rn.f32 %f33512, %f33510, %f49156, %f33506;
	// end inline asm
	// begin inline asm
	sin.approx.f32  %f33516, %f33512;
	// end inline asm
	// begin inline asm
	fma.rn.f32 %f33518, %f33516, %f49156, %f33512;
	// end inline asm
	// begin inline asm
	sin.approx.f32  %f33522, %f33518;
	// end inline asm
	// begin inline asm
	fma.rn.f32 %f33524, %f33522, %f49156, %f33518;
	// end inline asm
	// begin inline asm
	sin.approx.f32  %f33528, %f33524;
	// end inline asm
	// begin inline asm
	fma.rn.f32 %f33530, %f33528, %f49156, %f33524;
	// end inline asm
	// begin inline asm
	sin.approx.f32  %f33534, %f33530;
	// end inline asm
	// begin inline asm
	fma.rn.f32 %f33536, %f33534, %f49156, %f33530;
	// end inline asm
	// begin inline asm
	sin.approx.f32  %f33540, %f33536;
	// end inline asm
	// begin inline asm
	fma.rn.f32 %f33542, %f33540, %f49156, %f33536;
	// end inline asm
	// begin inline asm
	sin.approx.f32  %f33546, %f33542;
	// end inline asm
	// begin inline asm
	fma.rn.f32 %f33548, %f33546, %f49156, %f33542;
	// end inline asm
	// begin inline asm
	sin.approx.f32  %f33552, %f33548;
	// end inline asm
	// begin inline asm
	fma.rn.f32 %f33554, %f33552, %f49156, %f33548;
	// end inline asm
	// begin inline asm
	sin.approx.f32  %f33558, %f33554;
	// end inline asm
	// begin inline asm
	fma.rn.f32 %f33560, %f33558, %f49156, %f33554;
	// end inline asm
	// begin inline asm
	sin.approx.f32  %f33564, %f33560;
	// end inline asm
	// begin inline asm
	fma.rn.f32 %f33566, %f33564, %f49156, %f33560;
	// end inline asm
	// begin inline asm
	sin.approx.f32  %f33570, %f33566;
	// end inline asm
	// begin inline asm
	fma.rn.f32 %f33572, %f33570, %f49156, %f33566;
	// end inline asm
	// begin inline asm
	sin.approx.f32  %f33576, %f33572;
	// end inline asm
	// begin inline asm
	fma.rn.f32 %f33578, %f33576, %f49156, %f33572;
	// end inline asm
	// begin inline asm
	sin.approx.f32  %f33582, %f33578;
	// end inline asm
	// begin inline asm
	fma.rn.f32 %f33584, %f33582, %f49156, %f33578;
	// end inline asm
	// begin inline asm
	sin.approx.f32  %f33588, %f33584;
	// end inline asm
	// begin inline asm
	fma.rn.f32 %f33590, %f33588, %f49156, %f33584;
	// end inline asm
	// begin inline asm
	sin.approx.f32  %f33594, %f33590;
	// end inline asm
	// begin inline asm
	fma.rn.f32 %f33596, %f33594, %f49156, %f33590;
	// end inline asm
	// begin inline asm
	sin.approx.f32  %f33600, %f33596;
	// end inline asm
	// begin inline asm
	fma.rn.f32 %f33602, %f33600, %f49156, %f33596;
	// end inline asm
	// begin inline asm
	sin.approx.f32  %f33606, %f33602;
	// end inline asm
	// begin inline asm
	fma.rn.f32 %f33608, %f33606, %f49156, %f33602;
	// end inline asm
	// begin inline asm
	sin.approx.f32  %f33612, %f33608;
	// end inline asm
	// begin inline asm
	fma.rn.f32 %f33614, %f33612, %f49156, %f33608;
	// end inline asm
	// begin inline asm
	sin.approx.f32  %f33618, %f33614;
	// end inline asm
	// begin inline asm
	fma.rn.f32 %f33620, %f33618, %f49156, %f33614;
	// end inline asm
	// begin inline asm
	sin.approx.f32  %f33624, %f33620;
	// end inline asm
	// begin inline asm
	fma.rn.f32 %f33626, %f33624, %f49156, %f33620;
	// end inline asm
	// begin inline asm
	sin.approx.f32  %f33630, %f33626;
	// end inline asm
	// begin inline asm
	fma.rn.f32 %f33632, %f33630, %f49156, %f33626;
	// end inline asm
	// begin inline asm
	sin.approx.f32  %f33636, %f33632;
	// end inline asm
	// begin inline asm
	fma.rn.f32 %f33638, %f33636, %f49156, %f33632;
	// end inline asm
	// begin inline asm
	sin.approx.f32  %f33642, %f33638;
	// end inline asm
	// begin inline asm
	fma.rn.f32 %f33644, %f33642, %f49156, %f33638;
	// end inline asm
	// begin inline asm
	sin.approx.f32  %f33648, %f33644;
	// end inline asm
	// begin inline asm
	fma.rn.f32 %f33650, %f33648, %f49156, %f33644;
	// end inline asm
	// begin inline asm
	sin.approx.f32  %f33654, %f33650;
	// end inline asm
	// begin inline asm
	fma.rn.f32 %f33656, %f33654, %f49156, %f33650;
	// end inline asm
	// begin inline asm
	sin.approx.f32  %f33660, %f33656;
	// end inline asm
	// begin inline asm
	fma.rn.f32 %f33662, %f33660, %f49156, %f33656;
	// end inline asm
	// begin inline asm
	sin.approx.f32  %f33666, %f33662;
	// end inline asm
	// begin inline asm
	fma.rn.f32 %f33668, %f33666, %f49156, %f33662;
	// end inline asm
	// begin inline asm
	sin.approx.f32  %f33672, %f33668;
	// end inline asm
	// begin inline asm
	fma.rn.f32 %f33674, %f33672, %f49156, %f33668;
	// end inline asm
	// begin inline asm
	sin.approx.f32  %f33678, %f33674;
	// end inline asm
	// begin inline asm
	fma.rn.f32 %f33680, %f33678, %f49156, %f33674;
	// end inline asm
	// begin inline asm
	sin.approx.f32  %f33684, %f33680;
	// end inline asm
	// begin inline asm
	fma.rn.f32 %f33686, %f33684, %f49156, %f33680;
	// end inline asm
	// begin inline asm
	sin.approx.f32  %f33690, %f33686;
	// end inline asm
	// begin inline asm
	fma.rn.f32 %f33692, %f33690, %f49156, %f33686;
	// end inline asm
	// begin inline asm
	sin.approx.f32  %f33696, %f33692;
	// end inline asm
	// begin inline asm
	fma.rn.f32 %f33698, %f33696, %f49156, %f33692;
	// end inline asm
	// begin inline asm
	sin.approx.f32  %f33702, %f33698;
	// end inline asm
	// begin inline asm
	fma.rn.f32 %f33704, %f33702, %f49156, %f33698;
	// end inline asm
	// begin inline asm
	sin.approx.f32  %f33708, %f33704;
	// end inline asm
	// begin inline asm
	fma.rn.f32 %f33710, %f33708, %f49156, %f33704;
	// end inline asm
	// begin inline asm
	sin.approx.f32  %f33714, %f33710;
	// end inline asm
	// begin inline asm
	fma.rn.f32 %f33716, %f33714, %f49156, %f33710;
	// end inline asm
	// begin inline asm
	sin.approx.f32  %f33720, %f33716;
	// end inline asm
	// begin inline asm
	fma.rn.f32 %f33722, %f33720, %f49156, %f33716;
	// end inline asm
	// begin inline asm
	sin.approx.f32  %f33726, %f33722;
	// end inline asm
	// begin inline asm
	fma.rn.f32 %f33728, %f33726, %f49156, %f33722;
	// end inline asm
	// begin inline asm
	sin.approx.f32  %f33732, %f33728;
	// end inline asm
	// begin inline asm
	fma.rn.f32 %f33734, %f33732, %f49156, %f33728;
	// end inline asm
	// begin inline asm
	sin.approx.f32  %f33738, %f33734;
	// end inline asm
	// begin inline asm
	fma.rn.f32 %f33740, %f33738, %f49156, %f33734;
	// end inline asm
	// begin inline asm
	sin.approx.f32  %f33744, %f33740;
	// end inline asm
	// begin inline asm
	fma.rn.f32 %f33746, %f33744, %f49156, %f33740;
	// end inline asm
	// begin inline asm
	sin.approx.f32  %f33750, %f33746;
	// end inline asm
	// begin inline asm
	fma.rn.f32 %f33752, %f33750, %f49156, %f33746;
	// end inline asm
	// begin inline asm
	sin.approx.f32  %f33756, %f33752;
	// end inline asm
	// begin inline asm
	fma.rn.f32 %f33758, %f33756, %f49156, %f33752;
	// end inline asm
	// begin inline asm
	sin.approx.f32  %f33762, %f33758;
	// end inline asm
	// begin inline asm
	fma.rn.f32 %f33764, %f33762, %f49156, %f33758;
	// end inline asm
	// begin inline asm
	sin.approx.f32  %f33768, %f33764;
	// end inline asm
	// begin inline asm
	fma.rn.f32 %f33770, %f33768, %f49156, %f33764;
	// end inline asm
	// begin inline asm
	sin.approx.f32  %f33774, %f33770;
	// end inline asm
	// begin inline asm
	fma.rn.f32 %f33776, %f33774, %f49156, %f33770;
	// end inline asm
	// begin inline asm
	sin.approx.f32  %f33780, %f33776;
	// end inline asm
	// begin inline asm
	fma.rn.f32 %f33782, %f33780, %f49156, %f33776;
	// end inline asm
	// begin inline asm
	sin.approx.f32  %f33786, %f33782;
	// end inline asm
	// begin inline asm
	fma.rn.f32 %f33788, %f33786, %f49156, %f33782;
	// end inline asm
	// begin inline asm
	sin.approx.f32  %f33792, %f33788;
	// end inline asm
	// begin inline asm
	fma.rn.f32 %f33794, %f33792, %f49156, %f33788;
	// end inline asm
	// begin inline asm
	sin.approx.f32  %f33798, %f33794;
	// end inline asm
	// begin inline asm
	fma.rn.f32 %f33800, %f33798, %f49156, %f33794;
	// end inline asm
	// begin inline asm
	sin.approx.f32  %f33804, %f33800;
	// end inline asm
	// begin inline asm
	fma.rn.f32 %f33806, %f33804, %f49156, %f33800;
	// end inline asm
	// begin inline asm
	sin.approx.f32  %f33810, %f33806;
	// end inline asm
	// begin inline asm
	fma.rn.f32 %f33812, %f33810, %f49156, %f33806;
	// end inline asm
	// begin inline asm
	sin.approx.f32  %f33816, %f33812;
	// end inline asm
	// begin inline asm
	fma.rn.f32 %f33818, %f33816, %f49156, %f33812;
	// end inline asm
	// begin inline asm
	sin.approx.f32  %f33822, %f33818;
	// end inline asm
	// begin inline asm
	fma.rn.f32 %f33824, %f33822, %f49156, %f33818;
	// end inline asm
	// begin inline asm
	sin.approx.f32  %f33828, %f33824;
	// end inline asm
	// begin inline asm
	fma.rn.f32 %f33830, %f33828, %f49156, %f33824;
	// end inline asm
	// begin inline asm
	sin.approx.f32  %f33834, %f33830;
	// end inline asm
	// begin inline asm
	fma.rn.f32 %f33836, %f33834, %f49156, %f33830;
	// end inline asm
	// begin inline asm
	sin.approx.f32  %f33840, %f33836;
	// end inline asm
	// begin inline asm
	fma.rn.f32 %f33842, %f33840, %f49156, %f33836;
	// end inline asm
	// begin inline asm
	sin.approx.f32  %f33846, %f33842;
	// end inline asm
	// begin inline asm
	fma.rn.f32 %f33848, %f33846, %f49156, %f33842;
	// end inline asm
	// begin inline asm
	sin.approx.f32  %f33852, %f33848;
	// end inline asm
	// begin inline asm
	fma.rn.f32 %f33854, %f33852, %f49156, %f33848;
	// end inline asm
	// begin inline asm
	sin.approx.f32  %f33858, %f33854;
	// end inline asm
	// begin inline asm
	fma.rn.f32 %f33860, %f33858, %f49156, %f33854;
	// end inline asm
	// begin inline asm
	sin.approx.f32  %f33864, %f33860;
	// end inline asm
	// begin inline asm
	fma.rn.f32 %f33866, %f33864, %f49156, %f33860;
	// end inline asm
	// begin inline asm
	sin.approx.f32  %f33870, %f33866;
	// end inline asm
	// begin inline asm
	fma.rn.f32 %f33872, %f33870, %f49156, %f33866;
	// end inline asm
	// begin inline asm
	sin.approx.f32  %f33876, %f33872;
	// end inline asm
	// begin inline asm
	fma.rn.f32 %f33878, %f33876, %f49156, %f33872;
	// end inline asm
	// begin inline asm
	sin.approx.f32  %f33882, %f33878;
	// end inline asm
	// begin inline asm
	fma.rn.f32 %f33884, %f33882, %f49156, %f33878;
	// end inline asm
	// begin inline asm
	sin.approx.f32  %f33888, %f33884;
	// end inline asm
	// begin inline asm
	fma.rn.f32 %f33890, %f33888, %f49156, %f33884;
	// end inline asm
	// begin inline asm
	sin.approx.f32  %f33894, %f33890;
	// end inline asm
	// begin inline asm
	fma.rn.f32 %f33896, %f33894, %f49156, %f33890;
	// end inline asm
	// begin inline asm
	sin.approx.f32  %f33900, %f33896;
	// end inline asm
	// begin inline asm
	fma.rn.f32 %f33902, %f33900, %f49156, %f33896;
	// end inline asm
	// begin inline asm
	sin.approx.f32  %f33906, %f33902;
	// end inline asm
	// begin inline asm
	fma.rn.f32 %f33908, %f33906, %f49156, %f33902;
	// end inline asm
	// begin inline asm
	sin.approx.f32  %f33912, %f33908;
	// end inline asm
	// begin inline asm
	fma.rn.f32 %f33914, %f33912, %f49156, %f33908;
	// end inline asm
	// begin inline asm
	sin.approx.f32  %f33918, %f33914;
	// end inline asm
	// begin inline asm
	fma.rn.f32 %f33920, %f33918, %f49156, %f33914;
	// end inline asm
	// begin inline asm
	sin.approx.f32  %f33924, %f33920;
	// end inline asm
	// begin inline asm
	fma.rn.f32 %f33926, %f33924, %f49156, %f33920;
	// end inline asm
	// begin inline asm
	sin.approx.f32  %f33930, %f33926;
	// end inline asm
	// begin inline asm
	fma.rn.f32 %f33932, %f33930, %f49156, %f33926;
	// end inline asm
	// begin inline asm
	sin.approx.f32  %f33936, %f33932;
	// end inline asm
	// begin inline asm
	fma.rn.f32 %f33938, %f33936, %f49156, %f33932;
	// end inline asm
	// begin inline asm
	sin.approx.f32  %f33942, %f33938;
	// end inline asm
	// begin inline asm
	fma.rn.f32 %f33944, %f33942, %f49156, %f33938;
	// end inline asm
	// begin inline asm
	sin.approx.f32  %f33948, %f33944;
	// end inline asm
	// begin inline asm
	fma.rn.f32 %f33950, %f33948, %f49156, %f33944;
	// end inline asm
	// begin inline asm
	sin.approx.f32  %f33954, %f33950;
	// end inline asm
	// begin inline asm
	fma.rn.f32 %f33956, %f33954, %f49156, %f33950;
	// end inline asm
	// begin inline asm
	sin.approx.f32  %f33960, %f33956;
	// end inline asm
	// begin inline asm
	fma.rn.f32 %f33962, %f33960, %f49156, %f33956;
	// end inline asm
	// begin inline asm
	sin.approx.f32  %f33966, %f33962;
	// end inline asm
	// begin inline asm
	fma.rn.f32 %f33968, %f33966, %f49156, %f33962;
	// end inline asm
	// begin inline asm
	sin.approx.f32  %f33972, %f33968;
	// end inline asm
	// begin inline asm
	fma.rn.f32 %f33974, %f33972, %f49156, %f33968;
	// end inline asm
	// begin inline asm
	sin.approx.f32  %f33978, %f33974;
	// end inline asm
	// begin inline asm
	fma.rn.f32 %f33980, %f33978, %f49156, %f33974;
	// end inline asm
	// begin inline asm
	sin.approx.f32  %f33984, %f33980;
	// end inline asm
	// begin inline asm
	fma.rn.f32 %f33986, %f33984, %f49156, %f33980;
	// end inline asm
	// begin inline asm
	sin.approx.f32  %f33990, %f33986;
	// end inline asm
	// begin inline asm
	fma.rn.f32 %f33992, %f33990, %f49156, %f33986;
	// end inline asm
	// begin inline asm
	sin.approx.f32  %f33996, %f33992;
	// end inline asm
	// begin inline asm
	fma.rn.f32 %f33998, %f33996, %f49156, %f33992;
	// end inline asm
	// begin inline asm
	sin.approx.f32  %f34002, %f33998;
	// end inline asm
	// begin inline asm
	fma.rn.f32 %f34004, %f34002, %f49156, %f33998;
	// end inline asm
	// begin inline asm
	sin.approx.f32  %f34008, %f34004;
	// end inline asm
	// begin inline asm
	fma.rn.f32 %f34010, %f34008, %f49156, %f34004;
	// end inline asm
	// begin inline asm
	sin.approx.f32  %f34014, %f34010;
	// end inline asm
	// begin inline asm
	fma.rn.f32 %f34016, %f34014, %f49156, %f34010;
	// end inline asm
	// begin inline asm
	sin.approx.f32  %f34020, %f34016;
	// end inline asm
	// begin inline asm
	fma.rn.f32 %f34022, %f34020, %f49156, %f34016;
	// end inline asm
	// begin inline asm
	sin.approx.f32  %f34026, %f34022;
	// end inline asm
	// begin inline asm
	fma.rn.f32 %f34028, %f34026, %f49156, %f34022;
	// end inline asm
	// begin inline asm
	sin.approx.f32  %f34032, %f34028;
	// end inline asm
	// begin inline asm
	fma.rn.f32 %f34034, %f34032, %f49156, %f34028;
	// end inline asm
	// begin inline asm
	sin.approx.f32  %f34038, %f34034;
	// end inline asm
	// begin inline asm
	fma.rn.f32 %f34040, %f34038, %f49156, %f34034;
	// end inline asm
	// begin inline asm
	sin.approx.f32  %f34044, %f34040;
	// end inline asm
	// begin inline asm
	fma.rn.f32 %f34046, %f34044, %f49156, %f34040;
	// end inline asm
	// begin inline asm
	sin.approx.f32  %f34050, %f34046;
	// end inline asm
	// begin inline asm
	fma.rn.f32 %f34052, %f34050, %f49156, %f34046;
	// end inline asm
	// begin inline asm
	sin.approx.f32  %f34056, %f34052;
	// end inline asm
	// begin inline asm
	fma.rn.f32 %f34058, %f34056, %f49156, %f34052;
	// end inline asm
	// begin inline asm
	sin.approx.f32  %f34062, %f34058;
	// end inline asm
	// begin inline asm
	fma.rn.f32 %f34064, %f34062, %f49156, %f34058;
	// end inline asm
	// begin inline asm
	sin.approx.f32  %f34068, %f34064;
	// end inline asm
	// begin inline asm
	fma.rn.f32 %f34070, %f34068, %f49156, %f34064;
	// end inline asm
	// begin inline asm
	sin.approx.f32  %f34074, %f34070;
	// end inline asm
	// begin inline asm
	fma.rn.f32 %f34076, %f34074, %f49156, %f34070;
	// end inline asm
	// begin inline asm
	sin.approx.f32  %f34080, %f34076;
	// end inline asm
	// begin inline asm
	fma.rn.f32 %f34082, %f34080, %f49156, %f34076;
	// end inline asm
	// begin inline asm
	sin.approx.f32  %f34086, %f34082;
	// end inline asm
	// begin inline asm
	fma.rn.f32 %f34088, %f34086, %f49156, %f34082;
	// end inline asm
	// begin inline asm
	sin.approx.f32  %f34092, %f34088;
	// end inline asm
	// begin inline asm
	fma.rn.f32 %f34094, %f34092, %f49156, %f34088;
	// end inline asm
	// begin inline asm
	sin.approx.f32  %f34098, %f34094;
	// end inline asm
	// begin inline asm
	fma.rn.f32 %f34100, %f34098, %f49156, %f34094;
	// end inline asm
	// begin inline asm
	sin.approx.f32  %f34104, %f34100;
	// end inline asm
	// begin inline asm
	fma.rn.f32 %f34106, %f34104, %f49156, %f34100;
	// end inline asm
	// begin inline asm
	sin.approx.f32  %f34110, %f34106;
	// end inline asm
	// begin inline asm
	fma.rn.f32 %f34112, %f34110, %f49156, %f34106;
	// end inline asm
	// begin inline asm
	sin.approx.f32  %f34116, %f34112;
	// end inline asm
	// begin inline asm
	fma.rn.f32 %f34118, %f34116, %f49156, %f34112;
	// end inline asm
	// begin inline asm
	sin.approx.f32  %f34122, %f34118;
	// end inline asm
	// begin inline asm
	fma.rn.f32 %f34124, %f34122, %f49156, %f34118;
	// end inline asm
	// begin inline asm
	sin.approx.f32  %f34128, %f34124;
	// end inline asm
	// begin inline asm
	fma.rn.f32 %f34130, %f34128, %f49156, %f34124;
	// end inline asm
	// begin inline asm
	sin.approx.f32  %f34134, %f34130;
	// end inline asm
	// begin inline asm
	fma.rn.f32 %f34136, %f34134, %f49156, %f34130;
	// end inline asm
	// begin inline asm
	sin.approx.f32  %f34140, %f34136;
	// end inline asm
	// begin inline asm
	fma.rn.f32 %f34142, %f34140, %f49156, %f34136;
	// end inline asm
	// begin inline asm
	sin.approx.f32  %f34146, %f34142;
	// end inline asm
	// begin inline asm
	fma.rn.f32 %f34148, %f34146, %f49156, %f34142;
	// end inline asm
	// begin inline asm
	sin.approx.f32  %f34152, %f34148;
	// end inline asm
	// begin inline asm
	fma.rn.f32 %f34154, %f34152, %f49156, %f34148;
	// end inline asm
	// begin inline asm
	sin.approx.f32  %f34158, %f34154;
	// end inline asm
	// begin inline asm
	fma.rn.f32 %f34160, %f34158, %f49156, %f34154;
	// end inline asm
	// begin inline asm
	sin.approx.f32  %f34164, %f34160;
	// end inline asm
	// begin inline asm
	fma.rn.f32 %f34166, %f34164, %f49156, %f34160;
	// end inline asm
	// begin inline asm
	sin.approx.f32  %f34170, %f34166;
	// end inline asm
	// begin inline asm
	fma.rn.f32 %f34172, %f34170, %f49156, %f34166;
	// end inline asm
	// begin inline asm
	sin.approx.f32  %f34176, %f34172;
	// end inline asm
	// begin inline asm
	fma.rn.f32 %f34178, %f34176, %f49156, %f34172;
	// end inline asm
	// begin inline asm
	sin.approx.f32  %f34182, %f34178;
	// end inline asm
	// begin inline asm
	fma.rn.f32 %f34184, %f34182, %f49156, %f34178;
	// end inline asm
	// begin inline asm
	sin.approx.f32  %f34188, %f34184;
	// end inline asm
	// begin inline asm
	fma.rn.f32 %f34190, %f34188, %f49156, %f34184;
	// end inline asm
	// begin inline asm
	sin.approx.f32  %f34194, %f34190;
	// end inline asm
	// begin inline asm
	fma.rn.f32 %f34196, %f34194, %f49156, %f34190;
	// end inline asm
	// begin inline asm
	sin.approx.f32  %f34200, %f34196;
	// end inline asm
	// begin inline asm
	fma.rn.f32 %f34202, %f34200, %f49156, %f34196;
	// end inline asm
	// begin inline asm
	sin.approx.f32  %f34206, %f34202;
	// end inline asm
	// begin inline asm
	fma.rn.f32 %f34208, %f34206, %f49156, %f34202;
	// end inline asm
	// begin inline asm
	sin.approx.f32  %f34212, %f34208;
	// end inline asm
	// begin inline asm
	fma.rn.f32 %f34214, %f34212, %f49156, %f34208;
	// end inline asm
	// begin inline asm
	sin.approx.f32  %f34218, %f34214;
	// end inline asm
	// begin inline asm
	fma.rn.f32 %f34220, %f34218, %f49156, %f34214;
	// end inline asm
	// begin inline asm
	sin.approx.f32  %f34224, %f34220;
	// end inline asm
	// begin inline asm
	fma.rn.f32 %f34226, %f34224, %f49156, %f34220;
	// end inline asm
	// begin inline asm
	sin.approx.f32  %f34230, %f34226;
	// end inline asm
	// begin inline asm
	fma.rn.f32 %f34232, %f34230, %f49156, %f34226;
	// end inline asm
	// begin inline asm
	sin.approx.f32  %f34236, %f34232;
	// end inline asm
	// begin inline asm
	fma.rn.f32 %f34238, %f34236, %f49156, %f34232;
	// end inline asm
	// begin inline asm
	sin.approx.f32  %f34242, %f34238;
	// end inline asm
	// begin inline asm
	fma.rn.f32 %f34244, %f34242, %f49156, %f34238;
	// end inline asm
	// begin inline asm
	sin.approx.f32  %f34248, %f34244;
	// end inline asm
	// begin inline asm
	fma.rn.f32 %f34250, %f34248, %f49156, %f34244;
	// end inline asm
	// begin inline asm
	sin.approx.f32  %f34254, %f34250;
	// end inline asm
	// begin inline asm
	fma.rn.f32 %f34256, %f34254, %f49156, %f34250;
	// end inline asm
	// begin inline asm
	sin.approx.f32  %f34260, %f34256;
	// end inline asm
	// begin inline asm
	fma.rn.f32 %f34262, %f34260, %f49156, %f34256;
	// end inline asm
	// begin inline asm
	sin.approx.f32  %f34266, %f34262;
	// end inline asm
	// begin inline asm
	fma.rn.f32 %f34268, %f34266, %f49156, %f34262;
	// end inline asm
	// begin inline asm
	sin.approx.f32  %f34272, %f34268;
	// end inline asm
	// begin inline asm
	fma.rn.f32 %f34274, %f34272, %f49156, %f34268;
	// end inline asm
	// begin inline asm
	sin.approx.f32  %f34278, %f34274;
	// end inline asm
	// begin inline asm
	fma.rn.f32 %f34280, %f34278, %f49156, %f34274;
	// end inline asm
	// begin inline asm
	sin.approx.f32  %f34284, %f34280;
	// end inline asm
	// begin inline asm
	fma.rn.f32 %f34286, %f34284, %f49156, %f34280;
	// end inline asm
	// begin inline asm
	sin.approx.f32  %f34290, %f34286;
	// end inline asm
	// begin inline asm
	fma.rn.f32 %f34292, %f34290, %f49156, %f34286;
	// end inline asm
	// begin inline asm
	sin.approx.f32  %f34296, %f34292;
	// end inline asm
	// begin inline asm
	fma.rn.f32 %f34298, %f34296, %f49156, %f34292;
	// end inline asm
	// begin inline asm
	sin.approx.f32  %f34302, %f34298;
	// end inline asm
	// begin inline asm
	fma.rn.f32 %f34304, %f34302, %f49156, %f34298;
	// end inline asm
	// begin inline asm
	sin.approx.f32  %f34308, %f34304;
	// end inline asm
	// begin inline asm
	fma.rn.f32 %f34310, %f34308, %f49156, %f34304;
	// end inline asm
	// begin inline asm
	sin.approx.f32  %f34314, %f34310;
	// end inline asm
	// begin inline asm
	fma.rn.f32 %f34316, %f34314, %f49156, %f34310;
	// end inline asm
	// begin inline asm
	sin.approx.f32  %f34320, %f34316;
	// end inline asm
	// begin inline asm
	fma.rn.f32 %f34322, %f34320, %f49156, %f34316;
	// end inline asm
	// begin inline asm
	sin.approx.f32  %f34326, %f34322;
	// end inline asm
	// begin inline asm
	fma.rn.f32 %f34328, %f34326, %f49156, %f34322;
	// end inline asm
	// begin inline asm
	sin.approx.f32  %f34332, %f34328;
	// end inline asm
	// begin inline asm
	fma.rn.f32 %f34334, %f34332, %f49156, %f34328;
	// end inline asm
	// begin inline asm
	sin.approx.f32  %f34338, %f34334;
	// end inline asm
	// begin inline asm
	fma.rn.f32 %f34340, %f34338, %f49156, %f34334;
	// end inline asm
	// begin inline asm
	sin.approx.f32  %f34344, %f34340;
	// end inline asm
	// begin inline asm
	fma.rn.f32 %f34346, %f34344, %f49156, %f34340;
	// end inline asm
	// begin inline asm
	sin.approx.f32  %f34350, %f34346;
	// end inline asm
	// begin inline asm
	fma.rn.f32 %f34352, %f34350, %f49156, %f34346;
	// end inline asm
	// begin inline asm
	sin.approx.f32  %f34356, %f34352;
	// end inline asm
	// begin inline asm
	fma.rn.f32 %f34358, %f34356, %f49156, %f34352;
	// end inline asm
	// begin inline asm
	sin.approx.f32  %f34362, %f34358;
	// end inline asm
	// begin inline asm
	fma.rn.f32 %f34364, %f34362, %f49156, %f34358;
	// end inline asm
	// begin inline asm
	sin.approx.f32  %f34368, %f34364;
	// end inline asm
	// begin inline asm
	fma.rn.f32 %f34370, %f34368, %f49156, %f34364;
	// end inline asm
	// begin inline asm
	sin.approx.f32  %f34374, %f34370;
	// end inline asm
	// begin inline asm
	fma.rn.f32 %f34376, %f34374, %f49156, %f34370;
	// end inline asm
	// begin inline asm
	sin.approx.f32  %f34380, %f34376;
	// end inline asm
	// begin inline asm
	fma.rn.f32 %f34382, %f34380, %f49156, %f34376;
	// end inline asm
	// begin inline asm
	sin.approx.f32  %f34386, %f34382;
	// end inline asm
	// begin inline asm
	fma.rn.f32 %f34388, %f34386, %f49156, %f34382;
	// end inline asm
	// begin inline asm
	sin.approx.f32  %f34392, %f34388;
	// end inline asm
	// begin inline asm
	fma.rn.f32 %f34394, %f34392, %f49156, %f34388;
	// end inline asm
	// begin inline asm
	sin.approx.f32  %f34398, %f34394;
	// end inline asm
	// begin inline asm
	fma.rn.f32 %f34400, %f34398, %f49156, %f34394;
	// end inline asm
	// begin inline asm
	sin.approx.f32  %f34404, %f34400;
	// end inline asm
	// begin inline asm
	fma.rn.f32 %f34406, %f34404, %f49156, %f34400;
	// end inline asm
	// begin inline asm
	sin.approx.f32  %f34410, %f34406;
	// end inline asm
	// begin inline asm
	fma.rn.f32 %f34412, %f34410, %f49156, %f34406;
	// end inline asm
	// begin inline asm
	sin.approx.f32  %f34416, %f34412;
	// end inline asm
	// begin inline asm
	fma.rn.f32 %f34418, %f34416, %f49156, %f34412;
	// end inline asm
	// begin inline asm
	sin.approx.f32  %f34422, %f34418;
	// end inline asm
	// begin inline asm
	fma.rn.f32 %f34424, %f34422, %f49156, %f34418;
	// end inline asm
	// begin inline asm
	sin.approx.f32  %f34428, %f34424;
	// end inline asm
	// begin inline asm
	fma.rn.f32 %f34430, %f34428, %f49156, %f34424;
	// end inline asm
	// begin inline asm
	sin.approx.f32  %f34434, %f34430;
	// end inline asm
	// begin inline asm
	fma.rn.f32 %f34436, %f34434, %f49156, %f34430;
	// end inline asm
	// begin inline asm
	sin.approx.f32  %f34440, %f34436;
	// end inline asm
	// begin inline asm
	fma.rn.f32 %f34442, %f34440, %f49156, %f34436;
	// end inline asm
	// begin inline asm
	sin.approx.f32  %f34446, %f34442;
	// end inline asm
	// begin inline asm
	fma.rn.f32 %f34448, %f34446, %f49156, %f34442;
	// end inline asm
	// begin inline asm
	sin.approx.f32  %f34452, %f34448;
	// end inline asm
	// begin inline asm
	fma.rn.f32 %f34454, %f34452, %f49156, %f34448;
	// end inline asm
	// begin inline asm
	sin.approx.f32  %f34458, %f34454;
	// end inline asm
	// begin inline asm
	fma.rn.f32 %f34460, %f34458, %f49156, %f34454;
	// end inline asm
	// begin inline asm
	sin.approx.f32  %f34464, %f34460;
	// end inline asm
	// begin inline asm
	fma.rn.f32 %f34466, %f34464, %f49156, %f34460;
	// end inline asm
	// begin inline asm
	sin.approx.f32  %f34470, %f34466;
	// end inline asm
	// begin inline asm
	fma.rn.f32 %f34472, %f34470, %f49156, %f34466;
	// end inline asm
	// begin inline asm
	sin.approx.f32  %f34476, %f34472;
	// end inline asm
	// begin inline asm
	fma.rn.f32 %f34478, %f34476, %f49156, %f34472;
	// end inline asm
	// begin inline asm
	sin.approx.f32  %f34482, %f34478;
	// end inline asm
	// begin inline asm
	fma.rn.f32 %f34484, %f34482, %f49156, %f34478;
	// end inline asm
	// begin inline asm
	sin.approx.f32  %f34488, %f34484;
	// end inline asm
	// begin inline asm
	fma.rn.f32 %f34490, %f34488, %f49156, %f34484;
	// end inline asm
	// begin inline asm
	sin.approx.f32  %f34494, %f34490;
	// end inline asm
	// begin inline asm
	fma.rn.f32 %f34496, %f34494, %f49156, %f34490;
	// end inline asm
	// begin inline asm
	sin.approx.f32  %f34500, %f34496;
	// end inline asm
	// begin inline asm
	fma.rn.f32 %f34502, %f34500, %f49156, %f34496;
	// end inline asm
	// begin inline asm
	sin.approx.f32  %f34506, %f34502;
	// end inline asm
	// begin inline asm
	fma.rn.f32 %f34508, %f34506, %f49156, %f34502;
	// end inline asm
	// begin inline asm
	sin.approx.f32  %f34512, %f34508;
	// end inline asm
	// begin inline asm
	fma.rn.f32 %f34514, %f34512, %f49156, %f34508;
	// end inline asm
	// begin inline asm
	sin.approx.f32  %f34518, %f34514;
	// end inline asm
	// begin inline asm
	fma.rn.f32 %f34520, %f34518, %f49156, %f34514;
	// end inline asm
	// begin inline asm
	sin.approx.f32  %f34524, %f34520;
	// end inline asm
	// begin inline asm
	fma.rn.f32 %f34526, %f34524, %f49156, %f34520;
	// end inline asm
	// begin inline asm
	sin.approx.f32  %f34530, %f34526;
	// end inline asm
	// begin inline asm
	fma.rn.f32 %f34532, %f34530, %f49156, %f34526;
	// end inline asm
	// begin inline asm
	sin.approx.f32  %f34536, %f34532;
	// end inline asm
	// begin inline asm
	fma.rn.f32 %f34538, %f34536, %f49156, %f34532;
	// end inline asm
	// begin inline asm
	sin.approx.f32  %f34542, %f34538;
	// end inline asm
	// begin inline asm
	fma.rn.f32 %f34544, %f34542, %f49156, %f34538;
	// end inline asm
	// begin inline asm
	sin.approx.f32  %f34548, %f34544;
	// end inline asm
	// begin inline asm
	fma.rn.f32 %f34550, %f34548, %f49156, %f34544;
	// end inline asm
	// begin inline asm
	sin.approx.f32  %f34554, %f34550;
	// end inline asm
	// begin inline asm
	fma.rn.f32 %f34556, %f34554, %f49156, %f34550;
	// end inline asm
	// begin inline asm
	sin.approx.f32  %f34560, %f34556;
	// end inline asm
	// begin inline asm
	fma.rn.f32 %f34562, %f34560, %f49156, %f34556;
	// end inline asm
	// begin inline asm
	sin.approx.f32  %f34566, %f34562;
	// end inline asm
	// begin inline asm
	fma.rn.f32 %f34568, %f34566, %f49156, %f34562;
	// end inline asm
	// begin inline asm
	sin.approx.f32  %f34572, %f34568;
	// end inline asm
	// begin inline asm
	fma.rn.f32 %f34574, %f34572, %f49156, %f34568;
	// end inline asm
	// begin inline asm
	sin.approx.f32  %f34578, %f34574;
	// end inline asm
	// begin inline asm
	fma.rn.f32 %f34580, %f34578, %f49156, %f34574;
	// end inline asm
	// begin inline asm
	sin.approx.f32  %f34584, %f34580;
	// end inline asm
	// begin inline asm
	fma.rn.f32 %f34586, %f34584, %f49156, %f34580;
	// end inline asm
	// begin inline asm
	sin.approx.f32  %f34590, %f34586;
	// end inline asm
	// begin inline asm
	fma.rn.f32 %f34592, %f34590, %f49156, %f34586;
	// end inline asm
	// begin inline asm
	sin.approx.f32  %f34596, %f34592;
	// end inline asm
	// begin inline asm
	fma.rn.f32 %f34598, %f34596, %f49156, %f34592;
	// end inline asm
	// begin inline asm
	sin.approx.f32  %f34602, %f34598;
	// end inline asm
	// begin inline asm
	fma.rn.f32 %f34604, %f34602, %f49156, %f34598;
	// end inline asm
	// begin inline asm
	sin.approx.f32  %f34608, %f34604;
	// end inline asm
	// begin inline asm
	fma.rn.f32 %f34610, %f34608, %f49156, %f34604;
	// end inline asm
	// begin inline asm
	sin.approx.f32  %f34614, %f34610;
	// end inline asm
	// begin inline asm
	fma.rn.f32 %f34616, %f34614, %f49156, %f34610;
	// end inline asm
	// begin inline asm
	sin.approx.f32  %f34620, %f34616;
	// end inline asm
	// begin inline asm
	fma.rn.f32 %f34622, %f34620, %f49156, %f34616;
	// end inline asm
	// begin inline asm
	sin.approx.f32  %f34626, %f34622;
	// end inline asm
	// begin inline asm
	fma.rn.f32 %f34628, %f34626, %f49156, %f34622;
	// end inline asm
	// begin inline asm
	sin.approx.f32  %f34632, %f34628;
	// end inline asm
	// begin inline asm
	fma.rn.f32 %f34634, %f34632, %f49156, %f34628;
	// end inline asm
	// begin inline asm
	sin.approx.f32  %f34638, %f34634;
	// end inline asm
	// begin inline asm
	fma.rn.f32 %f34640, %f34638, %f49156, %f34634;
	// end inline asm
	// begin inline asm
	sin.approx.f32  %f34644, %f34640;
	// end inline asm
	// begin inline asm
	fma.rn.f32 %f34646, %f34644, %f49156, %f34640;
	// end inline asm
	// begin inline asm
	sin.approx.f32  %f34650, %f34646;
	// end inline asm
	// begin inline asm
	fma.rn.f32 %f34652, %f34650, %f49156, %f34646;
	// end inline asm
	// begin inline asm
	sin.approx.f32  %f34656, %f34652;
	// end inline asm
	// begin inline asm
	fma.rn.f32 %f34658, %f34656, %f49156, %f34652;
	// end inline asm
	// begin inline asm
	sin.approx.f32  %f34662, %f34658;
	// end inline asm
	// begin inline asm
	fma.rn.f32 %f34664, %f34662, %f49156, %f34658;
	// end inline asm
	// begin inline asm
	sin.approx.f32  %f34668, %f34664;
	// end inline asm
	// begin inline asm
	fma.rn.f32 %f34670, %f34668, %f49156, %f34664;
	// end inline asm
	// begin inline asm
	sin.approx.f32  %f34674, %f34670;
	// end inline asm
	// begin inline asm
	fma.rn.f32 %f34676, %f34674, %f49156, %f34670;
	// end inline asm
	// begin inline asm
	sin.approx.f32  %f34680, %f34676;
	// end inline asm
	// begin inline asm
	fma.rn.f32 %f34682, %f34680, %f49156, %f34676;
	// end inline asm
	// begin inline asm
	sin.approx.f32  %f34686, %f34682;
	// end inline asm
	// begin inline asm
	fma.rn.f32 %f34688, %f34686, %f49156, %f34682;
	// end inline asm
	// begin inline asm
	sin.approx.f32  %f34692, %f34688;
	// end inline asm
	// begin inline asm
	fma.rn.f32 %f34694, %f34692, %f49156, %f34688;
	// end inline asm
	// begin inline asm
	sin.approx.f32  %f34698, %f34694;
	// end inline asm
	// begin inline asm
	fma.rn.f32 %f34700, %f34698, %f49156, %f34694;
	// end inline asm
	// begin inline asm
	sin.approx.f32  %f34704, %f34700;
	// end inline asm
	// begin inline asm
	fma.rn.f32 %f34706, %f34704, %f49156, %f34700;
	// end inline asm
	// begin inline asm
	sin.approx.f32  %f34710, %f34706;
	// end inline asm
	// begin inline asm
	fma.rn.f32 %f34712, %f34710, %f49156, %f34706;
	// end inline asm
	// begin inline asm
	sin.approx.f32  %f34716, %f34712;
	// end inline asm
	// begin inline asm
	fma.rn.f32 %f34718, %f34716, %f49156, %f34712;
	// end inline asm
	// begin inline asm
	sin.approx.f32  %f34722, %f34718;
	// end inline asm
	// begin inline asm
	fma.rn.f32 %f34724, %f34722, %f49156, %f34718;
	// end inline asm
	// begin inline asm
	sin.approx.f32  %f34728, %f34724;
	// end inline asm
	// begin inline asm
	fma.rn.f32 %f34730, %f34728, %f49156, %f34724;
	// end inline asm
	// begin inline asm
	sin.approx.f32  %f34734, %f34730;
	// end inline asm
	// begin inline asm
	fma.rn.f32 %f34736, %f34734, %f49156, %f34730;
	// end inline asm
	// begin inline asm
	sin.approx.f32  %f34740, %f34736;
	// end inline asm
	// begin inline asm
	fma.rn.f32 %f34742, %f34740, %f49156, %f34736;
	// end inline asm
	// begin inline asm
	sin.approx.f32  %f34746, %f34742;
	// end inline asm
	// begin inline asm
	fma.rn.f32 %f34748, %f34746, %f49156, %f34742;
	// end inline asm
	// begin inline asm
	sin.approx.f32  %f34752, %f34748;
	// end inline asm
	// begin inline asm
	fma.rn.f32 %f34754, %f34752, %f49156, %f34748;
	// end inline asm
	// begin inline asm
	sin.approx.f32  %f34758, %f34754;
	// end inline asm
	// begin inline asm
	fma.rn.f32 %f34760, %f34758, %f49156, %f34754;
	// end inline asm
	// begin inline asm
	sin.approx.f32  %f34764, %f34760;
	// end inline asm
	// begin inline asm
	fma.rn.f32 %f34766, %f34764, %f49156, %f34760;
	// end inline asm
	// begin inline asm
	sin.approx.f32  %f34770, %f34766;
	// end inline asm
	// begin inline asm
	fma.rn.f32 %f34772, %f34770, %f49156, %f34766;
	// end inline asm
	// begin inline asm
	sin.approx.f32  %f34776, %f34772;
	// end inline asm
	// begin inline asm
	fma.rn.f32 %f34778, %f34776, %f49156, %f34772;
	// end inline asm
	// begin inline asm
	sin.approx.f32  %f34782, %f34778;
	// end inline asm
	// begin inline asm
	fma.rn.f32 %f34784, %f34782, %f49156, %f34778;
	// end inline asm
	// begin inline asm
	sin.approx.f32  %f34788, %f34784;
	// end inline asm
	// begin inline asm
	fma.rn.f32 %f34790, %f34788, %f49156, %f34784;
	// end inline asm
	// begin inline asm
	sin.approx.f32  %f34794, %f34790;
	// end inline asm
	// begin inline asm
	fma.rn.f32 %f34796, %f34794, %f49156, %f34790;
	// end inline asm
	// begin inline asm
	sin.approx.f32  %f34800, %f34796;
	// end inline asm
	// begin inline asm
	fma.rn.f32 %f34802, %f34800, %f49156, %f34796;
	// end inline asm
	// begin inline asm
	sin.approx.f32  %f34806, %f34802;
	// end inline asm
	// begin inline asm
	fma.rn.f32 %f34808, %f34806, %f49156, %f34802;
	// end inline asm
	// begin inline asm
	sin.approx.f32  %f34812, %f34808;
	// end inline asm
	// begin inline asm
	fma.rn.f32 %f34814, %f34812, %f49156, %f34808;
	// end inline asm
	// begin inline asm
	sin.approx.f32  %f34818, %f34814;
	// end inline asm
	// begin inline asm
	fma.rn.f32 %f34820, %f34818, %f49156, %f34814;
	// end inline asm
	// begin inline asm
	sin.approx.f32  %f34824, %f34820;
	// end inline asm
	// begin inline asm
	fma.rn.f32 %f34826, %f34824, %f49156, %f34820;
	// end inline asm
	// begin inline asm
	sin.approx.f32  %f34830, %f34826;
	// end inline asm
	// begin inline asm
	fma.rn.f32 %f34832, %f34830, %f49156, %f34826;
	// end inline asm
	// begin inline asm
	sin.approx.f32  %f34836, %f34832;
	// end inline asm
	// begin inline asm
	fma.rn.f32 %f34838, %f34836, %f49156, %f34832;
	// end inline asm
	// begin inline asm
	sin.approx.f32  %f34842, %f34838;
	// end inline asm
	// begin inline asm
	fma.rn.f32 %f34844, %f34842, %f49156, %f34838;
	// end inline asm
	// begin inline asm
	sin.approx.f32  %f34848, %f34844;
	// end inline asm
	// begin inline asm
	fma.rn.f32 %f34850, %f34848, %f49156, %f34844;
	// end inline asm
	// begin inline asm
	sin.approx.f32  %f34854, %f34850;
	// end inline asm
	// begin inline asm
	fma.rn.f32 %f34856, %f34854, %f49156, %f34850;
	// end inline asm
	// begin inline asm
	sin.approx.f32  %f34860, %f34856;
	// end inline asm
	// begin inline asm
	fma.rn.f32 %f34862, %f34860, %f49156, %f34856;
	// end inline asm
	// begin inline asm
	sin.approx.f32  %f34866, %f34862;
	// end inline asm
	// begin inline asm
	fma.rn.f32 %f34868, %f34866, %f49156, %f34862;
	// end inline asm
	// begin inline asm
	sin.approx.f32  %f34872, %f34868;
	// end inline asm
	// begin inline asm
	fma.rn.f32 %f34874, %f34872, %f49156, %f34868;
	// end inline asm
	// begin inline asm
	sin.approx.f32  %f34878, %f34874;
	// end inline asm
	// begin inline asm
	fma.rn.f32 %f34880, %f34878, %f49156, %f34874;
	// end inline asm
	// begin inline asm
	sin.approx.f32  %f34884, %f34880;
	// end inline asm
	// begin inline asm
	fma.rn.f32 %f34886, %f34884, %f49156, %f34880;
	// end inline asm
	// begin inline asm
	sin.approx.f32  %f34890, %f34886;
	// end inline asm
	// begin inline asm
	fma.rn.f32 %f34892, %f34890, %f49156, %f34886;
	// end inline asm
	// begin inline asm
	sin.approx.f32  %f34896, %f34892;
	// end inline asm
	// begin inline asm
	fma.rn.f32 %f34898, %f34896, %f49156, %f34892;
	// end inline asm
	// begin inline asm
	sin.approx.f32  %f34902, %f34898;
	// end inline asm
	// begin inline asm
	fma.rn.f32 %f34904, %f34902, %f49156, %f34898;
	// end inline asm
	// begin inline asm
	sin.approx.f32  %f34908, %f34904;
	// end inline asm
	// begin inline asm
	fma.rn.f32 %f34910, %f34908, %f49156, %f34904;
	// end inline asm
	// begin inline asm
	sin.approx.f32  %f34914, %f34910;
	// end inline asm
	// begin inline asm
	fma.rn.f32 %f34916, %f34914, %f49156, %f34910;
	// end inline asm
	// begin inline asm
	sin.approx.f32  %f34920, %f34916;
	// end inline asm
	// begin inline asm
	fma.rn.f32 %f34922, %f34920, %f49156, %f34916;
	// end inline asm
	// begin inline asm
	sin.approx.f32  %f34926, %f34922;
	// end inline asm
	// begin inline asm
	fma.rn.f32 %f34928, %f34926, %f49156, %f34922;
	// end inline asm
	// begin inline asm
	sin.approx.f32  %f34932, %f34928;
	// end inline asm
	// begin inline asm
	fma.rn.f32 %f34934, %f34932, %f49156, %f34928;
	// end inline asm
	// begin inline asm
	sin.approx.f32  %f34938, %f34934;
	// end inline asm
	// begin inline asm
	fma.rn.f32 %f34940, %f34938, %f49156, %f34934;
	// end inline asm
	// begin inline asm
	sin.approx.f32  %f34944, %f34940;
	// end inline asm
	// begin inline asm
	fma.rn.f32 %f34946, %f34944, %f49156, %f34940;
	// end inline asm
	// begin inline asm
	sin.approx.f32  %f34950, %f34946;
	// end inline asm
	// begin inline asm
	fma.rn.f32 %f34952, %f34950, %f49156, %f34946;
	// end inline asm
	// begin inline asm
	sin.approx.f32  %f34956, %f34952;
	// end inline asm
	// begin inline asm
	fma.rn.f32 %f34958, %f34956, %f49156, %f34952;
	// end inline asm
	// begin inline asm
	sin.approx.f32  %f34962, %f34958;
	// end inline asm
	// begin inline asm
	fma.rn.f32 %f34964, %f34962, %f49156, %f34958;
	// end inline asm
	// begin inline asm
	sin.approx.f32  %f34968, %f34964;
	// end inline asm
	// begin inline asm
	fma.rn.f32 %f34970, %f34968, %f49156, %f34964;
	// end inline asm
	// begin inline asm
	sin.approx.f32  %f34974, %f34970;
	// end inline asm
	// begin inline asm
	fma.rn.f32 %f34976, %f34974, %f49156, %f34970;
	// end inline asm
	// begin inline asm
	sin.approx.f32  %f34980, %f34976;
	// end inline asm
	// begin inline asm
	fma.rn.f32 %f34982, %f34980, %f49156, %f34976;
	// end inline asm
	// begin inline asm
	sin.approx.f32  %f34986, %f34982;
	// end inline asm
	// begin inline asm
	fma.rn.f32 %f34988, %f34986, %f49156, %f34982;
	// end inline asm
	// begin inline asm
	sin.approx.f32  %f34992, %f34988;
	// end inline asm
	// begin inline asm
	fma.rn.f32 %f34994, %f34992, %f49156, %f34988;
	// end inline asm
	// begin inline asm
	sin.approx.f32  %f34998, %f34994;
	// end inline asm
	// begin inline asm
	fma.rn.f32 %f35000, %f34998, %f49156, %f34994;
	// end inline asm
	// begin inline asm
	sin.approx.f32  %f35004, %f35000;
	// end inline asm
	// begin inline asm
	fma.rn.f32 %f35006, %f35004, %f49156, %f35000;
	// end inline asm
	// begin inline asm
	sin.approx.f32  %f35010, %f35006;
	// end inline asm
	// begin inline asm
	fma.rn.f32 %f35012, %f35010, %f49156, %f35006;
	// end inline asm
	// begin inline asm
	sin.approx.f32  %f35016, %f35012;
	// end inline asm
	// begin inline asm
	fma.rn.f32 %f35018, %f35016, %f49156, %f35012;
	// end inline asm
	// begin inline asm
	sin.approx.f32  %f35022, %f35018;
	// end inline asm
	// begin inline asm
	fma.rn.f32 %f35024, %f35022, %f49156, %f35018;
	// end inline asm
	// begin inline asm
	sin.approx.f32  %f35028, %f35024;
	// end inline asm
	// begin inline asm
	fma.rn.f32 %f35030, %f35028, %f49156, %f35024;
	// end inline asm
	// begin inline asm
	sin.approx.f32  %f35034, %f35030;
	// end inline asm
	// begin inline asm
	fma.rn.f32 %f35036, %f35034, %f49156, %f35030;
	// end inline asm
	// begin inline asm
	sin.approx.f32  %f35040, %f35036;
	// end inline asm
	// begin inline asm
	fma.rn.f32 %f35042, %f35040, %f49156, %f35036;
	// end inline asm
	// begin inline asm
	sin.approx.f32  %f35046, %f35042;
	// end inline asm
	// begin inline asm
	fma.rn.f32 %f35048, %f35046, %f49156, %f35042;
	// end inline asm
	// begin inline asm
	sin.approx.f32  %f35052, %f35048;
	// end inline asm
	// begin inline asm
	fma.rn.f32 %f35054, %f35052, %f49156, %f35048;
	// end inline asm
	// begin inline asm
	sin.approx.f32  %f35058, %f35054;
	// end inline asm
	// begin inline asm
	fma.rn.f32 %f35060, %f35058, %f49156, %f35054;
	// end inline asm
	// begin inline asm
	sin.approx.f32  %f35064, %f35060;
	// end inline asm
	// begin inline asm
	fma.rn.f32 %f35066, %f35064, %f49156, %f35060;
	// end inline asm
	// begin inline asm
	sin.approx.f32  %f35070, %f35066;
	// end inline asm
	// begin inline asm
	fma.rn.f32 %f35072, %f35070, %f49156, %f35066;
	// end inline asm
	// begin inline asm
	sin.approx.f32  %f35076, %f35072;
	// end inline asm
	// begin inline asm
	fma.rn.f32 %f35078, %f35076, %f49156, %f35072;
	// end inline asm
	// begin inline asm
	sin.approx.f32  %f35082, %f35078;
	// end inline asm
	// begin inline asm
	fma.rn.f32 %f35084, %f35082, %f49156, %f35078;
	// end inline asm
	// begin inline asm
	sin.approx.f32  %f35088, %f35084;
	// end inline asm
	// begin inline asm
	fma.rn.f32 %f35090, %f35088, %f49156, %f35084;
	// end inline asm
	// begin inline asm
	sin.approx.f32  %f35094, %f35090;
	// end inline asm
	// begin inline asm
	fma.rn.f32 %f35096, %f35094, %f49156, %f35090;
	// end inline asm
	// begin inline asm
	sin.approx.f32  %f35100, %f35096;
	// end inline asm
	// begin inline asm
	fma.rn.f32 %f35102, %f35100, %f49156, %f35096;
	// end inline asm
	// begin inline asm
	sin.approx.f32  %f35106, %f35102;
	// end inline asm
	// begin inline asm
	fma.rn.f32 %f35108, %f35106, %f49156, %f35102;
	// end inline asm
	// begin inline asm
	sin.approx.f32  %f35112, %f35108;
	// end inline asm
	// begin inline asm
	fma.rn.f32 %f35114, %f35112, %f49156, %f35108;
	// end inline asm
	// begin inline asm
	sin.approx.f32  %f35118, %f35114;
	// end inline asm
	// begin inline asm
	fma.rn.f32 %f35120, %f35118, %f49156, %f35114;
	// end inline asm
	// begin inline asm
	sin.approx.f32  %f35124, %f35120;
	// end inline asm
	// begin inline asm
	fma.rn.f32 %f35126, %f35124, %f49156, %f35120;
	// end inline asm
	// begin inline asm
	sin.approx.f32  %f35130, %f35126;
	// end inline asm
	// begin inline asm
	fma.rn.f32 %f35132, %f35130, %f49156, %f35126;
	// end inline asm
	// begin inline asm
	sin.approx.f32  %f35136, %f35132;
	// end inline asm
	// begin inline asm
	fma.rn.f32 %f35138, %f35136, %f49156, %f35132;
	// end inline asm
	// begin inline asm
	sin.approx.f32  %f35142, %f35138;
	// end inline asm
	// begin inline asm
	fma.rn.f32 %f35144, %f35142, %f49156, %f35138;
	// end inline asm
	// begin inline asm
	sin.approx.f32  %f35148, %f35144;
	// end inline asm
	// begin inline asm
	fma.rn.f32 %f35150, %f35148, %f49156, %f35144;
	// end inline asm
	// begin inline asm
	sin.approx.f32  %f35154, %f35150;
	// end inline asm
	// begin inline asm
	fma.rn.f32 %f35156, %f35154, %f49156, %f35150;
	// end inline asm
	// begin inline asm
	sin.approx.f32  %f35160, %f35156;
	// end inline asm
	// begin inline asm
	fma.rn.f32 %f35162, %f35160, %f49156, %f35156;
	// end inline asm
	// begin inline asm
	sin.approx.f32  %f35166, %f35162;
	// end inline asm
	// begin inline asm
	fma.rn.f32 %f35168, %f35166, %f49156, %f35162;
	// end inline asm
	// begin inline asm
	sin.approx.f32  %f35172, %f35168;
	// end inline asm
	// begin inline asm
	fma.rn.f32 %f35174, %f35172, %f49156, %f35168;
	// end inline asm
	// begin inline asm
	sin.approx.f32  %f35178, %f35174;
	// end inline asm
	// begin inline asm
	fma.rn.f32 %f35180, %f35178, %f49156, %f35174;
	// end inline asm
	// begin inline asm
	sin.approx.f32  %f35184, %f35180;
	// end inline asm
	// begin inline asm
	fma.rn.f32 %f35186, %f35184, %f49156, %f35180;
	// end inline asm
	// begin inline asm
	sin.approx.f32  %f35190, %f35186;
	// end inline asm
	// begin inline asm
	fma.rn.f32 %f35192, %f35190, %f49156, %f35186;
	// end inline asm
	// begin inline asm
	sin.approx.f32  %f35196, %f35192;
	// end inline asm
	// begin inline asm
	fma.rn.f32 %f35198, %f35196, %f49156, %f35192;
	// end inline asm
	// begin inline asm
	sin.approx.f32  %f35202, %f35198;
	// end inline asm
	// begin inline asm
	fma.rn.f32 %f35204, %f35202, %f49156, %f35198;
	// end inline asm
	// begin inline asm
	sin.approx.f32  %f35208, %f35204;
	// end inline asm
	// begin inline asm
	fma.rn.f32 %f35210, %f35208, %f49156, %f35204;
	// end inline asm
	// begin inline asm
	sin.approx.f32  %f35214, %f35210;
	// end inline asm
	// begin inline asm
	fma.rn.f32 %f35216, %f35214, %f49156, %f35210;
	// end inline asm
	// begin inline asm
	sin.approx.f32  %f35220, %f35216;
	// end inline asm
	// begin inline asm
	fma.rn.f32 %f35222, %f35220, %f49156, %f35216;
	// end inline asm
	// begin inline asm
	sin.approx.f32  %f35226, %f35222;
	// end inline asm
	// begin inline asm
	fma.rn.f32 %f35228, %f35226, %f49156, %f35222;
	// end inline asm
	// begin inline asm
	sin.approx.f32  %f35232, %f35228;
	// end inline asm
	// begin inline asm
	fma.rn.f32 %f35234, %f35232, %f49156, %f35228;
	// end inline asm
	// begin inline asm
	sin.approx.f32  %f35238, %f35234;
	// end inline asm
	// begin inline asm
	fma.rn.f32 %f35240, %f35238, %f49156, %f35234;
	// end inline asm
	// begin inline asm
	sin.approx.f32  %f35244, %f35240;
	// end inline asm
	// begin inline asm
	fma.rn.f32 %f35246, %f35244, %f49156, %f35240;
	// end inline asm
	// begin inline asm
	sin.approx.f32  %f35250, %f35246;
	// end inline asm
	// begin inline asm
	fma.rn.f32 %f35252, %f35250, %f49156, %f35246;
	// end inline asm
	// begin inline asm
	sin.approx.f32  %f35256, %f35252;
	// end inline asm
	// begin inline asm
	fma.rn.f32 %f35258, %f35256, %f49156, %f35252;
	// end inline asm
	// begin inline asm
	sin.approx.f32  %f35262, %f35258;
	// end inline asm
	// begin inline asm
	fma.rn.f32 %f35264, %f35262, %f49156, %f35258;
	// end inline asm
	// begin inline asm
	sin.approx.f32  %f35268, %f35264;
	// end inline asm
	// begin inline asm
	fma.rn.f32 %f35270, %f35268, %f49156, %f35264;
	// end inline asm
	// begin inline asm
	sin.approx.f32  %f35274, %f35270;
	// end inline asm
	// begin inline asm
	fma.rn.f32 %f35276, %f35274, %f49156, %f35270;
	// end inline asm
	// begin inline asm
	sin.approx.f32  %f35280, %f35276;
	// end inline asm
	// begin inline asm
	fma.rn.f32 %f35282, %f35280, %f49156, %f35276;
	// end inline asm
	// begin inline asm
	sin.approx.f32  %f35286, %f35282;
	// end inline asm
	// begin inline asm
	fma.rn.f32 %f35288, %f35286, %f49156, %f35282;
	// end inline asm
	// begin inline asm
	sin.approx.f32  %f35292, %f35288;
	// end inline asm
	// begin inline asm
	fma.rn.f32 %f35294, %f35292, %f49156, %f35288;
	// end inline asm
	// begin inline asm
	sin.approx.f32  %f35298, %f35294;
	// end inline asm
	// begin inline asm
	fma.rn.f32 %f35300, %f35298, %f49156, %f35294;
	// end inline asm
	// begin inline asm
	sin.approx.f32  %f35304, %f35300;
	// end inline asm
	// begin inline asm
	fma.rn.f32 %f35306, %f35304, %f49156, %f35300;
	// end inline asm
	// begin inline asm
	sin.approx.f32  %f35310, %f35306;
	// end inline asm
	// begin inline asm
	fma.rn.f32 %f35312, %f35310, %f49156, %f35306;
	// end inline asm
	// begin inline asm
	sin.approx.f32  %f35316, %f35312;
	// end inline asm
	// begin inline asm
	fma.rn.f32 %f35318, %f35316, %f49156, %f35312;
	// end inline asm
	// begin inline asm
	sin.approx.f32  %f35322, %f35318;
	// end inline asm
	// begin inline asm
	fma.rn.f32 %f35324, %f35322, %f49156, %f35318;
	// end inline asm
	// begin inline asm
	sin.approx.f32  %f35328, %f35324;
	// end inline asm
	// begin inline asm
	fma.rn.f32 %f35330, %f35328, %f49156, %f35324;
	// end inline asm
	// begin inline asm
	sin.approx.f32  %f35334, %f35330;
	// end inline asm
	// begin inline asm
	fma.rn.f32 %f35336, %f35334, %f49156, %f35330;
	// end inline asm
	// begin inline asm
	sin.approx.f32  %f35340, %f35336;
	// end inline asm
	// begin inline asm
	fma.rn.f32 %f35342, %f35340, %f49156, %f35336;
	// end inline asm
	// begin inline asm
	sin.approx.f32  %f35346, %f35342;
	// end inline asm
	// begin inline asm
	fma.rn.f32 %f35348, %f35346, %f49156, %f35342;
	// end inline asm
	// begin inline asm
	sin.approx.f32  %f35352, %f35348;
	// end inline asm
	// begin inline asm
	fma.rn.f32 %f35354, %f35352, %f49156, %f35348;
	// end inline asm
	// begin inline asm
	sin.approx.f32  %f35358, %f35354;
	// end inline asm
	// begin inline asm
	fma.rn.f32 %f35360, %f35358, %f49156, %f35354;
	// end inline asm
	// begin inline asm
	sin.approx.f32  %f35364, %f35360;
	// end inline asm
	// begin inline asm
	fma.rn.f32 %f35366, %f35364, %f49156, %f35360;
	// end inline asm
	// begin inline asm
	sin.approx.f32  %f35370, %f35366;
	// end inline asm
	// begin inline asm
	fma.rn.f32 %f35372, %f35370, %f49156, %f35366;
	// end inline asm
	// begin inline asm
	sin.approx.f32  %f35376, %f35372;
	// end inline asm
	// begin inline asm
	fma.rn.f32 %f35378, %f35376, %f49156, %f35372;
	// end inline asm
	// begin inline asm
	sin.approx.f32  %f35382, %f35378;
	// end inline asm
	// begin inline asm
	fma.rn.f32 %f35384, %f35382, %f49156, %f35378;
	// end inline asm
	// begin inline asm
	sin.approx.f32  %f35388, %f35384;
	// end inline asm
	// begin inline asm
	fma.rn.f32 %f35390, %f35388, %f49156, %f35384;
	// end inline asm
	// begin inline asm
	sin.approx.f32  %f35394, %f35390;
	// end inline asm
	// begin inline asm
	fma.rn.f32 %f35396, %f35394, %f49156, %f35390;
	// end inline asm
	// begin inline asm
	sin.approx.f32  %f35400, %f35396;
	// end inline asm
	// begin inline asm
	fma.rn.f32 %f35402, %f35400, %f49156, %f35396;
	// end inline asm
	// begin inline asm
	sin.approx.f32  %f35406, %f35402;
	// end inline asm
	// begin inline asm
	fma.rn.f32 %f35408, %f35406, %f49156, %f35402;
	// end inline asm
	// begin inline asm
	sin.approx.f32  %f35412, %f35408;
	// end inline asm
	// begin inline asm
	fma.rn.f32 %f35414, %f35412, %f49156, %f35408;
	// end inline asm
	// begin inline asm
	sin.approx.f32  %f35418, %f35414;
	// end inline asm
	// begin inline asm
	fma.rn.f32 %f35420, %f35418, %f49156, %f35414;
	// end inline asm
	// begin inline asm
	sin.approx.f32  %f35424, %f35420;
	// end inline asm
	// begin inline asm
	fma.rn.f32 %f35426, %f35424, %f49156, %f35420;
	// end inline asm
	// begin inline asm
	sin.approx.f32  %f35430, %f35426;
	// end inline asm
	// begin inline asm
	fma.rn.f32 %f35432, %f35430, %f49156, %f35426;
	// end inline asm
	// begin inline asm
	sin.approx.f32  %f35436, %f35432;
	// end inline asm
	// begin inline asm
	fma.rn.f32 %f35438, %f35436, %f49156, %f35432;
	// end inline asm
	// begin inline asm
	sin.approx.f32  %f35442, %f35438;
	// end inline asm
	// begin inline asm
	fma.rn.f32 %f35444, %f35442, %f49156, %f35438;
	// end inline asm
	// begin inline asm
	sin.approx.f32  %f35448, %f35444;
	// end inline asm
	// begin inline asm
	fma.rn.f32 %f35450, %f35448, %f49156, %f35444;
	// end inline asm
	// begin inline asm
	sin.approx.f32  %f35454, %f35450;
	// end inline asm
	// begin inline asm
	fma.rn.f32 %f35456, %f35454, %f49156, %f35450;
	// end inline asm
	// begin inline asm
	sin.approx.f32  %f35460, %f35456;
	// end inline asm
	// begin inline asm
	fma.rn.f32 %f35462, %f35460, %f49156, %f35456;
	// end inline asm
	// begin inline asm
	sin.approx.f32  %f35466, %f35462;
	// end inline asm
	// begin inline asm
	fma.rn.f32 %f35468, %f35466, %f49156, %f35462;
	// end inline asm
	// begin inline asm
	sin.approx.f32  %f35472, %f35468;
	// end inline asm
	// begin inline asm
	fma.rn.f32 %f35474, %f35472, %f49156, %f35468;
	// end inline asm
	// begin inline asm
	sin.approx.f32  %f35478, %f35474;
	// end inline asm
	// begin inline asm
	fma.rn.f32 %f35480, %f35478, %f49156, %f35474;
	// end inline asm
	// begin inline asm
	sin.approx.f32  %f35484, %f35480;
	// end inline asm
	// begin inline asm
	fma.rn.f32 %f35486, %f35484, %f49156, %f35480;
	// end inline asm
	// begin inline asm
	sin.approx.f32  %f35490, %f35486;
	// end inline asm
	// begin inline asm
	fma.rn.f32 %f35492, %f35490, %f49156, %f35486;
	// end inline asm
	// begin inline asm
	sin.approx.f32  %f35496, %f35492;
	// end inline asm
	// begin inline asm
	fma.rn.f32 %f35498, %f35496, %f49156, %f35492;
	// end inline asm
	// begin inline asm
	sin.approx.f32  %f35502, %f35498;
	// end inline asm
	// begin inline asm
	fma.rn.f32 %f35504, %f35502, %f49156, %f35498;
	// end inline asm
	// begin inline asm
	sin.approx.f32  %f35508, %f35504;
	// end inline asm
	// begin inline asm
	fma.rn.f32 %f35510, %f35508, %f49156, %f35504;
	// end inline asm
	// begin inline asm
	sin.approx.f32  %f35514, %f35510;
	// end inline asm
	// begin inline asm
	fma.rn.f32 %f35516, %f35514, %f49156, %f35510;
	// end inline asm
	// begin inline asm
	sin.approx.f32  %f35520, %f35516;
	// end inline asm
	// begin inline asm
	fma.rn.f32 %f35522, %f35520, %f49156, %f35516;
	// end inline asm
	// begin inline asm
	sin.approx.f32  %f35526, %f35522;
	// end inline asm
	// begin inline asm
	fma.rn.f32 %f35528, %f35526, %f49156, %f35522;
	// end inline asm
	// begin inline asm
	sin.approx.f32  %f35532, %f35528;
	// end inline asm
	// begin inline asm
	fma.rn.f32 %f35534, %f35532, %f49156, %f35528;
	// end inline asm
	// begin inline asm
	sin.approx.f32  %f35538, %f35534;
	// end inline asm
	// begin inline asm
	fma.rn.f32 %f35540, %f35538, %f49156, %f35534;
	// end inline asm
	// begin inline asm
	sin.approx.f32  %f35544, %f35540;
	// end inline asm
	// begin inline asm
	fma.rn.f32 %f35546, %f35544, %f49156, %f35540;
	// end inline asm
	// begin inline asm
	sin.approx.f32  %f35550, %f35546;
	// end inline asm
	// begin inline asm
	fma.rn.f32 %f35552, %f35550, %f49156, %f35546;
	// end inline asm
	// begin inline asm
	sin.approx.f32  %f35556, %f35552;
	// end inline asm
	// begin inline asm
	fma.rn.f32 %f35558, %f35556, %f49156, %f35552;
	// end inline asm
	// begin inline asm
	sin.approx.f32  %f35562, %f35558;
	// end inline asm
	// begin inline asm
	fma.rn.f32 %f35564, %f35562, %f49156, %f35558;
	// end inline asm
	// begin inline asm
	sin.approx.f32  %f35568, %f35564;
	// end inline asm
	// begin inline asm
	fma.rn.f32 %f35570, %f35568, %f49156, %f35564;
	// end inline asm
	// begin inline asm
	sin.approx.f32  %f35574, %f35570;
	// end inline asm
	// begin inline asm
	fma.rn.f32 %f35576, %f35574, %f49156, %f35570;
	// end inline asm
	// begin inline asm
	sin.approx.f32  %f35580, %f35576;
	// end inline asm
	// begin inline asm
	fma.rn.f32 %f35582, %f35580, %f49156, %f35576;
	// end inline asm
	// begin inline asm
	sin.approx.f32  %f35586, %f35582;
	// end inline asm
	// begin inline asm
	fma.rn.f32 %f35588, %f35586, %f49156, %f35582;
	// end inline asm
	// begin inline asm
	sin.approx.f32  %f35592, %f35588;
	// end inline asm
	// begin inline asm
	fma.rn.f32 %f35594, %f35592, %f49156, %f35588;
	// end inline asm
	// begin inline asm
	sin.approx.f32  %f35598, %f35594;
	// end inline asm
	// begin inline asm
	fma.rn.f32 %f35600, %f35598, %f49156, %f35594;
	// end inline asm
	// begin inline asm
	sin.approx.f32  %f35604, %f35600;
	// end inline asm
	// begin inline asm
	fma.rn.f32 %f35606, %f35604, %f49156, %f35600;
	// end inline asm
	// begin inline asm
	sin.approx.f32  %f35610, %f35606;
	// end inline asm
	// begin inline asm
	fma.rn.f32 %f35612, %f35610, %f49156, %f35606;
	// end inline asm
	// begin inline asm
	sin.approx.f32  %f35616, %f35612;
	// end inline asm
	// begin inline asm
	fma.rn.f32 %f35618, %f35616, %f49156, %f35612;
	// end inline asm
	// begin inline asm
	sin.approx.f32  %f35622, %f35618;
	// end inline asm
	// begin inline asm
	fma.rn.f32 %f35624, %f35622, %f49156, %f35618;
	// end inline asm
	// begin inline asm
	sin.approx.f32  %f35628, %f35624;
	// end inline asm
	// begin inline asm
	fma.rn.f32 %f35630, %f35628, %f49156, %f35624;
	// end inline asm
	// begin inline asm
	sin.approx.f32  %f35634, %f35630;
	// end inline asm
	// begin inline asm
	fma.rn.f32 %f35636, %f35634, %f49156, %f35630;
	// end inline asm
	// begin inline asm
	sin.approx.f32  %f35640, %f35636;
	// end inline asm
	// begin inline asm
	fma.rn.f32 %f35642, %f35640, %f49156, %f35636;
	// end inline asm
	// begin inline asm
	sin.approx.f32  %f35646, %f35642;
	// end inline asm
	// begin inline asm
	fma.rn.f32 %f35648, %f35646, %f49156, %f35642;
	// end inline asm
	// begin inline asm
	sin.approx.f32  %f35652, %f35648;
	// end inline asm
	// begin inline asm
	fma.rn.f32 %f35654, %f35652, %f49156, %f35648;
	// end inline asm
	// begin inline asm
	sin.approx.f32  %f35658, %f35654;
	// end inline asm
	// begin inline asm
	fma.rn.f32 %f35660, %f35658, %f49156, %f35654;
	// end inline asm
	// begin inline asm
	sin.approx.f32  %f35664, %f35660;
	// end inline asm
	// begin inline asm
	fma.rn.f32 %f35666, %f35664, %f49156, %f35660;
	// end inline asm
	// begin inline asm
	sin.approx.f32  %f35670, %f35666;
	// end inline asm
	// begin inline asm
	fma.rn.f32 %f35672, %f35670, %f49156, %f35666;
	// end inline asm
	// begin inline asm
	sin.approx.f32  %f35676, %f35672;
	// end inline asm
	// begin inline asm
	fma.rn.f32 %f35678, %f35676, %f49156, %f35672;
	// end inline asm
	// begin inline asm
	sin.approx.f32  %f35682, %f35678;
	// end inline asm
	// begin inline asm
	fma.rn.f32 %f35684, %f35682, %f49156, %f35678;
	// end inline asm
	// begin inline asm
	sin.approx.f32  %f35688, %f35684;
	// end inline asm
	// begin inline asm
	fma.rn.f32 %f35690, %f35688, %f49156, %f35684;
	// end inline asm
	// begin inline asm
	sin.approx.f32  %f35694, %f35690;
	// end inline asm
	// begin inline asm
	fma.rn.f32 %f35696, %f35694, %f49156, %f35690;
	// end inline asm
	// begin inline asm
	sin.approx.f32  %f35700, %f35696;
	// end inline asm
	// begin inline asm
	fma.rn.f32 %f35702, %f35700, %f49156, %f35696;
	// end inline asm
	// begin inline asm
	sin.approx.f32  %f35706, %f35702;
	// end inline asm
	// begin inline asm
	fma.rn.f32 %f35708, %f35706, %f49156, %f35702;
	// end inline asm
	// begin inline asm
	sin.approx.f32  %f35712, %f35708;
	// end inline asm
	// begin inline asm
	fma.rn.f32 %f35714, %f35712, %f49156, %f35708;
	// end inline asm
	// begin inline asm
	sin.approx.f32  %f35718, %f35714;
	// end inline asm
	// begin inline asm
	fma.rn.f32 %f35720, %f35718, %f49156, %f35714;
	// end inline asm
	// begin inline asm
	sin.approx.f32  %f35724, %f35720;
	// end inline asm
	// begin inline asm
	fma.rn.f32 %f35726, %f35724, %f49156, %f35720;
	// end inline asm
	// begin inline asm
	sin.approx.f32  %f35730, %f35726;
	// end inline asm
	// begin inline asm
	fma.rn.f32 %f35732, %f35730, %f49156, %f35726;
	// end inline asm
	// begin inline asm
	sin.approx.f32  %f35736, %f35732;
	// end inline asm
	// begin inline asm
	fma.rn.f32 %f35738, %f35736, %f49156, %f35732;
	// end inline asm
	// begin inline asm
	sin.approx.f32  %f35742, %f35738;
	// end inline asm
	// begin inline asm
	fma.rn.f32 %f35744, %f35742, %f49156, %f35738;
	// end inline asm
	// begin inline asm
	sin.approx.f32  %f35748, %f35744;
	// end inline asm
	// begin inline asm
	fma.rn.f32 %f35750, %f35748, %f49156, %f35744;
	// end inline asm
	// begin inline asm
	sin.approx.f32  %f35754, %f35750;
	// end inline asm
	// begin inline asm
	fma.rn.f32 %f35756, %f35754, %f49156, %f35750;
	// end inline asm
	// begin inline asm
	sin.approx.f32  %f35760, %f35756;
	// end inline asm
	// begin inline asm
	fma.rn.f32 %f35762, %f35760, %f49156, %f35756;
	// end inline asm
	// begin inline asm
	sin.approx.f32  %f35766, %f35762;
	// end inline asm
	// begin inline asm
	fma.rn.f32 %f35768, %f35766, %f49156, %f35762;
	// end inline asm
	// begin inline asm
	sin.approx.f32  %f35772, %f35768;
	// end inline asm
	// begin inline asm
	fma.rn.f32 %f35774, %f35772, %f49156, %f35768;
	// end inline asm
	// begin inline asm
	sin.approx.f32  %f35778, %f35774;
	// end inline asm
	// begin inline asm
	fma.rn.f32 %f35780, %f35778, %f49156, %f35774;
	// end inline asm
	// begin inline asm
	sin.approx.f32  %f35784, %f35780;
	// end inline asm
	// begin inline asm
	fma.rn.f32 %f35786, %f35784, %f49156, %f35780;
	// end inline asm
	// begin inline asm
	sin.approx.f32  %f35790, %f35786;
	// end inline asm
	// begin inline asm
	fma.rn.f32 %f35792, %f35790, %f49156, %f35786;
	// end inline asm
	// begin inline asm
	sin.approx.f32  %f35796, %f35792;
	// end inline asm
	// begin inline asm
	fma.rn.f32 %f35798, %f35796, %f49156, %f35792;
	// end inline asm
	// begin inline asm
	sin.approx.f32  %f35802, %f35798;
	// end inline asm
	// begin inline asm
	fma.rn.f32 %f35804, %f35802, %f49156, %f35798;
	// end inline asm
	// begin inline asm
	sin.approx.f32  %f35808, %f35804;
	// end inline asm
	// begin inline asm
	fma.rn.f32 %f35810, %f35808, %f49156, %f35804;
	// end inline asm
	// begin inline asm
	sin.approx.f32  %f35814, %f35810;
	// end inline asm
	// begin inline asm
	fma.rn.f32 %f35816, %f35814, %f49156, %f35810;
	// end inline asm
	// begin inline asm
	sin.approx.f32  %f35820, %f35816;
	// end inline asm
	// begin inline asm
	fma.rn.f32 %f35822, %f35820, %f49156, %f35816;
	// end inline asm
	// begin inline asm
	sin.approx.f32  %f35826, %f35822;
	// end inline asm
	// begin inline asm
	fma.rn.f32 %f35828, %f35826, %f49156, %f35822;
	// end inline asm
	// begin inline asm
	sin.approx.f32  %f35832, %f35828;
	// end inline asm
	// begin inline asm
	fma.rn.f32 %f35834, %f35832, %f49156, %f35828;
	// end inline asm
	// begin inline asm
	sin.approx.f32  %f35838, %f35834;
	// end inline asm
	// begin inline asm
	fma.rn.f32 %f35840, %f35838, %f49156, %f35834;
	// end inline asm
	// begin inline asm
	sin.approx.f32  %f35844, %f35840;
	// end inline asm
	// begin inline asm
	fma.rn.f32 %f35846, %f35844, %f49156, %f35840;
	// end inline asm
	// begin inline asm
	sin.approx.f32  %f35850, %f35846;
	// end inline asm
	// begin inline asm
	fma.rn.f32 %f35852, %f35850, %f49156, %f35846;
	// end inline asm
	// begin inline asm
	sin.approx.f32  %f35856, %f35852;
	// end inline asm
	// begin inline asm
	fma.rn.f32 %f35858, %f35856, %f49156, %f35852;
	// end inline asm
	// begin inline asm
	sin.approx.f32  %f35862, %f35858;
	// end inline asm
	// begin inline asm
	fma.rn.f32 %f35864, %f35862, %f49156, %f35858;
	// end inline asm
	// begin inline asm
	sin.approx.f32  %f35868, %f35864;
	// end inline asm
	// begin inline asm
	fma.rn.f32 %f35870, %f35868, %f49156, %f35864;
	// end inline asm
	// begin inline asm
	sin.approx.f32  %f35874, %f35870;
	// end inline asm
	// begin inline asm
	fma.rn.f32 %f35876, %f35874, %f49156, %f35870;
	// end inline asm
	// begin inline asm
	sin.approx.f32  %f35880, %f35876;
	// end inline asm
	// begin inline asm
	fma.rn.f32 %f35882, %f35880, %f49156, %f35876;
	// end inline asm
	// begin inline asm
	sin.approx.f32  %f35886, %f35882;
	// end inline asm
	// begin inline asm
	fma.rn.f32 %f35888, %f35886, %f49156, %f35882;
	// end inline asm
	// begin inline asm
	sin.approx.f32  %f35892, %f35888;
	// end inline asm
	// begin inline asm
	fma.rn.f32 %f35894, %f35892, %f49156, %f35888;
	// end inline asm
	// begin inline asm
	sin.approx.f32  %f35898, %f35894;
	// end inline asm
	// begin inline asm
	fma.rn.f32 %f35900, %f35898, %f49156, %f35894;
	// end inline asm
	// begin inline asm
	sin.approx.f32  %f35904, %f35900;
	// end inline asm
	// begin inline asm
	fma.rn.f32 %f35906, %f35904, %f49156, %f35900;
	// end inline asm
	// begin inline asm
	sin.approx.f32  %f35910, %f35906;
	// end inline asm
	// begin inline asm
	fma.rn.f32 %f35912, %f35910, %f49156, %f35906;
	// end inline asm
	// begin inline asm
	sin.approx.f32  %f35916, %f35912;
	// end inline asm
	// begin inline asm
	fma.rn.f32 %f35918, %f35916, %f49156, %f35912;
	// end inline asm
	// begin inline asm
	sin.approx.f32  %f35922, %f35918;
	// end inline asm
	// begin inline asm
	fma.rn.f32 %f35924, %f35922, %f49156, %f35918;
	// end inline asm
	// begin inline asm
	sin.approx.f32  %f35928, %f35924;
	// end inline asm
	// begin inline asm
	fma.rn.f32 %f35930, %f35928, %f49156, %f35924;
	// end inline asm
	// begin inline asm
	sin.approx.f32  %f35934, %f35930;
	// end inline asm
	// begin inline asm
	fma.rn.f32 %f35936, %f35934, %f49156, %f35930;
	// end inline asm
	// begin inline asm
	sin.approx.f32  %f35940, %f35936;
	// end inline asm
	// begin inline asm
	fma.rn.f32 %f35942, %f35940, %f49156, %f35936;
	// end inline asm
	// begin inline asm
	sin.approx.f32  %f35946, %f35942;
	// end inline asm
	// begin inline asm
	fma.rn.f32 %f35948, %f35946, %f49156, %f35942;
	// end inline asm
	// begin inline asm
	sin.approx.f32  %f35952, %f35948;
	// end inline asm
	// begin inline asm
	fma.rn.f32 %f35954, %f35952, %f49156, %f35948;
	// end inline asm
	// begin inline asm
	sin.approx.f32  %f35958, %f35954;
	// end inline asm
	// begin inline asm
	fma.rn.f32 %f35960, %f35958, %f49156, %f35954;
	// end inline asm
	// begin inline asm
	sin.approx.f32  %f35964, %f35960;
	// end inline asm
	// begin inline asm
	fma.rn.f32 %f35966, %f35964, %f49156, %f35960;
	// end inline asm
	// begin inline asm
	sin.approx.f32  %f35970, %f35966;
	// end inline asm
	// begin inline asm
	fma.rn.f32 %f35972, %f35970, %f49156, %f35966;
	// end inline asm
	// begin inline asm
	sin.approx.f32  %f35976, %f35972;
	// end inline asm
	// begin inline asm
	fma.rn.f32 %f35978, %f35976, %f49156, %f35972;
	// end inline asm
	// begin inline asm
	sin.approx.f32  %f35982, %f35978;
	// end inline asm
	// begin inline asm
	fma.rn.f32 %f35984, %f35982, %f49156, %f35978;
	// end inline asm
	// begin inline asm
	sin.approx.f32  %f35988, %f35984;
	// end inline asm
	// begin inline asm
	fma.rn.f32 %f35990, %f35988, %f49156, %f35984;
	// end inline asm
	// begin inline asm
	sin.approx.f32  %f35994, %f35990;
	// end inline asm
	// begin inline asm
	fma.rn.f32 %f35996, %f35994, %f49156, %f35990;
	// end inline asm
	// begin inline asm
	sin.approx.f32  %f36000, %f35996;
	// end inline asm
	// begin inline asm
	fma.rn.f32 %f36002, %f36000, %f49156, %f35996;
	// end inline asm
	// begin inline asm
	sin.approx.f32  %f36006, %f36002;
	// end inline asm
	// begin inline asm
	fma.rn.f32 %f36008, %f36006, %f49156, %f36002;
	// end inline asm
	// begin inline asm
	sin.approx.f32  %f36012, %f36008;
	// end inline asm
	// begin inline asm
	fma.rn.f32 %f36014, %f36012, %f49156, %f36008;
	// end inline asm
	// begin inline asm
	sin.approx.f32  %f36018, %f36014;
	// end inline asm
	// begin inline asm
	fma.rn.f32 %f36020, %f36018, %f49156, %f36014;
	// end inline asm
	// begin inline asm
	sin.approx.f32  %f36024, %f36020;
	// end inline asm
	// begin inline asm
	fma.rn.f32 %f36026, %f36024, %f49156, %f36020;
	// end inline asm
	// begin inline asm
	sin.approx.f32  %f36030, %f36026;
	// end inline asm
	// begin inline asm
	fma.rn.f32 %f36032, %f36030, %f49156, %f36026;
	// end inline asm
	// begin inline asm
	sin.approx.f32  %f36036, %f36032;
	// end inline asm
	// begin inline asm
	fma.rn.f32 %f36038, %f36036, %f49156, %f36032;
	// end inline asm
	// begin inline asm
	sin.approx.f32  %f36042, %f36038;
	// end inline asm
	// begin inline asm
	fma.rn.f32 %f36044, %f36042, %f49156, %f36038;
	// end inline asm
	// begin inline asm
	sin.approx.f32  %f36048, %f36044;
	// end inline asm
	// begin inline asm
	fma.rn.f32 %f36050, %f36048, %f49156, %f36044;
	// end inline asm
	// begin inline asm
	sin.approx.f32  %f36054, %f36050;
	// end inline asm
	// begin inline asm
	fma.rn.f32 %f36056, %f36054, %f49156, %f36050;
	// end inline asm
	// begin inline asm
	sin.approx.f32  %f36060, %f36056;
	// end inline asm
	// begin inline asm
	fma.rn.f32 %f36062, %f36060, %f49156, %f36056;
	// end inline asm
	// begin inline asm
	sin.approx.f32  %f36066, %f36062;
	// end inline asm
	// begin inline asm
	fma.rn.f32 %f36068, %f36066, %f49156, %f36062;
	// end inline asm
	// begin inline asm
	sin.approx.f32  %f36072, %f36068;
	// end inline asm
	// begin inline asm
	fma.rn.f32 %f36074, %f36072, %f49156, %f36068;
	// end inline asm
	// begin inline asm
	sin.approx.f32  %f36078, %f36074;
	// end inline asm
	// begin inline asm
	fma.rn.f32 %f36080, %f36078, %f49156, %f36074;
	// end inline asm
	// begin inline asm
	sin.approx.f32  %f36084, %f36080;
	// end inline asm
	// begin inline asm
	fma.rn.f32 %f36086, %f36084, %f49156, %f36080;
	// end inline asm
	// begin inline asm
	sin.approx.f32  %f36090, %f36086;
	// end inline asm
	// begin inline asm
	fma.rn.f32 %f36092, %f36090, %f49156, %f36086;
	// end inline asm
	// begin inline asm
	sin.approx.f32  %f36096, %f36092;
	// end inline asm
	// begin inline asm
	fma.rn.f32 %f36098, %f36096, %f49156, %f36092;
	// end inline asm
	// begin inline asm
	sin.approx.f32  %f36102, %f36098;
	// end inline asm
	// begin inline asm
	fma.rn.f32 %f36104, %f36102, %f49156, %f36098;
	// end inline asm
	// begin inline asm
	sin.approx.f32  %f36108, %f36104;
	// end inline asm
	// begin inline asm
	fma.rn.f32 %f36110, %f36108, %f49156, %f36104;
	// end inline asm
	// begin inline asm
	sin.approx.f32  %f36114, %f36110;
	// end inline asm
	// begin inline asm
	fma.rn.f32 %f36116, %f36114, %f49156, %f36110;
	// end inline asm
	// begin inline asm
	sin.approx.f32  %f36120, %f36116;
	// end inline asm
	// begin inline asm
	fma.rn.f32 %f36122, %f36120, %f49156, %f36116;
	// end inline asm
	// begin inline asm
	sin.approx.f32  %f36126, %f36122;
	// end inline asm
	// begin inline asm
	fma.rn.f32 %f36128, %f36126, %f49156, %f36122;
	// end inline asm
	// begin inline asm
	sin.approx.f32  %f36132, %f36128;
	// end inline asm
	// begin inline asm
	fma.rn.f32 %f36134, %f36132, %f49156, %f36128;
	// end inline asm
	// begin inline asm
	sin.approx.f32  %f36138, %f36134;
	// end inline asm
	// begin inline asm
	fma.rn.f32 %f36140, %f36138, %f49156, %f36134;
	// end inline asm
	// begin inline asm
	sin.approx.f32  %f36144, %f36140;
	// end inline asm
	// begin inline asm
	fma.rn.f32 %f36146, %f36144, %f49156, %f36140;
	// end inline asm
	// begin inline asm
	sin.approx.f32  %f36150, %f36146;
	// end inline asm
	// begin inline asm
	fma.rn.f32 %f36152, %f36150, %f49156, %f36146;
	// end inline asm
	// begin inline asm
	sin.approx.f32  %f36156, %f36152;
	// end inline asm
	// begin inline asm
	fma.rn.f32 %f36158, %f36156, %f49156, %f36152;
	// end inline asm
	// begin inline asm
	sin.approx.f32  %f36162, %f36158;
	// end inline asm
	// begin inline asm
	fma.rn.f32 %f36164, %f36162, %f49156, %f36158;
	// end inline asm
	// begin inline asm
	sin.approx.f32  %f36168, %f36164;
	// end inline asm
	// begin inline asm
	fma.rn.f32 %f36170, %f36168, %f49156, %f36164;
	// end inline asm
	// begin inline asm
	sin.approx.f32  %f36174, %f36170;
	// end inline asm
	// begin inline asm
	fma.rn.f32 %f36176, %f36174, %f49156, %f36170;
	// end inline asm
	// begin inline asm
	sin.approx.f32  %f36180, %f36176;
	// end inline asm
	// begin inline asm
	fma.rn.f32 %f36182, %f36180, %f49156, %f36176;
	// end inline asm
	// begin inline asm
	sin.approx.f32  %f36186, %f36182;
	// end inline asm
	// begin inline asm
	fma.rn.f32 %f36188, %f36186, %f49156, %f36182;
	// end inline asm
	// begin inline asm
	sin.approx.f32  %f36192, %f36188;
	// end inline asm
	// begin inline asm
	fma.rn.f32 %f36194, %f36192, %f49156, %f36188;
	// end inline asm
	// begin inline asm
	sin.approx.f32  %f36198, %f36194;
	// end inline asm
	// begin inline asm
	fma.rn.f32 %f36200, %f36198, %f49156, %f36194;
	// end inline asm
	// begin inline asm
	sin.approx.f32  %f36204, %f36200;
	// end inline asm
	// begin inline asm
	fma.rn.f32 %f36206, %f36204, %f49156, %f36200;
	// end inline asm
	// begin inline asm
	sin.approx.f32  %f36210, %f36206;
	// end inline asm
	// begin inline asm
	fma.rn.f32 %f36212, %f36210, %f49156, %f36206;
	// end inline asm
	// begin inline asm
	sin.approx.f32  %f36216, %f36212;
	// end inline asm
	// begin inline asm
	fma.rn.f32 %f36218, %f36216, %f49156, %f36212;
	// end inline asm
	// begin inline asm
	sin.approx.f32  %f36222, %f36218;
	// end inline asm
	// begin inline asm
	fma.rn.f32 %f36224, %f36222, %f49156, %f36218;
	// end inline asm
	// begin inline asm
	sin.approx.f32  %f36228, %f36224;
	// end inline asm
	// begin inline asm
	fma.rn.f32 %f36230, %f36228, %f49156, %f36224;
	// end inline asm
	// begin inline asm
	sin.approx.f32  %f36234, %f36230;
	// end inline asm
	// begin inline asm
	fma.rn.f32 %f36236, %f36234, %f49156, %f36230;
	// end inline asm
	// begin inline asm
	sin.approx.f32  %f36240, %f36236;
	// end inline asm
	// begin inline asm
	fma.rn.f32 %f36242, %f36240, %f49156, %f36236;
	// end inline asm
	// begin inline asm
	sin.approx.f32  %f36246, %f36242;
	// end inline asm
	// begin inline asm
	fma.rn.f32 %f36248, %f36246, %f49156, %f36242;
	// end inline asm
	// begin inline asm
	sin.approx.f32  %f36252, %f36248;
	// end inline asm
	// begin inline asm
	fma.rn.f32 %f36254, %f36252, %f49156, %f36248;
	// end inline asm
	// begin inline asm
	sin.approx.f32  %f36258, %f36254;
	// end inline asm
	// begin inline asm
	fma.rn.f32 %f36260, %f36258, %f49156, %f36254;
	// end inline asm
	// begin inline asm
	sin.approx.f32  %f36264, %f36260;
	// end inline asm
	// begin inline asm
	fma.rn.f32 %f36266, %f36264, %f49156, %f36260;
	// end inline asm
	// begin inline asm
	sin.approx.f32  %f36270, %f36266;
	// end inline asm
	// begin inline asm
	fma.rn.f32 %f36272, %f36270, %f49156, %f36266;
	// end inline asm
	// begin inline asm
	sin.approx.f32  %f36276, %f36272;
	// end inline asm
	// begin inline asm
	fma.rn.f32 %f36278, %f36276, %f49156, %f36272;
	// end inline asm
	// begin inline asm
	sin.approx.f32  %f36282, %f36278;
	// end inline asm
	// begin inline asm
	fma.rn.f32 %f36284, %f36282, %f49156, %f36278;
	// end inline asm
	// begin inline asm
	sin.approx.f32  %f36288, %f36284;
	// end inline asm
	// begin inline asm
	fma.rn.f32 %f36290, %f36288, %f49156, %f36284;
	// end inline asm
	// begin inline asm
	sin.approx.f32  %f36294, %f36290;
	// end inline asm
	// begin inline asm
	fma.rn.f32 %f36296, %f36294, %f49156, %f36290;
	// end inline asm
	// begin inline asm
	sin.approx.f32  %f36300, %f36296;
	// end inline asm
	// begin inline asm
	fma.rn.f32 %f36302, %f36300, %f49156, %f36296;
	// end inline asm
	// begin inline asm
	sin.approx.f32  %f36306, %f36302;
	// end inline asm
	// begin inline asm
	fma.rn.f32 %f36308, %f36306, %f49156, %f36302;
	// end inline asm
	// begin inline asm
	sin.approx.f32  %f36312, %f36308;
	// end inline asm
	// begin inline asm
	fma.rn.f32 %f36314, %f36312, %f49156, %f36308;
	// end inline asm
	// begin inline asm
	sin.approx.f32  %f36318, %f36314;
	// end inline asm
	// begin inline asm
	fma.rn.f32 %f36320, %f36318, %f49156, %f36314;
	// end inline asm
	// begin inline asm
	sin.approx.f32  %f36324, %f36320;
	// end inline asm
	// begin inline asm
	fma.rn.f32 %f36326, %f36324, %f49156, %f36320;
	// end inline asm
	// begin inline asm
	sin.approx.f32  %f36330, %f36326;
	// end inline asm
	// begin inline asm
	fma.rn.f32 %f36332, %f36330, %f49156, %f36326;
	// end inline asm
	// begin inline asm
	sin.approx.f32  %f36336, %f36332;
	// end inline asm
	// begin inline asm
	fma.rn.f32 %f36338, %f36336, %f49156, %f36332;
	// end inline asm
	// begin inline asm
	sin.approx.f32  %f36342, %f36338;
	// end inline asm
	// begin inline asm
	fma.rn.f32 %f36344, %f36342, %f49156, %f36338;
	// end inline asm
	// begin inline asm
	sin.approx.f32  %f36348, %f36344;
	// end inline asm
	// begin inline asm
	fma.rn.f32 %f36350, %f36348, %f49156, %f36344;
	// end inline asm
	// begin inline asm
	sin.approx.f32  %f36354, %f36350;
	// end inline asm
	// begin inline asm
	fma.rn.f32 %f36356, %f36354, %f49156, %f36350;
	// end inline asm
	// begin inline asm
	sin.approx.f32  %f36360, %f36356;
	// end inline asm
	// begin inline asm
	fma.rn.f32 %f36362, %f36360, %f49156, %f36356;
	// end inline asm
	// begin inline asm
	sin.approx.f32  %f36366, %f36362;
	// end inline asm
	// begin inline asm
	fma.rn.f32 %f36368, %f36366, %f49156, %f36362;
	// end inline asm
	// begin inline asm
	sin.approx.f32  %f36372, %f36368;
	// end inline asm
	// begin inline asm
	fma.rn.f32 %f36374, %f36372, %f49156, %f36368;
	// end inline asm
	// begin inline asm
	sin.approx.f32  %f36378, %f36374;
	// end inline asm
	// begin inline asm
	fma.rn.f32 %f36380, %f36378, %f49156, %f36374;
	// end inline asm
	// begin inline asm
	sin.approx.f32  %f36384, %f36380;
	// end inline asm
	// begin inline asm
	fma.rn.f32 %f36386, %f36384, %f49156, %f36380;
	// end inline asm
	// begin inline asm
	sin.approx.f32  %f36390, %f36386;
	// end inline asm
	// begin inline asm
	fma.rn.f32 %f36392, %f36390, %f49156, %f36386;
	// end inline asm
	// begin inline asm
	sin.approx.f32  %f36396, %f36392;
	// end inline asm
	// begin inline asm
	fma.rn.f32 %f36398, %f36396, %f49156, %f36392;
	// end inline asm
	// begin inline asm
	sin.approx.f32  %f36402, %f36398;
	// end inline asm
	// begin inline asm
	fma.rn.f32 %f36404, %f36402, %f49156, %f36398;
	// end inline asm
	// begin inline asm
	sin.approx.f32  %f36408, %f36404;
	// end inline asm
	// begin inline asm
	fma.rn.f32 %f36410, %f36408, %f49156, %f36404;
	// end inline asm
	// begin inline asm
	sin.approx.f32  %f36414, %f36410;
	// end inline asm
	// begin inline asm
	fma.rn.f32 %f36416, %f36414, %f49156, %f36410;
	// end inline asm
	// begin inline asm
	sin.approx.f32  %f36420, %f36416;
	// end inline asm
	// begin inline asm
	fma.rn.f32 %f36422, %f36420, %f49156, %f36416;
	// end inline asm
	// begin inline asm
	sin.approx.f32  %f36426, %f36422;
	// end inline asm
	// begin inline asm
	fma.rn.f32 %f36428, %f36426, %f49156, %f36422;
	// end inline asm
	// begin inline asm
	sin.approx.f32  %f36432, %f36428;
	// end inline asm
	// begin inline asm
	fma.rn.f32 %f36434, %f36432, %f49156, %f36428;
	// end inline asm
	// begin inline asm
	sin.approx.f32  %f36438, %f36434;
	// end inline asm
	// begin inline asm
	fma.rn.f32 %f36440, %f36438, %f49156, %f36434;
	// end inline asm
	// begin inline asm
	sin.approx.f32  %f36444, %f36440;
	// end inline asm
	// begin inline asm
	fma.rn.f32 %f36446, %f36444, %f49156, %f36440;
	// end inline asm
	// begin inline asm
	sin.approx.f32  %f36450, %f36446;
	// end inline asm
	// begin inline asm
	fma.rn.f32 %f36452, %f36450, %f49156, %f36446;
	// end inline asm
	// begin inline asm
	sin.approx.f32  %f36456, %f36452;
	// end inline asm
	// begin inline asm
	fma.rn.f32 %f36458, %f36456, %f49156, %f36452;
	// end inline asm
	// begin inline asm
	sin.approx.f32  %f36462, %f36458;
	// end inline asm
	// begin inline asm
	fma.rn.f32 %f36464, %f36462, %f49156, %f36458;
	// end inline asm
	// begin inline asm
	sin.approx.f32  %f36468, %f36464;
	// end inline asm
	// begin inline asm
	fma.rn.f32 %f36470, %f36468, %f49156, %f36464;
	// end inline asm
	// begin inline asm
	sin.approx.f32  %f36474, %f36470;
	// end inline asm
	// begin inline asm
	fma.rn.f32 %f36476, %f36474, %f49156, %f36470;
	// end inline asm
	// begin inline asm
	sin.approx.f32  %f36480, %f36476;
	// end inline asm
	// begin inline asm
	fma.rn.f32 %f36482, %f36480, %f49156, %f36476;
	// end inline asm
	// begin inline asm
	sin.approx.f32  %f36486, %f36482;
	// end inline asm
	// begin inline asm
	fma.rn.f32 %f36488, %f36486, %f49156, %f36482;
	// end inline asm
	// begin inline asm
	sin.approx.f32  %f36492, %f36488;
	// end inline asm
	// begin inline asm
	fma.rn.f32 %f36494, %f36492, %f49156, %f36488;
	// end inline asm
	// begin inline asm
	sin.approx.f32  %f36498, %f36494;
	// end inline asm
	// begin inline asm
	fma.rn.f32 %f36500, %f36498, %f49156, %f36494;
	// end inline asm
	// begin inline asm
	sin.approx.f32  %f36504, %f36500;
	// end inline asm
	// begin inline asm
	fma.rn.f32 %f36506, %f36504, %f49156, %f36500;
	// end inline asm
	// begin inline asm
	sin.approx.f32  %f36510, %f36506;
	// end inline asm
	// begin inline asm
	fma.rn.f32 %f36512, %f36510, %f49156, %f36506;
	// end inline asm
	// begin inline asm
	sin.approx.f32  %f36516, %f36512;
	// end inline asm
	// begin inline asm
	fma.rn.f32 %f36518, %f36516, %f49156, %f36512;
	// end inline asm
	// begin inline asm
	sin.approx.f32  %f36522, %f36518;
	// end inline asm
	// begin inline asm
	fma.rn.f32 %f36524, %f36522, %f49156, %f36518;
	// end inline asm
	// begin inline asm
	sin.approx.f32  %f36528, %f36524;
	// end inline asm
	// begin inline asm
	fma.rn.f32 %f36530, %f36528, %f49156, %f36524;
	// end inline asm
	// begin inline asm
	sin.approx.f32  %f36534, %f36530;
	// end inline asm
	// begin inline asm
	fma.rn.f32 %f36536, %f36534, %f49156, %f36530;
	// end inline asm
	// begin inline asm
	sin.approx.f32  %f36540, %f36536;
	// end inline asm
	// begin inline asm
	fma.rn.f32 %f36542, %f36540, %f49156, %f36536;
	// end inline asm
	// begin inline asm
	sin.approx.f32  %f36546, %f36542;
	// end inline asm
	// begin inline asm
	fma.rn.f32 %f36548, %f36546, %f49156, %f36542;
	// end inline asm
	// begin inline asm
	sin.approx.f32  %f36552, %f36548;
	// end inline asm
	// begin inline asm
	fma.rn.f32 %f36554, %f36552, %f49156, %f36548;
	// end inline asm
	// begin inline asm
	sin.approx.f32  %f36558, %f36554;
	// end inline asm
	// begin inline asm
	fma.rn.f32 %f36560, %f36558, %f49156, %f36554;
	// end inline asm
	// begin inline asm
	sin.approx.f32  %f36564, %f36560;
	// end inline asm
	// begin inline asm
	fma.rn.f32 %f36566, %f36564, %f49156, %f36560;
	// end inline asm
	// begin inline asm
	sin.approx.f32  %f36570, %f36566;
	// end inline asm
	// begin inline asm
	fma.rn.f32 %f36572, %f36570, %f49156, %f36566;
	// end inline asm
	// begin inline asm
	sin.approx.f32  %f36576, %f36572;
	// end inline asm
	// begin inline asm
	fma.rn.f32 %f36578, %f36576, %f49156, %f36572;
	// end inline asm
	// begin inline asm
	sin.approx.f32  %f36582, %f36578;
	// end inline asm
	// begin inline asm
	fma.rn.f32 %f36584, %f36582, %f49156, %f36578;
	// end inline asm
	// begin inline asm
	sin.approx.f32  %f36588, %f36584;
	// end inline asm
	// begin inline asm
	fma.rn.f32 %f36590, %f36588, %f49156, %f36584;
	// end inline asm
	// begin inline asm
	sin.approx.f32  %f36594, %f36590;
	// end inline asm
	// begin inline asm
	fma.rn.f32 %f36596, %f36594, %f49156, %f36590;
	// end inline asm
	// begin inline asm
	sin.approx.f32  %f36600, %f36596;
	// end inline asm
	// begin inline asm
	fma.rn.f32 %f36602, %f36600, %f49156, %f36596;
	// end inline asm
	// begin inline asm
	sin.approx.f32  %f36606, %f36602;
	// end inline asm
	// begin inline asm
	fma.rn.f32 %f36608, %f36606, %f49156, %f36602;
	// end inline asm
	// begin inline asm
	sin.approx.f32  %f36612, %f36608;
	// end inline asm
	// begin inline asm
	fma.rn.f32 %f36614, %f36612, %f49156, %f36608;
	// end inline asm
	// begin inline asm
	sin.approx.f32  %f36618, %f36614;
	// end inline asm
	// begin inline asm
	fma.rn.f32 %f36620, %f36618, %f49156, %f36614;
	// end inline asm
	// begin inline asm
	sin.approx.f32  %f36624, %f36620;
	// end inline asm
	// begin inline asm
	fma.rn.f32 %f36626, %f36624, %f49156, %f36620;
	// end inline asm
	// begin inline asm
	sin.approx.f32  %f36630, %f36626;
	// end inline asm
	// begin inline asm
	fma.rn.f32 %f36632, %f36630, %f49156, %f36626;
	// end inline asm
	// begin inline asm
	sin.approx.f32  %f36636, %f36632;
	// end inline asm
	// begin inline asm
	fma.rn.f32 %f36638, %f36636, %f49156, %f36632;
	// end inline asm
	// begin inline asm
	sin.approx.f32  %f36642, %f36638;
	// end inline asm
	// begin inline asm
	fma.rn.f32 %f36644, %f36642, %f49156, %f36638;
	// end inline asm
	// begin inline asm
	sin.approx.f32  %f36648, %f36644;
	// end inline asm
	// begin inline asm
	fma.rn.f32 %f36650, %f36648, %f49156, %f36644;
	// end inline asm
	// begin inline asm
	sin.approx.f32  %f36654, %f36650;
	// end inline asm
	// begin inline asm
	fma.rn.f32 %f36656, %f36654, %f49156, %f36650;
	// end inline asm
	// begin inline asm
	sin.approx.f32  %f36660, %f36656;
	// end inline asm
	// begin inline asm
	fma.rn.f32 %f36662, %f36660, %f49156, %f36656;
	// end inline asm
	// begin inline asm
	sin.approx.f32  %f36666, %f36662;
	// end inline asm
	// begin inline asm
	fma.rn.f32 %f36668, %f36666, %f49156, %f36662;
	// end inline asm
	// begin inline asm
	sin.approx.f32  %f36672, %f36668;
	// end inline asm
	// begin inline asm
	fma.rn.f32 %f36674, %f36672, %f49156, %f36668;
	// end inline asm
	// begin inline asm
	sin.approx.f32  %f36678, %f36674;
	// end inline asm
	// begin inline asm
	fma.rn.f32 %f36680, %f36678, %f49156, %f36674;
	// end inline asm
	// begin inline asm
	sin.approx.f32  %f36684, %f36680;
	// end inline asm
	// begin inline asm
	fma.rn.f32 %f36686, %f36684, %f49156, %f36680;
	// end inline asm
	// begin inline asm
	sin.approx.f32  %f36690, %f36686;
	// end inline asm
	// begin inline asm
	fma.rn.f32 %f36692, %f36690, %f49156, %f36686;
	// end inline asm
	// begin inline asm
	sin.approx.f32  %f36696, %f36692;
	// end inline asm
	// begin inline asm
	fma.rn.f32 %f36698, %f36696, %f49156, %f36692;
	// end inline asm
	// begin inline asm
	sin.approx.f32  %f36702, %f36698;
	// end inline asm
	// begin inline asm
	fma.rn.f32 %f36704, %f36702, %f49156, %f36698;
	// end inline asm
	// begin inline asm
	sin.approx.f32  %f36708, %f36704;
	// end inline asm
	// begin inline asm
	fma.rn.f32 %f36710, %f36708, %f49156, %f36704;
	// end inline asm
	// begin inline asm
	sin.approx.f32  %f36714, %f36710;
	// end inline asm
	// begin inline asm
	fma.rn.f32 %f36716, %f36714, %f49156, %f36710;
	// end inline asm
	// begin inline asm
	sin.approx.f32  %f36720, %f36716;
	// end inline asm
	// begin inline asm
	fma.rn.f32 %f36722, %f36720, %f49156, %f36716;
	// end inline asm
	// begin inline asm
	sin.approx.f32  %f36726, %f36722;
	// end inline asm
	// begin inline asm
	fma.rn.f32 %f36728, %f36726, %f49156, %f36722;
	// end inline asm
	// begin inline asm
	sin.approx.f32  %f36732, %f36728;
	// end inline asm
	// begin inline asm
	fma.rn.f32 %f36734, %f36732, %f49156, %f36728;
	// end inline asm
	// begin inline asm
	sin.approx.f32  %f36738, %f36734;
	// end inline asm
	// begin inline asm
	fma.rn.f32 %f36740, %f36738, %f49156, %f36734;
	// end inline asm
	// begin inline asm
	sin.approx.f32  %f36744, %f36740;
	// end inline asm
	// begin inline asm
	fma.rn.f32 %f36746, %f36744, %f49156, %f36740;
	// end inline asm
	// begin inline asm
	sin.approx.f32  %f36750, %f36746;
	// end inline asm
	// begin inline asm
	fma.rn.f32 %f36752, %f36750, %f49156, %f36746;
	// end inline asm
	// begin inline asm
	sin.approx.f32  %f36756, %f36752;
	// end inline asm
	// begin inline asm
	fma.rn.f32 %f36758, %f36756, %f49156, %f36752;
	// end inline asm
	// begin inline asm
	sin.approx.f32  %f36762, %f36758;
	// end inline asm
	// begin inline asm
	fma.rn.f32 %f36764, %f36762, %f49156, %f36758;
	// end inline asm
	// begin inline asm
	sin.approx.f32  %f36768, %f36764;
	// end inline asm
	// begin inline asm
	fma.rn.f32 %f36770, %f36768, %f49156, %f36764;
	// end inline asm
	// begin inline asm
	sin.approx.f32  %f36774, %f36770;
	// end inline asm
	// begin inline asm
	fma.rn.f32 %f36776, %f36774, %f49156, %f36770;
	// end inline asm
	// begin inline asm
	sin.approx.f32  %f36780, %f36776;
	// end inline asm
	// begin inline asm
	fma.rn.f32 %f36782, %f36780, %f49156, %f36776;
	// end inline asm
	// begin inline asm
	sin.approx.f32  %f36786, %f36782;
	// end inline asm
	// begin inline asm
	fma.rn.f32 %f36788, %f36786, %f49156, %f36782;
	// end inline asm
	// begin inline asm
	sin.approx.f32  %f36792, %f36788;
	// end inline asm
	// begin inline asm
	fma.rn.f32 %f36794, %f36792, %f49156, %f36788;
	// end inline asm
	// begin inline asm
	sin.approx.f32  %f36798, %f36794;
	// end inline asm
	// begin inline asm
	fma.rn.f32 %f36800, %f36798, %f49156, %f36794;
	// end inline asm
	// begin inline asm
	sin.approx.f32  %f36804, %f36800;
	// end inline asm
	// begin inline asm
	fma.rn.f32 %f36806, %f36804, %f49156, %f36800;
	// end inline asm
	// begin inline asm
	sin.approx.f32  %f36810, %f36806;
	// end inline asm
	// begin inline asm
	fma.rn.f32 %f36812, %f36810, %f49156, %f36806;
	// end inline asm
	// begin inline asm
	sin.approx.f32  %f36816, %f36812;
	// end inline asm
	// begin inline asm
	fma.rn.f32 %f36818, %f36816, %f49156, %f36812;
	// end inline asm
	// begin inline asm
	sin.approx.f32  %f36822, %f36818;
	// end inline asm
	// begin inline asm
	fma.rn.f32 %f36824, %f36822, %f49156, %f36818;
	// end inline asm
	// begin inline asm
	sin.approx.f32  %f36828, %f36824;
	// end inline asm
	// begin inline asm
	fma.rn.f32 %f36830, %f36828, %f49156, %f36824;
	// end inline asm
	// begin inline asm
	sin.approx.f32  %f36834, %f36830;
	// end inline asm
	// begin inline asm
	fma.rn.f32 %f36836, %f36834, %f49156, %f36830;
	// end inline asm
	// begin inline asm
	sin.approx.f32  %f36840, %f36836;
	// end inline asm
	// begin inline asm
	fma.rn.f32 %f36842, %f36840, %f49156, %f36836;
	// end inline asm
	// begin inline asm
	sin.approx.f32  %f36846, %f36842;
	// end inline asm
	// begin inline asm
	fma.rn.f32 %f36848, %f36846, %f49156, %f36842;
	// end inline asm
	// begin inline asm
	sin.approx.f32  %f36852, %f36848;
	// end inline asm
	// begin inline asm
	fma.rn.f32 %f36854, %f36852, %f49156, %f36848;
	// end inline asm
	// begin inline asm
	sin.approx.f32  %f36858, %f36854;
	// end inline asm
	// begin inline asm
	fma.rn.f32 %f36860, %f36858, %f49156, %f36854;
	// end inline asm
	// begin inline asm
	sin.approx.f32  %f36864, %f36860;
	// end inline asm
	// begin inline asm
	fma.rn.f32 %f36866, %f36864, %f49156, %f36860;
	// end inline asm
	// begin inline asm
	sin.approx.f32  %f36870, %f36866;
	// end inline asm
	// begin inline asm
	fma.rn.f32 %f36872, %f36870, %f49156, %f36866;
	// end inline asm
	// begin inline asm
	sin.approx.f32  %f36876, %f36872;
	// end inline asm
	// begin inline asm
	fma.rn.f32 %f36878, %f36876, %f49156, %f36872;
	// end inline asm
	// begin inline asm
	sin.approx.f32  %f36882, %f36878;
	// end inline asm
	// begin inline asm
	fma.rn.f32 %f36884, %f36882, %f49156, %f36878;
	// end inline asm
	// begin inline asm
	sin.approx.f32  %f36888, %f36884;
	// end inline asm
	// begin inline asm
	fma.rn.f32 %f36890, %f36888, %f49156, %f36884;
	// end inline asm
	// begin inline asm
	sin.approx.f32  %f36894, %f36890;
	// end inline asm
	// begin inline asm
	fma.rn.f32 %f36896, %f36894, %f49156, %f36890;
	// end inline asm
	// begin inline asm
	sin.approx.f32  %f36900, %f36896;
	// end inline asm
	// begin inline asm
	fma.rn.f32 %f36902, %f36900, %f49156, %f36896;
	// end inline asm
	// begin inline asm
	sin.approx.f32  %f36906, %f36902;
	// end inline asm
	// begin inline asm
	fma.rn.f32 %f36908, %f36906, %f49156, %f36902;
	// end inline asm
	// begin inline asm
	sin.approx.f32  %f36912, %f36908;
	// end inline asm
	// begin inline asm
	fma.rn.f32 %f36914, %f36912, %f49156, %f36908;
	// end inline asm
	// begin inline asm
	sin.approx.f32  %f36918, %f36914;
	// end inline asm
	// begin inline asm
	fma.rn.f32 %f36920, %f36918, %f49156, %f36914;
	// end inline asm
	// begin inline asm
	sin.approx.f32  %f36924, %f36920;
	// end inline asm
	// begin inline asm
	fma.rn.f32 %f36926, %f36924, %f49156, %f36920;
	// end inline asm
	// begin inline asm
	sin.approx.f32  %f36930, %f36926;
	// end inline asm
	// begin inline asm
	fma.rn.f32 %f36932, %f36930, %f49156, %f36926;
	// end inline asm
	// begin inline asm
	sin.approx.f32  %f36936, %f36932;
	// end inline asm
	// begin inline asm
	fma.rn.f32 %f36938, %f36936, %f49156, %f36932;
	// end inline asm
	// begin inline asm
	sin.approx.f32  %f36942, %f36938;
	// end inline asm
	// begin inline asm
	fma.rn.f32 %f36944, %f36942, %f49156, %f36938;
	// end inline asm
	// begin inline asm
	sin.approx.f32  %f36948, %f36944;
	// end inline asm
	// begin inline asm
	fma.rn.f32 %f36950, %f36948, %f49156, %f36944;
	// end inline asm
	// begin inline asm
	sin.approx.f32  %f36954, %f36950;
	// end inline asm
	// begin inline asm
	fma.rn.f32 %f36956, %f36954, %f49156, %f36950;
	// end inline asm
	// begin inline asm
	sin.approx.f32  %f36960, %f36956;
	// end inline asm
	// begin inline asm
	fma.rn.f32 %f36962, %f36960, %f49156, %f36956;
	// end inline asm
	// begin inline asm
	sin.approx.f32  %f36966, %f36962;
	// end inline asm
	// begin inline asm
	fma.rn.f32 %f36968, %f36966, %f49156, %f36962;
	// end inline asm
	// begin inline asm
	sin.approx.f32  %f36972, %f36968;
	// end inline asm
	// begin inline asm
	fma.rn.f32 %f36974, %f36972, %f49156, %f36968;
	// end inline asm
	// begin inline asm
	sin.approx.f32  %f36978, %f36974;
	// end inline asm
	// begin inline asm
	fma.rn.f32 %f36980, %f36978, %f49156, %f36974;
	// end inline asm
	// begin inline asm
	sin.approx.f32  %f36984, %f36980;
	// end inline asm
	// begin inline asm
	fma.rn.f32 %f36986, %f36984, %f49156, %f36980;
	// end inline asm
	// begin inline asm
	sin.approx.f32  %f36990, %f36986;
	// end inline asm
	// begin inline asm
	fma.rn.f32 %f36992, %f36990, %f49156, %f36986;
	// end inline asm
	// begin inline asm
	sin.approx.f32  %f36996, %f36992;
	// end inline asm
	// begin inline asm
	fma.rn.f32 %f36998, %f36996, %f49156, %f36992;
	// end inline asm
	// begin inline asm
	sin.approx.f32  %f37002, %f36998;
	// end inline asm
	// begin inline asm
	fma.rn.f32 %f37004, %f37002, %f49156, %f36998;
	// end inline asm
	// begin inline asm
	sin.approx.f32  %f37008, %f37004;
	// end inline asm
	// begin inline asm
	fma.rn.f32 %f37010, %f37008, %f49156, %f37004;
	// end inline asm
	// begin inline asm
	sin.approx.f32  %f37014, %f37010;
	// end inline asm
	// begin inline asm
	fma.rn.f32 %f37016, %f37014, %f49156, %f37010;
	// end inline asm
	// begin inline asm
	sin.approx.f32  %f37020, %f37016;
	// end inline asm
	// begin inline asm
	fma.rn.f32 %f37022, %f37020, %f49156, %f37016;
	// end inline asm
	// begin inline asm
	sin.approx.f32  %f37026, %f37022;
	// end inline asm
	// begin inline asm
	fma.rn.f32 %f37028, %f37026, %f49156, %f37022;
	// end inline asm
	// begin inline asm
	sin.approx.f32  %f37032, %f37028;
	// end inline asm
	// begin inline asm
	fma.rn.f32 %f37034, %f37032, %f49156, %f37028;
	// end inline asm
	// begin inline asm
	sin.approx.f32  %f37038, %f37034;
	// end inline asm
	// begin inline asm
	fma.rn.f32 %f37040, %f37038, %f49156, %f37034;
	// end inline asm
	// begin inline asm
	sin.approx.f32  %f37044, %f37040;
	// end inline asm
	// begin inline asm
	fma.rn.f32 %f37046, %f37044, %f49156, %f37040;
	// end inline asm
	// begin inline asm
	sin.approx.f32  %f37050, %f37046;
	// end inline asm
	// begin inline asm
	fma.rn.f32 %f37052, %f37050, %f49156, %f37046;
	// end inline asm
	// begin inline asm
	sin.approx.f32  %f37056, %f37052;
	// end inline asm
	// begin inline asm
	fma.rn.f32 %f37058, %f37056, %f49156, %f37052;
	// end inline asm
	// begin inline asm
	sin.approx.f32  %f37062, %f37058;
	// end inline asm
	// begin inline asm
	fma.rn.f32 %f37064, %f37062, %f49156, %f37058;
	// end inline asm
	// begin inline asm
	sin.approx.f32  %f37068, %f37064;
	// end inline asm
	// begin inline asm
	fma.rn.f32 %f37070, %f37068, %f49156, %f37064;
	// end inline asm
	// begin inline asm
	sin.approx.f32  %f37074, %f37070;
	// end inline asm
	// begin inline asm
	fma.rn.f32 %f37076, %f37074, %f49156, %f37070;
	// end inline asm
	// begin inline asm
	sin.approx.f32  %f37080, %f37076;
	// end inline asm
	// begin inline asm
	fma.rn.f32 %f37082, %f37080, %f49156, %f37076;
	// end inline asm
	// begin inline asm
	sin.approx.f32  %f37086, %f37082;
	// end inline asm
	// begin inline asm
	fma.rn.f32 %f37088, %f37086, %f49156, %f37082;
	// end inline asm
	// begin inline asm
	sin.approx.f32  %f37092, %f37088;
	// end inline asm
	// begin inline asm
	fma.rn.f32 %f37094, %f37092, %f49156, %f37088;
	// end inline asm
	// begin inline asm
	sin.approx.f32  %f37098, %f37094;
	// end inline asm
	// begin inline asm
	fma.rn.f32 %f37100, %f37098, %f49156, %f37094;
	// end inline asm
	// begin inline asm
	sin.approx.f32  %f37104, %f37100;
	// end inline asm
	// begin inline asm
	fma.rn.f32 %f37106, %f37104, %f49156, %f37100;
	// end inline asm
	// begin inline asm
	sin.approx.f32  %f37110, %f37106;
	// end inline asm
	// begin inline asm
	fma.rn.f32 %f37112, %f37110, %f49156, %f37106;
	// end inline asm
	// begin inline asm
	sin.approx.f32  %f37116, %f37112;
	// end inline asm
	// begin inline asm
	fma.rn.f32 %f37118, %f37116, %f49156, %f37112;
	// end inline asm
	// begin inline asm
	sin.approx.f32  %f37122, %f37118;
	// end inline asm
	// begin inline asm
	fma.rn.f32 %f37124, %f37122, %f49156, %f37118;
	// end inline asm
	// begin inline asm
	sin.approx.f32  %f37128, %f37124;
	// end inline asm
	// begin inline asm
	fma.rn.f32 %f37130, %f37128, %f49156, %f37124;
	// end inline asm
	// begin inline asm
	sin.approx.f32  %f37134, %f37130;
	// end inline asm
	// begin inline asm
	fma.rn.f32 %f37136, %f37134, %f49156, %f37130;
	// end inline asm
	// begin inline asm
	sin.approx.f32  %f37140, %f37136;
	// end inline asm
	// begin inline asm
	fma.rn.f32 %f37142, %f37140, %f49156, %f37136;
	// end inline asm
	// begin inline asm
	sin.approx.f32  %f37146, %f37142;
	// end inline asm
	// begin inline asm
	fma.rn.f32 %f37148, %f37146, %f49156, %f37142;
	// end inline asm
	// begin inline asm
	sin.approx.f32  %f37152, %f37148;
	// end inline asm
	// begin inline asm
	fma.rn.f32 %f37154, %f37152, %f49156, %f37148;
	// end inline asm
	// begin inline asm
	sin.approx.f32  %f37158, %f37154;
	// end inline asm
	// begin inline asm
	fma.rn.f32 %f37160, %f37158, %f49156, %f37154;
	// end inline asm
	// begin inline asm
	sin.approx.f32  %f37164, %f37160;
	// end inline asm
	// begin inline asm
	fma.rn.f32 %f37166, %f37164, %f49156, %f37160;
	// end inline asm
	// begin inline asm
	sin.approx.f32  %f37170, %f37166;
	// end inline asm
	// begin inline asm
	fma.rn.f32 %f37172, %f37170, %f49156, %f37166;
	// end inline asm
	// begin inline asm
	sin.approx.f32  %f37176, %f37172;
	// end inline asm
	// begin inline asm
	fma.rn.f32 %f37178, %f37176, %f49156, %f37172;
	// end inline asm
	// begin inline asm
	sin.approx.f32  %f37182, %f37178;
	// end inline asm
	// begin inline asm
	fma.rn.f32 %f37184, %f37182, %f49156, %f37178;
	// end inline asm
	// begin inline asm
	sin.approx.f32  %f37188, %f37184;
	// end inline asm
	// begin inline asm
	fma.rn.f32 %f37190, %f37188, %f49156, %f37184;
	// end inline asm
	// begin inline asm
	sin.approx.f32  %f37194, %f37190;
	// end inline asm
	// begin inline asm
	fma.rn.f32 %f37196, %f37194, %f49156, %f37190;
	// end inline asm
	// begin inline asm
	sin.approx.f32  %f37200, %f37196;
	// end inline asm
	// begin inline asm
	fma.rn.f32 %f37202, %f37200, %f49156, %f37196;
	// end inline asm
	// begin inline asm
	sin.approx.f32  %f37206, %f37202;
	// end inline asm
	// begin inline asm
	fma.rn.f32 %f37208, %f37206, %f49156, %f37202;
	// end inline asm
	// begin inline asm
	sin.approx.f32  %f37212, %f37208;
	// end inline asm
	// begin inline asm
	fma.rn.f32 %f37214, %f37212, %f49156, %f37208;
	// end inline asm
	// begin inline asm
	sin.approx.f32  %f37218, %f37214;
	// end inline asm
	// begin inline asm
	fma.rn.f32 %f37220, %f37218, %f49156, %f37214;
	// end inline asm
	// begin inline asm
	sin.approx.f32  %f37224, %f37220;
	// end inline asm
	// begin inline asm
	fma.rn.f32 %f37226, %f37224, %f49156, %f37220;
	// end inline asm
	// begin inline asm
	sin.approx.f32  %f37230, %f37226;
	// end inline asm
	// begin inline asm
	fma.rn.f32 %f37232, %f37230, %f49156, %f37226;
	// end inline asm
	// begin inline asm
	sin.approx.f32  %f37236, %f37232;
	// end inline asm
	// begin inline asm
	fma.rn.f32 %f37238, %f37236, %f49156, %f37232;
	// end inline asm
	// begin inline asm
	sin.approx.f32  %f37242, %f37238;
	// end inline asm
	// begin inline asm
	fma.rn.f32 %f37244, %f37242, %f49156, %f37238;
	// end inline asm
	// begin inline asm
	sin.approx.f32  %f37248, %f37244;
	// end inline asm
	// begin inline asm
	fma.rn.f32 %f37250, %f37248, %f49156, %f37244;
	// end inline asm
	// begin inline asm
	sin.approx.f32  %f37254, %f37250;
	// end inline asm
	// begin inline asm
	fma.rn.f32 %f37256, %f37254, %f49156, %f37250;
	// end inline asm
	// begin inline asm
	sin.approx.f32  %f37260, %f37256;
	// end inline asm
	// begin inline asm
	fma.rn.f32 %f37262, %f37260, %f49156, %f37256;
	// end inline asm
	// begin inline asm
	sin.approx.f32  %f37266, %f37262;
	// end inline asm
	// begin inline asm
	fma.rn.f32 %f37268, %f37266, %f49156, %f37262;
	// end inline asm
	// begin inline asm
	sin.approx.f32  %f37272, %f37268;
	// end inline asm
	// begin inline asm
	fma.rn.f32 %f37274, %f37272, %f49156, %f37268;
	// end inline asm
	// begin inline asm
	sin.approx.f32  %f37278, %f37274;
	// end inline asm
	// begin inline asm
	fma.rn.f32 %f37280, %f37278, %f49156, %f37274;
	// end inline asm
	// begin inline asm
	sin.approx.f32  %f37284, %f37280;
	// end inline asm
	// begin inline asm
	fma.rn.f32 %f37286, %f37284, %f49156, %f37280;
	// end inline asm
	// begin inline asm
	sin.approx.f32  %f37290, %f37286;
	// end inline asm
	// begin inline asm
	fma.rn.f32 %f37292, %f37290, %f49156, %f37286;
	// end inline asm
	// begin inline asm
	sin.approx.f32  %f37296, %f37292;
	// end inline asm
	// begin inline asm
	fma.rn.f32 %f37298, %f37296, %f49156, %f37292;
	// end inline asm
	// begin inline asm
	sin.approx.f32  %f37302, %f37298;
	// end inline asm
	// begin inline asm
	fma.rn.f32 %f37304, %f37302, %f49156, %f37298;
	// end inline asm
	// begin inline asm
	sin.approx.f32  %f37308, %f37304;
	// end inline asm
	// begin inline asm
	fma.rn.f32 %f37310, %f37308, %f49156, %f37304;
	// end inline asm
	// begin inline asm
	sin.approx.f32  %f37314, %f37310;
	// end inline asm
	// begin inline asm
	fma.rn.f32 %f37316, %f37314, %f49156, %f37310;
	// end inline asm
	// begin inline asm
	sin.approx.f32  %f37320, %f37316;
	// end inline asm
	// begin inline asm
	fma.rn.f32 %f37322, %f37320, %f49156, %f37316;
	// end inline asm
	// begin inline asm
	sin.approx.f32  %f37326, %f37322;
	// end inline asm
	// begin inline asm
	fma.rn.f32 %f37328, %f37326, %f49156, %f37322;
	// end inline asm
	// begin inline asm
	sin.approx.f32  %f37332, %f37328;
	// end inline asm
	// begin inline asm
	fma.rn.f32 %f37334, %f37332, %f49156, %f37328;
	// end inline asm
	// begin inline asm
	sin.approx.f32  %f37338, %f37334;
	// end inline asm
	// begin inline asm
	fma.rn.f32 %f37340, %f37338, %f49156, %f37334;
	// end inline asm
	// begin inline asm
	sin.approx.f32  %f37344, %f37340;
	// end inline asm
	// begin inline asm
	fma.rn.f32 %f37346, %f37344, %f49156, %f37340;
	// end inline asm
	// begin inline asm
	sin.approx.f32  %f37350, %f37346;
	// end inline asm
	// begin inline asm
	fma.rn.f32 %f37352, %f37350, %f49156, %f37346;
	// end inline asm
	// begin inline asm
	sin.approx.f32  %f37356, %f37352;
	// end inline asm
	// begin inline asm
	fma.rn.f32 %f37358, %f37356, %f49156, %f37352;
	// end inline asm
	// begin inline asm
	sin.approx.f32  %f37362, %f37358;
	// end inline asm
	// begin inline asm
	fma.rn.f32 %f37364, %f37362, %f49156, %f37358;
	// end inline asm
	// begin inline asm
	sin.approx.f32  %f37368, %f37364;
	// end inline asm
	// begin inline asm
	fma.rn.f32 %f37370, %f37368, %f49156, %f37364;
	// end inline asm
	// begin inline asm
	sin.approx.f32  %f37374, %f37370;
	// end inline asm
	// begin inline asm
	fma.rn.f32 %f37376, %f37374, %f49156, %f37370;
	// end inline asm
	// begin inline asm
	sin.approx.f32  %f37380, %f37376;
	// end inline asm
	// begin inline asm
	fma.rn.f32 %f37382, %f37380, %f49156, %f37376;
	// end inline asm
	// begin inline asm
	sin.approx.f32  %f37386, %f37382;
	// end inline asm
	// begin inline asm
	fma.rn.f32 %f37388, %f37386, %f49156, %f37382;
	// end inline asm
	// begin inline asm
	sin.approx.f32  %f37392, %f37388;
	// end inline asm
	// begin inline asm
	fma.rn.f32 %f37394, %f37392, %f49156, %f37388;
	// end inline asm
	// begin inline asm
	sin.approx.f32  %f37398, %f37394;
	// end inline asm
	// begin inline asm
	fma.rn.f32 %f37400, %f37398, %f49156, %f37394;
	// end inline asm
	// begin inline asm
	sin.approx.f32  %f37404, %f37400;
	// end inline asm
	// begin inline asm
	fma.rn.f32 %f37406, %f37404, %f49156, %f37400;
	// end inline asm
	// begin inline asm
	sin.approx.f32  %f37410, %f37406;
	// end inline asm
	// begin inline asm
	fma.rn.f32 %f37412, %f37410, %f49156, %f37406;
	// end inline asm
	// begin inline asm
	sin.approx.f32  %f37416, %f37412;
	// end inline asm
	// begin inline asm
	fma.rn.f32 %f37418, %f37416, %f49156, %f37412;
	// end inline asm
	// begin inline asm
	sin.approx.f32  %f37422, %f37418;
	// end inline asm
	// begin inline asm
	fma.rn.f32 %f37424, %f37422, %f49156, %f37418;
	// end inline asm
	// begin inline asm
	sin.approx.f32  %f37428, %f37424;
	// end inline asm
	// begin inline asm
	fma.rn.f32 %f37430, %f37428, %f49156, %f37424;
	// end inline asm
	// begin inline asm
	sin.approx.f32  %f37434, %f37430;
	// end inline asm
	// begin inline asm
	fma.rn.f32 %f37436, %f37434, %f49156, %f37430;
	// end inline asm
	// begin inline asm
	sin.approx.f32  %f37440, %f37436;
	// end inline asm
	// begin inline asm
	fma.rn.f32 %f37442, %f37440, %f49156, %f37436;
	// end inline asm
	// begin inline asm
	sin.approx.f32  %f37446, %f37442;
	// end inline asm
	// begin inline asm
	fma.rn.f32 %f37448, %f37446, %f49156, %f37442;
	// end inline asm
	// begin inline asm
	sin.approx.f32  %f37452, %f37448;
	// end inline asm
	// begin inline asm
	fma.rn.f32 %f37454, %f37452, %f49156, %f37448;
	// end inline asm
	// begin inline asm
	sin.approx.f32  %f37458, %f37454;
	// end inline asm
	// begin inline asm
	fma.rn.f32 %f37460, %f37458, %f49156, %f37454;
	// end inline asm
	// begin inline asm
	sin.approx.f32  %f37464, %f37460;
	// end inline asm
	// begin inline asm
	fma.rn.f32 %f37466, %f37464, %f49156, %f37460;
	// end inline asm
	// begin inline asm
	sin.approx.f32  %f37470, %f37466;
	// end inline asm
	// begin inline asm
	fma.rn.f32 %f37472, %f37470, %f49156, %f37466;
	// end inline asm
	// begin inline asm
	sin.approx.f32  %f37476, %f37472;
	// end inline asm
	// begin inline asm
	fma.rn.f32 %f37478, %f37476, %f49156, %f37472;
	// end inline asm
	// begin inline asm
	sin.approx.f32  %f37482, %f37478;
	// end inline asm
	// begin inline asm
	fma.rn.f32 %f37484, %f37482, %f49156, %f37478;
	// end inline asm
	// begin inline asm
	sin.approx.f32  %f37488, %f37484;
	// end inline asm
	// begin inline asm
	fma.rn.f32 %f37490, %f37488, %f49156, %f37484;
	// end inline asm
	// begin inline asm
	sin.approx.f32  %f37494, %f37490;
	// end inline asm
	// begin inline asm
	fma.rn.f32 %f37496, %f37494, %f49156, %f37490;
	// end inline asm
	// begin inline asm
	sin.approx.f32  %f37500, %f37496;
	// end inline asm
	// begin inline asm
	fma.rn.f32 %f37502, %f37500, %f49156, %f37496;
	// end inline asm
	// begin inline asm
	sin.approx.f32  %f37506, %f37502;
	// end inline asm
	// begin inline asm
	fma.rn.f32 %f37508, %f37506, %f49156, %f37502;
	// end inline asm
	// begin inline asm
	sin.approx.f32  %f37512, %f37508;
	// end inline asm
	// begin inline asm
	fma.rn.f32 %f37514, %f37512, %f49156, %f37508;
	// end inline asm
	// begin inline asm
	sin.approx.f32  %f37518, %f37514;
	// end inline asm
	// begin inline asm
	fma.rn.f32 %f37520, %f37518, %f49156, %f37514;
	// end inline asm
	// begin inline asm
	sin.approx.f32  %f37524, %f37520;
	// end inline asm
	// begin inline asm
	fma.rn.f32 %f37526, %f37524, %f49156, %f37520;
	// end inline asm
	// begin inline asm
	sin.approx.f32  %f37530, %f37526;
	// end inline asm
	// begin inline asm
	fma.rn.f32 %f37532, %f37530, %f49156, %f37526;
	// end inline asm
	// begin inline asm
	sin.approx.f32  %f37536, %f37532;
	// end inline asm
	// begin inline asm
	fma.rn.f32 %f37538, %f37536, %f49156, %f37532;
	// end inline asm
	// begin inline asm
	sin.approx.f32  %f37542, %f37538;
	// end inline asm
	// begin inline asm
	fma.rn.f32 %f37544, %f37542, %f49156, %f37538;
	// end inline asm
	// begin inline asm
	sin.approx.f32  %f37548, %f37544;
	// end inline asm
	// begin inline asm
	fma.rn.f32 %f37550, %f37548, %f49156, %f37544;
	// end inline asm
	// begin inline asm
	sin.approx.f32  %f37554, %f37550;
	// end inline asm
	// begin inline asm
	fma.rn.f32 %f37556, %f37554, %f49156, %f37550;
	// end inline asm
	// begin inline asm
	sin.approx.f32  %f37560, %f37556;
	// end inline asm
	// begin inline asm
	fma.rn.f32 %f37562, %f37560, %f49156, %f37556;
	// end inline asm
	// begin inline asm
	sin.approx.f32  %f37566, %f37562;
	// end inline asm
	// begin inline asm
	fma.rn.f32 %f37568, %f37566, %f49156, %f37562;
	// end inline asm
	// begin inline asm
	sin.approx.f32  %f37572, %f37568;
	// end inline asm
	// begin inline asm
	fma.rn.f32 %f37574, %f37572, %f49156, %f37568;
	// end inline asm
	// begin inline asm
	sin.approx.f32  %f37578, %f37574;
	// end inline asm
	// begin inline asm
	fma.rn.f32 %f37580, %f37578, %f49156, %f37574;
	// end inline asm
	// begin inline asm
	sin.approx.f32  %f37584, %f37580;
	// end inline asm
	// begin inline asm
	fma.rn.f32 %f37586, %f37584, %f49156, %f37580;
	// end inline asm
	// begin inline asm
	sin.approx.f32  %f37590, %f37586;
	// end inline asm
	// begin inline asm
	fma.rn.f32 %f37592, %f37590, %f49156, %f37586;
	// end inline asm
	// begin inline asm
	sin.approx.f32  %f37596, %f37592;
	// end inline asm
	// begin inline asm
	fma.rn.f32 %f37598, %f37596, %f49156, %f37592;
	// end inline asm
	// begin inline asm
	sin.approx.f32  %f37602, %f37598;
	// end inline asm
	// begin inline asm
	fma.rn.f32 %f37604, %f37602, %f49156, %f37598;
	// end inline asm
	// begin inline asm
	sin.approx.f32  %f37608, %f37604;
	// end inline asm
	// begin inline asm
	fma.rn.f32 %f37610, %f37608, %f49156, %f37604;
	// end inline asm
	// begin inline asm
	sin.approx.f32  %f37614, %f37610;
	// end inline asm
	// begin inline asm
	fma.rn.f32 %f37616, %f37614, %f49156, %f37610;
	// end inline asm
	// begin inline asm
	sin.approx.f32  %f37620, %f37616;
	// end inline asm
	// begin inline asm
	fma.rn.f32 %f37622, %f37620, %f49156, %f37616;
	// end inline asm
	// begin inline asm
	sin.approx.f32  %f37626, %f37622;
	// end inline asm
	// begin inline asm
	fma.rn.f32 %f37628, %f37626, %f49156, %f37622;
	// end inline asm
	// begin inline asm
	sin.approx.f32  %f37632, %f37628;
	// end inline asm
	// begin inline asm
	fma.rn.f32 %f37634, %f37632, %f49156, %f37628;
	// end inline asm
	// begin inline asm
	sin.approx.f32  %f37638, %f37634;
	// end inline asm
	// begin inline asm
	fma.rn.f32 %f37640, %f37638, %f49156, %f37634;
	// end inline asm
	// begin inline asm
	sin.approx.f32  %f37644, %f37640;
	// end inline asm
	// begin inline asm
	fma.rn.f32 %f37646, %f37644, %f49156, %f37640;
	// end inline asm
	// begin inline asm
	sin.approx.f32  %f37650, %f37646;
	// end inline asm
	// begin inline asm
	fma.rn.f32 %f37652, %f37650, %f49156, %f37646;
	// end inline asm
	// begin inline asm
	sin.approx.f32  %f37656, %f37652;
	// end inline asm
	// begin inline asm
	fma.rn.f32 %f37658, %f37656, %f49156, %f37652;
	// end inline asm
	// begin inline asm
	sin.approx.f32  %f37662, %f37658;
	// end inline asm
	// begin inline asm
	fma.rn.f32 %f37664, %f37662, %f49156, %f37658;
	// end inline asm
	// begin inline asm
	sin.approx.f32  %f37668, %f37664;
	// end inline asm
	// begin inline asm
	fma.rn.f32 %f37670, %f37668, %f49156, %f37664;
	// end inline asm
	// begin inline asm
	sin.approx.f32  %f37674, %f37670;
	// end inline asm
	// begin inline asm
	fma.rn.f32 %f37676, %f37674, %f49156, %f37670;
	// end inline asm
	// begin inline asm
	sin.approx.f32  %f37680, %f37676;
	// end inline asm
	// begin inline asm
	fma.rn.f32 %f37682, %f37680, %f49156, %f37676;
	// end inline asm
	// begin inline asm
	sin.approx.f32  %f37686, %f37682;
	// end inline asm
	// begin inline asm
	fma.rn.f32 %f37688, %f37686, %f49156, %f37682;
	// end inline asm
	// begin inline asm
	sin.approx.f32  %f37692, %f37688;
	// end inline asm
	// begin inline asm
	fma.rn.f32 %f37694, %f37692, %f49156, %f37688;
	// end inline asm
	// begin inline asm
	sin.approx.f32  %f37698, %f37694;
	// end inline asm
	// begin inline asm
	fma.rn.f32 %f37700, %f37698, %f49156, %f37694;
	// end inline asm
	// begin inline asm
	sin.approx.f32  %f37704, %f37700;
	// end inline asm
	// begin inline asm
	fma.rn.f32 %f37706, %f37704, %f49156, %f37700;
	// end inline asm
	// begin inline asm
	sin.approx.f32  %f37710, %f37706;
	// end inline asm
	// begin inline asm
	fma.rn.f32 %f37712, %f37710, %f49156, %f37706;
	// end inline asm
	// begin inline asm
	sin.approx.f32  %f37716, %f37712;
	// end inline asm
	// begin inline asm
	fma.rn.f32 %f37718, %f37716, %f49156, %f37712;
	// end inline asm
	// begin inline asm
	sin.approx.f32  %f37722, %f37718;
	// end inline asm
	// begin inline asm
	fma.rn.f32 %f37724, %f37722, %f49156, %f37718;
	// end inline asm
	// begin inline asm
	sin.approx.f32  %f37728, %f37724;
	// end inline asm
	// begin inline asm
	fma.rn.f32 %f37730, %f37728, %f49156, %f37724;
	// end inline asm
	// begin inline asm
	sin.approx.f32  %f37734, %f37730;
	// end inline asm
	// begin inline asm
	fma.rn.f32 %f37736, %f37734, %f49156, %f37730;
	// end inline asm
	// begin inline asm
	sin.approx.f32  %f37740, %f37736;
	// end inline asm
	// begin inline asm
	fma.rn.f32 %f37742, %f37740, %f49156, %f37736;
	// end inline asm
	// begin inline asm
	sin.approx.f32  %f37746, %f37742;
	// end inline asm
	// begin inline asm
	fma.rn.f32 %f37748, %f37746, %f49156, %f37742;
	// end inline asm
	// begin inline asm
	sin.approx.f32  %f37752, %f37748;
	// end inline asm
	// begin inline asm
	fma.rn.f32 %f37754, %f37752, %f49156, %f37748;
	// end inline asm
	// begin inline asm
	sin.approx.f32  %f37758, %f37754;
	// end inline asm
	// begin inline asm
	fma.rn.f32 %f37760, %f37758, %f49156, %f37754;
	// end inline asm
	// begin inline asm
	sin.approx.f32  %f37764, %f37760;
	// end inline asm
	// begin inline asm
	fma.rn.f32 %f37766, %f37764, %f49156, %f37760;
	// end inline asm
	// begin inline asm
	sin.approx.f32  %f37770, %f37766;
	// end inline asm
	// begin inline asm
	fma.rn.f32 %f37772, %f37770, %f49156, %f37766;
	// end inline asm
	// begin inline asm
	sin.approx.f32  %f37776, %f37772;
	// end inline asm
	// begin inline asm
	fma.rn.f32 %f37778, %f37776, %f49156, %f37772;
	// end inline asm
	// begin inline asm
	sin.approx.f32  %f37782, %f37778;
	// end inline asm
	// begin inline asm
	fma.rn.f32 %f37784, %f37782, %f49156, %f37778;
	// end inline asm
	// begin inline asm
	sin.approx.f32  %f37788, %f37784;
	// end inline asm
	// begin inline asm
	fma.rn.f32 %f37790, %f37788, %f49156, %f37784;
	// end inline asm
	// begin inline asm
	sin.approx.f32  %f37794, %f37790;
	// end inline asm
	// begin inline asm
	fma.rn.f32 %f37796, %f37794, %f49156, %f37790;
	// end inline asm
	// begin inline asm
	sin.approx.f32  %f37800, %f37796;
	// end inline asm
	// begin inline asm
	fma.rn.f32 %f37802, %f37800, %f49156, %f37796;
	// end inline asm
	// begin inline asm
	sin.approx.f32  %f37806, %f37802;
	// end inline asm
	// begin inline asm
	fma.rn.f32 %f37808, %f37806, %f49156, %f37802;
	// end inline asm
	// begin inline asm
	sin.approx.f32  %f37812, %f37808;
	// end inline asm
	// begin inline asm
	fma.rn.f32 %f37814, %f37812, %f49156, %f37808;
	// end inline asm
	// begin inline asm
	sin.approx.f32  %f37818, %f37814;
	// end inline asm
	// begin inline asm
	fma.rn.f32 %f37820, %f37818, %f49156, %f37814;
	// end inline asm
	// begin inline asm
	sin.approx.f32  %f37824, %f37820;
	// end inline asm
	// begin inline asm
	fma.rn.f32 %f37826, %f37824, %f49156, %f37820;
	// end inline asm
	// begin inline asm
	sin.approx.f32  %f37830, %f37826;
	// end inline asm
	// begin inline asm
	fma.rn.f32 %f37832, %f37830, %f49156, %f37826;
	// end inline asm
	// begin inline asm
	sin.approx.f32  %f37836, %f37832;
	// end inline asm
	// begin inline asm
	fma.rn.f32 %f37838, %f37836, %f49156, %f37832;
	// end inline asm
	// begin inline asm
	sin.approx.f32  %f37842, %f37838;
	// end inline asm
	// begin inline asm
	fma.rn.f32 %f37844, %f37842, %f49156, %f37838;
	// end inline asm
	// begin inline asm
	sin.approx.f32  %f37848, %f37844;
	// end inline asm
	// begin inline asm
	fma.rn.f32 %f37850, %f37848, %f49156, %f37844;
	// end inline asm
	// begin inline asm
	sin.approx.f32  %f37854, %f37850;
	// end inline asm
	// begin inline asm
	fma.rn.f32 %f37856, %f37854, %f49156, %f37850;
	// end inline asm
	// begin inline asm
	sin.approx.f32  %f37860, %f37856;
	// end inline asm
	// begin inline asm
	fma.rn.f32 %f37862, %f37860, %f49156, %f37856;
	// end inline asm
	// begin inline asm
	sin.approx.f32  %f37866, %f37862;
	// end inline asm
	// begin inline asm
	fma.rn.f32 %f37868, %f37866, %f49156, %f37862;
	// end inline asm
	// begin inline asm
	sin.approx.f32  %f37872, %f37868;
	// end inline asm
	// begin inline asm
	fma.rn.f32 %f37874, %f37872, %f49156, %f37868;
	// end inline asm
	// begin inline asm
	sin.approx.f32  %f37878, %f37874;
	// end inline asm
	// begin inline asm
	fma.rn.f32 %f37880, %f37878, %f49156, %f37874;
	// end inline asm
	// begin inline asm
	sin.approx.f32  %f37884, %f37880;
	// end inline asm
	// begin inline asm
	fma.rn.f32 %f37886, %f37884, %f49156, %f37880;
	// end inline asm
	// begin inline asm
	sin.approx.f32  %f37890, %f37886;
	// end inline asm
	// begin inline asm
	fma.rn.f32 %f37892, %f37890, %f49156, %f37886;
	// end inline asm
	// begin inline asm
	sin.approx.f32  %f37896, %f37892;
	// end inline asm
	// begin inline asm
	fma.rn.f32 %f37898, %f37896, %f49156, %f37892;
	// end inline asm
	// begin inline asm
	sin.approx.f32  %f37902, %f37898;
	// end inline asm
	// begin inline asm
	fma.rn.f32 %f37904, %f37902, %f49156, %f37898;
	// end inline asm
	// begin inline asm
	sin.approx.f32  %f37908, %f37904;
	// end inline asm
	// begin inline asm
	fma.rn.f32 %f37910, %f37908, %f49156, %f37904;
	// end inline asm
	// begin inline asm
	sin.approx.f32  %f37914, %f37910;
	// end inline asm
	// begin inline asm
	fma.rn.f32 %f37916, %f37914, %f49156, %f37910;
	// end inline asm
	// begin inline asm
	sin.approx.f32  %f37920, %f37916;
	// end inline asm
	// begin inline asm
	fma.rn.f32 %f37922, %f37920, %f49156, %f37916;
	// end inline asm
	// begin inline asm
	sin.approx.f32  %f37926, %f37922;
	// end inline asm
	// begin inline asm
	fma.rn.f32 %f37928, %f37926, %f49156, %f37922;
	// end inline asm
	// begin inline asm
	sin.approx.f32  %f37932, %f37928;
	// end inline asm
	// begin inline asm
	fma.rn.f32 %f37934, %f37932, %f49156, %f37928;
	// end inline asm
	// begin inline asm
	sin.approx.f32  %f37938, %f37934;
	// end inline asm
	// begin inline asm
	fma.rn.f32 %f37940, %f37938, %f49156, %f37934;
	// end inline asm
	// begin inline asm
	sin.approx.f32  %f37944, %f37940;
	// end inline asm
	// begin inline asm
	fma.rn.f32 %f37946, %f37944, %f49156, %f37940;
	// end inline asm
	// begin inline asm
	sin.approx.f32  %f37950, %f37946;
	// end inline asm
	// begin inline asm
	fma.rn.f32 %f37952, %f37950, %f49156, %f37946;
	// end inline asm
	// begin inline asm
	sin.approx.f32  %f37956, %f37952;
	// end inline asm
	// begin inline asm
	fma.rn.f32 %f37958, %f37956, %f49156, %f37952;
	// end inline asm
	// begin inline asm
	sin.approx.f32  %f37962, %f37958;
	// end inline asm
	// begin inline asm
	fma.rn.f32 %f37964, %f37962, %f49156, %f37958;
	// end inline asm
	// begin inline asm
	sin.approx.f32  %f37968, %f37964;
	// end inline asm
	// begin inline asm
	fma.rn.f32 %f37970, %f37968, %f49156, %f37964;
	// end inline asm
	// begin inline asm
	sin.approx.f32  %f37974, %f37970;
	// end inline asm
	// begin inline asm
	fma.rn.f32 %f37976, %f37974, %f49156, %f37970;
	// end inline asm
	// begin inline asm
	sin.approx.f32  %f37980, %f37976;
	// end inline asm
	// begin inline asm
	fma.rn.f32 %f37982, %f37980, %f49156, %f37976;
	// end inline asm
	// begin inline asm
	sin.approx.f32  %f37986, %f37982;
	// end inline asm
	// begin inline asm
	fma.rn.f32 %f37988, %f37986, %f49156, %f37982;
	// end inline asm
	// begin inline asm
	sin.approx.f32  %f37992, %f37988;
	// end inline asm
	// begin inline asm
	fma.rn.f32 %f37994, %f37992, %f49156, %f37988;
	// end inline asm
	// begin inline asm
	sin.approx.f32  %f37998, %f37994;
	// end inline asm
	// begin inline asm
	fma.rn.f32 %f38000, %f37998, %f49156, %f37994;
	// end inline asm
	// begin inline asm
	sin.approx.f32  %f38004, %f38000;
	// end inline asm
	// begin inline asm
	fma.rn.f32 %f38006, %f38004, %f49156, %f38000;
	// end inline asm
	// begin inline asm
	sin.approx.f32  %f38010, %f38006;
	// end inline asm
	// begin inline asm
	fma.rn.f32 %f38012, %f38010, %f49156, %f38006;
	// end inline asm
	// begin inline asm
	sin.approx.f32  %f38016, %f38012;
	// end inline asm
	// begin inline asm
	fma.rn.f32 %f38018, %f38016, %f49156, %f38012;
	// end inline asm
	// begin inline asm
	sin.approx.f32  %f38022, %f38018;
	// end inline asm
	// begin inline asm
	fma.rn.f32 %f38024, %f38022, %f49156, %f38018;
	// end inline asm
	// begin inline asm
	sin.approx.f32  %f38028, %f38024;
	// end inline asm
	// begin inline asm
	fma.rn.f32 %f38030, %f38028, %f49156, %f38024;
	// end inline asm
	// begin inline asm
	sin.approx.f32  %f38034, %f38030;
	// end inline asm
	// begin inline asm
	fma.rn.f32 %f38036, %f38034, %f49156, %f38030;
	// end inline asm
	// begin inline asm
	sin.approx.f32  %f38040, %f38036;
	// end inline asm
	// begin inline asm
	fma.rn.f32 %f38042, %f38040, %f49156, %f38036;
	// end inline asm
	// begin inline asm
	sin.approx.f32  %f38046, %f38042;
	// end inline asm
	// begin inline asm
	fma.rn.f32 %f38048, %f38046, %f49156, %f38042;
	// end inline asm
	// begin inline asm
	sin.approx.f32  %f38052, %f38048;
	// end inline asm
	// begin inline asm
	fma.rn.f32 %f38054, %f38052, %f49156, %f38048;
	// end inline asm
	// begin inline asm
	sin.approx.f32  %f38058, %f38054;
	// end inline asm
	// begin inline asm
	fma.rn.f32 %f38060, %f38058, %f49156, %f38054;
	// end inline asm
	// begin inline asm
	sin.approx.f32  %f38064, %f38060;
	// end inline asm
	// begin inline asm
	fma.rn.f32 %f38066, %f38064, %f49156, %f38060;
	// end inline asm
	// begin inline asm
	sin.approx.f32  %f38070, %f38066;
	// end inline asm
	// begin inline asm
	fma.rn.f32 %f38072, %f38070, %f49156, %f38066;
	// end inline asm
	// begin inline asm
	sin.approx.f32  %f38076, %f38072;
	// end inline asm
	// begin inline asm
	fma.rn.f32 %f38078, %f38076, %f49156, %f38072;
	// end inline asm
	// begin inline asm
	sin.approx.f32  %f38082, %f38078;
	// end inline asm
	// begin inline asm
	fma.rn.f32 %f38084, %f38082, %f49156, %f38078;
	// end inline asm
	// begin inline asm
	sin.approx.f32  %f38088, %f38084;
	// end inline asm
	// begin inline asm
	fma.rn.f32 %f38090, %f38088, %f49156, %f38084;
	// end inline asm
	// begin inline asm
	sin.approx.f32  %f38094, %f38090;
	// end inline asm
	// begin inline asm
	fma.rn.f32 %f38096, %f38094, %f49156, %f38090;
	// end inline asm
	// begin inline asm
	sin.approx.f32  %f38100, %f38096;
	// end inline asm
	// begin inline asm
	fma.rn.f32 %f38102, %f38100, %f49156, %f38096;
	// end inline asm
	// begin inline asm
	sin.approx.f32  %f38106, %f38102;
	// end inline asm
	// begin inline asm
	fma.rn.f32 %f38108, %f38106, %f49156, %f38102;
	// end inline asm
	// begin inline asm
	sin.approx.f32  %f38112, %f38108;
	// end inline asm
	// begin inline asm
	fma.rn.f32 %f38114, %f38112, %f49156, %f38108;
	// end inline asm
	// begin inline asm
	sin.approx.f32  %f38118, %f38114;
	// end inline asm
	// begin inline asm
	fma.rn.f32 %f38120, %f38118, %f49156, %f38114;
	// end inline asm
	// begin inline asm
	sin.approx.f32  %f38124, %f38120;
	// end inline asm
	// begin inline asm
	fma.rn.f32 %f38126, %f38124, %f49156, %f38120;
	// end inline asm
	// begin inline asm
	sin.approx.f32  %f38130, %f38126;
	// end inline asm
	// begin inline asm
	fma.rn.f32 %f38132, %f38130, %f49156, %f38126;
	// end inline asm
	// begin inline asm
	sin.approx.f32  %f38136, %f38132;
	// end inline asm
	// begin inline asm
	fma.rn.f32 %f38138, %f38136, %f49156, %f38132;
	// end inline asm
	// begin inline asm
	sin.approx.f32  %f38142, %f38138;
	// end inline asm
	// begin inline asm
	fma.rn.f32 %f38144, %f38142, %f49156, %f38138;
	// end inline asm
	// begin inline asm
	sin.approx.f32  %f38148, %f38144;
	// end inline asm
	// begin inline asm
	fma.rn.f32 %f38150, %f38148, %f49156, %f38144;
	// end inline asm
	// begin inline asm
	sin.approx.f32  %f38154, %f38150;
	// end inline asm
	// begin inline asm
	fma.rn.f32 %f38156, %f38154, %f49156, %f38150;
	// end inline asm
	// begin inline asm
	sin.approx.f32  %f38160, %f38156;
	// end inline asm
	// begin inline asm
	fma.rn.f32 %f38162, %f38160, %f49156, %f38156;
	// end inline asm
	// begin inline asm
	sin.approx.f32  %f38166, %f38162;
	// end inline asm
	// begin inline asm
	fma.rn.f32 %f38168, %f38166, %f49156, %f38162;
	// end inline asm
	// begin inline asm
	sin.approx.f32  %f38172, %f38168;
	// end inline asm
	// begin inline asm
	fma.rn.f32 %f38174, %f38172, %f49156, %f38168;
	// end inline asm
	// begin inline asm
	sin.approx.f32  %f38178, %f38174;
	// end inline asm
	// begin inline asm
	fma.rn.f32 %f38180, %f38178, %f49156, %f38174;
	// end inline asm
	// begin inline asm
	sin.approx.f32  %f38184, %f38180;
	// end inline asm
	// begin inline asm
	fma.rn.f32 %f38186, %f38184, %f49156, %f38180;
	// end inline asm
	// begin inline asm
	sin.approx.f32  %f38190, %f38186;
	// end inline asm
	// begin inline asm
	fma.rn.f32 %f38192, %f38190, %f49156, %f38186;
	// end inline asm
	// begin inline asm
	sin.approx.f32  %f38196, %f38192;
	// end inline asm
	// begin inline asm
	fma.rn.f32 %f38198, %f38196, %f49156, %f38192;
	// end inline asm
	// begin inline asm
	sin.approx.f32  %f38202, %f38198;
	// end inline asm
	// begin inline asm
	fma.rn.f32 %f38204, %f38202, %f49156, %f38198;
	// end inline asm
	// begin inline asm
	sin.approx.f32  %f38208, %f38204;
	// end inline asm
	// begin inline asm
	fma.rn.f32 %f38210, %f38208, %f49156, %f38204;
	// end inline asm
	// begin inline asm
	sin.approx.f32  %f38214, %f38210;
	// end inline asm
	// begin inline asm
	fma.rn.f32 %f38216, %f38214, %f49156, %f38210;
	// end inline asm
	// begin inline asm
	sin.approx.f32  %f38220, %f38216;
	// end inline asm
	// begin inline asm
	fma.rn.f32 %f38222, %f38220, %f49156, %f38216;
	// end inline asm
	// begin inline asm
	sin.approx.f32  %f38226, %f38222;
	// end inline asm
	// begin inline asm
	fma.rn.f32 %f38228, %f38226, %f49156, %f38222;
	// end inline asm
	// begin inline asm
	sin.approx.f32  %f38232, %f38228;
	// end inline asm
	// begin inline asm
	fma.rn.f32 %f38234, %f38232, %f49156, %f38228;
	// end inline asm
	// begin inline asm
	sin.approx.f32  %f38238, %f38234;
	// end inline asm
	// begin inline asm
	fma.rn.f32 %f38240, %f38238, %f49156, %f38234;
	// end inline asm
	// begin inline asm
	sin.approx.f32  %f38244, %f38240;
	// end inline asm
	// begin inline asm
	fma.rn.f32 %f38246, %f38244, %f49156, %f38240;
	// end inline asm
	// begin inline asm
	sin.approx.f32  %f38250, %f38246;
	// end inline asm
	// begin inline asm
	fma.rn.f32 %f38252, %f38250, %f49156, %f38246;
	// end inline asm
	// begin inline asm
	sin.approx.f32  %f38256, %f38252;
	// end inline asm
	// begin inline asm
	fma.rn.f32 %f38258, %f38256, %f49156, %f38252;
	// end inline asm
	// begin inline asm
	sin.approx.f32  %f38262, %f38258;
	// end inline asm
	// begin inline asm
	fma.rn.f32 %f38264, %f38262, %f49156, %f38258;
	// end inline asm
	// begin inline asm
	sin.approx.f32  %f38268, %f38264;
	// end inline asm
	// begin inline asm
	fma.rn.f32 %f38270, %f38268, %f49156, %f38264;
	// end inline asm
	// begin inline asm
	sin.approx.f32  %f38274, %f38270;
	// end inline asm
	// begin inline asm
	fma.rn.f32 %f38276, %f38274, %f49156, %f38270;
	// end inline asm
	// begin inline asm
	sin.approx.f32  %f38280, %f38276;
	// end inline asm
	// begin inline asm
	fma.rn.f32 %f38282, %f38280, %f49156, %f38276;
	// end inline asm
	// begin inline asm
	sin.approx.f32  %f38286, %f38282;
	// end inline asm
	// begin inline asm
	fma.rn.f32 %f38288, %f38286, %f49156, %f38282;
	// end inline asm
	// begin inline asm
	sin.approx.f32  %f38292, %f38288;
	// end inline asm
	// begin inline asm
	fma.rn.f32 %f38294, %f38292, %f49156, %f38288;
	// end inline asm
	// begin inline asm
	sin.approx.f32  %f38298, %f38294;
	// end inline asm
	// begin inline asm
	fma.rn.f32 %f38300, %f38298, %f49156, %f38294;
	// end inline asm
	// begin inline asm
	sin.approx.f32  %f38304, %f38300;
	// end inline asm
	// begin inline asm
	fma.rn.f32 %f38306, %f38304, %f49156, %f38300;
	// end inline asm
	// begin inline asm
	sin.approx.f32  %f38310, %f38306;
	// end inline asm
	// begin inline asm
	fma.rn.f32 %f38312, %f38310, %f49156, %f38306;
	// end inline asm
	// begin inline asm
	sin.approx.f32  %f38316, %f38312;
	// end inline asm
	// begin inline asm
	fma.rn.f32 %f38318, %f38316, %f49156, %f38312;
	// end inline asm
	// begin inline asm
	sin.approx.f32  %f38322, %f38318;
	// end inline asm
	// begin inline asm
	fma.rn.f32 %f38324, %f38322, %f49156, %f38318;
	// end inline asm
	// begin inline asm
	sin.approx.f32  %f38328, %f38324;
	// end inline asm
	// begin inline asm
	fma.rn.f32 %f38330, %f38328, %f49156, %f38324;
	// end inline asm
	// begin inline asm
	sin.approx.f32  %f38334, %f38330;
	// end inline asm
	// begin inline asm
	fma.rn.f32 %f38336, %f38334, %f49156, %f38330;
	// end inline asm
	// begin inline asm
	sin.approx.f32  %f38340, %f38336;
	// end inline asm
	// begin inline asm
	fma.rn.f32 %f38342, %f38340, %f49156, %f38336;
	// end inline asm
	// begin inline asm
	sin.approx.f32  %f38346, %f38342;
	// end inline asm
	// begin inline asm
	fma.rn.f32 %f38348, %f38346, %f49156, %f38342;
	// end inline asm
	// begin inline asm
	sin.approx.f32  %f38352, %f38348;
	// end inline asm
	// begin inline asm
	fma.rn.f32 %f38354, %f38352, %f49156, %f38348;
	// end inline asm
	// begin inline asm
	sin.approx.f32  %f38358, %f38354;
	// end inline asm
	// begin inline asm
	fma.rn.f32 %f38360, %f38358, %f49156, %f38354;
	// end inline asm
	// begin inline asm
	sin.approx.f32  %f38364, %f38360;
	// end inline asm
	// begin inline asm
	fma.rn.f32 %f38366, %f38364, %f49156, %f38360;
	// end inline asm
	// begin inline asm
	sin.approx.f32  %f38370, %f38366;
	// end inline asm
	// begin inline asm
	fma.rn.f32 %f38372, %f38370, %f49156, %f38366;
	// end inline asm
	// begin inline asm
	sin.approx.f32  %f38376, %f38372;
	// end inline asm
	// begin inline asm
	fma.rn.f32 %f38378, %f38376, %f49156, %f38372;
	// end inline asm
	// begin inline asm
	sin.approx.f32  %f38382, %f38378;
	// end inline asm
	// begin inline asm
	fma.rn.f32 %f38384, %f38382, %f49156, %f38378;
	// end inline asm
	// begin inline asm
	sin.approx.f32  %f38388, %f38384;
	// end inline asm
	// begin inline asm
	fma.rn.f32 %f38390, %f38388, %f49156, %f38384;
	// end inline asm
	// begin inline asm
	sin.approx.f32  %f38394, %f38390;
	// end inline asm
	// begin inline asm
	fma.rn.f32 %f38396, %f38394, %f49156, %f38390;
	// end inline asm
	// begin inline asm
	sin.approx.f32  %f38400, %f38396;
	// end inline asm
	// begin inline asm
	fma.rn.f32 %f38402, %f38400, %f49156, %f38396;
	// end inline asm
	// begin inline asm
	sin.approx.f32  %f38406, %f38402;
	// end inline asm
	// begin inline asm
	fma.rn.f32 %f38408, %f38406, %f49156, %f38402;
	// end inline asm
	// begin inline asm
	sin.approx.f32  %f38412, %f38408;
	// end inline asm
	// begin inline asm
	fma.rn.f32 %f38414, %f38412, %f49156, %f38408;
	// end inline asm
	// begin inline asm
	sin.approx.f32  %f38418, %f38414;
	// end inline asm
	// begin inline asm
	fma.rn.f32 %f38420, %f38418, %f49156, %f38414;
	// end inline asm
	// begin inline asm
	sin.approx.f32  %f38424, %f38420;
	// end inline asm
	// begin inline asm
	fma.rn.f32 %f38426, %f38424, %f49156, %f38420;
	// end inline asm
	// begin inline asm
	sin.approx.f32  %f38430, %f38426;
	// end inline asm
	// begin inline asm
	fma.rn.f32 %f38432, %f38430, %f49156, %f38426;
	// end inline asm
	// begin inline asm
	sin.approx.f32  %f38436, %f38432;
	// end inline asm
	// begin inline asm
	fma.rn.f32 %f38438, %f38436, %f49156, %f38432;
	// end inline asm
	// begin inline asm
	sin.approx.f32  %f38442, %f38438;
	// end inline asm
	// begin inline asm
	fma.rn.f32 %f38444, %f38442, %f49156, %f38438;
	// end inline asm
	// begin inline asm
	sin.approx.f32  %f38448, %f38444;
	// end inline asm
	// begin inline asm
	fma.rn.f32 %f38450, %f38448, %f49156, %f38444;
	// end inline asm
	// begin inline asm
	sin.approx.f32  %f38454, %f38450;
	// end inline asm
	// begin inline asm
	fma.rn.f32 %f38456, %f38454, %f49156, %f38450;
	// end inline asm
	// begin inline asm
	sin.approx.f32  %f38460, %f38456;
	// end inline asm
	// begin inline asm
	fma.rn.f32 %f38462, %f38460, %f49156, %f38456;
	// end inline asm
	// begin inline asm
	sin.approx.f32  %f38466, %f38462;
	// end inline asm
	// begin inline asm
	fma.rn.f32 %f38468, %f38466, %f49156, %f38462;
	// end inline asm
	// begin inline asm
	sin.approx.f32  %f38472, %f38468;
	// end inline asm
	// begin inline asm
	fma.rn.f32 %f38474, %f38472, %f49156, %f38468;
	// end inline asm
	// begin inline asm
	sin.approx.f32  %f38478, %f38474;
	// end inline asm
	// begin inline asm
	fma.rn.f32 %f38480, %f38478, %f49156, %f38474;
	// end inline asm
	// begin inline asm
	sin.approx.f32  %f38484, %f38480;
	// end inline asm
	// begin inline asm
	fma.rn.f32 %f38486, %f38484, %f49156, %f38480;
	// end inline asm
	// begin inline asm
	sin.approx.f32  %f38490, %f38486;
	// end inline asm
	// begin inline asm
	fma.rn.f32 %f38492, %f38490, %f49156, %f38486;
	// end inline asm
	// begin inline asm
	sin.approx.f32  %f38496, %f38492;
	// end inline asm
	// begin inline asm
	fma.rn.f32 %f38498, %f38496, %f49156, %f38492;
	// end inline asm
	// begin inline asm
	sin.approx.f32  %f38502, %f38498;
	// end inline asm
	// begin inline asm
	fma.rn.f32 %f38504, %f38502, %f49156, %f38498;
	// end inline asm
	// begin inline asm
	sin.approx.f32  %f38508, %f38504;
	// end inline asm
	// begin inline asm
	fma.rn.f32 %f38510, %f38508, %f49156, %f38504;
	// end inline asm
	// begin inline asm
	sin.approx.f32  %f38514, %f38510;
	// end inline asm
	// begin inline asm
	fma.rn.f32 %f38516, %f38514, %f49156, %f38510;
	// end inline asm
	// begin inline asm
	sin.approx.f32  %f38520, %f38516;
	// end inline asm
	// begin inline asm
	fma.rn.f32 %f38522, %f38520, %f49156, %f38516;
	// end inline asm
	// begin inline asm
	sin.approx.f32  %f38526, %f38522;
	// end inline asm
	// begin inline asm
	fma.rn.f32 %f38528, %f38526, %f49156, %f38522;
	// end inline asm
	// begin inline asm
	sin.approx.f32  %f38532, %f38528;
	// end inline asm
	// begin inline asm
	fma.rn.f32 %f38534, %f38532, %f49156, %f38528;
	// end inline asm
	// begin inline asm
	sin.approx.f32  %f38538, %f38534;
	// end inline asm
	// begin inline asm
	fma.rn.f32 %f38540, %f38538, %f49156, %f38534;
	// end inline asm
	// begin inline asm
	sin.approx.f32  %f38544, %f38540;
	// end inline asm
	// begin inline asm
	fma.rn.f32 %f38546, %f38544, %f49156, %f38540;
	// end inline asm
	// begin inline asm
	sin.approx.f32  %f38550, %f38546;
	// end inline asm
	// begin inline asm
	fma.rn.f32 %f38552, %f38550, %f49156, %f38546;
	// end inline asm
	// begin inline asm
	sin.approx.f32  %f38556, %f38552;
	// end inline asm
	// begin inline asm
	fma.rn.f32 %f38558, %f38556, %f49156, %f38552;
	// end inline asm
	// begin inline asm
	sin.approx.f32  %f38562, %f38558;
	// end inline asm
	// begin inline asm
	fma.rn.f32 %f38564, %f38562, %f49156, %f38558;
	// end inline asm
	// begin inline asm
	sin.approx.f32  %f38568, %f38564;
	// end inline asm
	// begin inline asm
	fma.rn.f32 %f38570, %f38568, %f49156, %f38564;
	// end inline asm
	// begin inline asm
	sin.approx.f32  %f38574, %f38570;
	// end inline asm
	// begin inline asm
	fma.rn.f32 %f38576, %f38574, %f49156, %f38570;
	// end inline asm
	// begin inline asm
	sin.approx.f32  %f38580, %f38576;
	// end inline asm
	// begin inline asm
	fma.rn.f32 %f38582, %f38580, %f49156, %f38576;
	// end inline asm
	// begin inline asm
	sin.approx.f32  %f38586, %f38582;
	// end inline asm
	// begin inline asm
	fma.rn.f32 %f38588, %f38586, %f49156, %f38582;
	// end inline asm
	// begin inline asm
	sin.approx.f32  %f38592, %f38588;
	// end inline asm
	// begin inline asm
	fma.rn.f32 %f38594, %f38592, %f49156, %f38588;
	// end inline asm
	// begin inline asm
	sin.approx.f32  %f38598, %f38594;
	// end inline asm
	// begin inline asm
	fma.rn.f32 %f38600, %f38598, %f49156, %f38594;
	// end inline asm
	// begin inline asm
	sin.approx.f32  %f38604, %f38600;
	// end inline asm
	// begin inline asm
	fma.rn.f32 %f38606, %f38604, %f49156, %f38600;
	// end inline asm
	// begin inline asm
	sin.approx.f32  %f38610, %f38606;
	// end inline asm
	// begin inline asm
	fma.rn.f32 %f38612, %f38610, %f49156, %f38606;
	// end inline asm
	// begin inline asm
	sin.approx.f32  %f38616, %f38612;
	// end inline asm
	// begin inline asm
	fma.rn.f32 %f38618, %f38616, %f49156, %f38612;
	// end inline asm
	// begin inline asm
	sin.approx.f32  %f38622, %f38618;
	// end inline asm
	// begin inline asm
	fma.rn.f32 %f38624, %f38622, %f49156, %f38618;
	// end inline asm
	// begin inline asm
	sin.approx.f32  %f38628, %f38624;
	// end inline asm
	// begin inline asm
	fma.rn.f32 %f38630, %f38628, %f49156, %f38624;
	// end inline asm
	// begin inline asm
	sin.approx.f32  %f38634, %f38630;
	// end inline asm
	// begin inline asm
	fma.rn.f32 %f38636, %f38634, %f49156, %f38630;
	// end inline asm
	// begin inline asm
	sin.approx.f32  %f38640, %f38636;
	// end inline asm
	// begin inline asm
	fma.rn.f32 %f38642, %f38640, %f49156, %f38636;
	// end inline asm
	// begin inline asm
	sin.approx.f32  %f38646, %f38642;
	// end inline asm
	// begin inline asm
	fma.rn.f32 %f38648, %f38646, %f49156, %f38642;
	// end inline asm
	// begin inline asm
	sin.approx.f32  %f38652, %f38648;
	// end inline asm
	// begin inline asm
	fma.rn.f32 %f38654, %f38652, %f49156, %f38648;
	// end inline asm
	// begin inline asm
	sin.approx.f32  %f38658, %f38654;
	// end inline asm
	// begin inline asm
	fma.rn.f32 %f38660, %f38658, %f49156, %f38654;
	// end inline asm
	// begin inline asm
	sin.approx.f32  %f38664, %f38660;
	// end inline asm
	// begin inline asm
	fma.rn.f32 %f38666, %f38664, %f49156, %f38660;
	// end inline asm
	// begin inline asm
	sin.approx.f32  %f38670, %f38666;
	// end inline asm
	// begin inline asm
	fma.rn.f32 %f38672, %f38670, %f49156, %f38666;
	// end inline asm
	// begin inline asm
	sin.approx.f32  %f38676, %f38672;
	// end inline asm
	// begin inline asm
	fma.rn.f32 %f38678, %f38676, %f49156, %f38672;
	// end inline asm
	// begin inline asm
	sin.approx.f32  %f38682, %f38678;
	// end inline asm
	// begin inline asm
	fma.rn.f32 %f38684, %f38682, %f49156, %f38678;
	// end inline asm
	// begin inline asm
	sin.approx.f32  %f38688, %f38684;
	// end inline asm
	// begin inline asm
	fma.rn.f32 %f38690, %f38688, %f49156, %f38684;
	// end inline asm
	// begin inline asm
	sin.approx.f32  %f38694, %f38690;
	// end inline asm
	// begin inline asm
	fma.rn.f32 %f38696, %f38694, %f49156, %f38690;
	// end inline asm
	// begin inline asm
	sin.approx.f32  %f38700, %f38696;
	// end inline asm
	// begin inline asm
	fma.rn.f32 %f38702, %f38700, %f49156, %f38696;
	// end inline asm
	// begin inline asm
	sin.approx.f32  %f38706, %f38702;
	// end inline asm
	// begin inline asm
	fma.rn.f32 %f38708, %f38706, %f49156, %f38702;
	// end inline asm
	// begin inline asm
	sin.approx.f32  %f38712, %f38708;
	// end inline asm
	// begin inline asm
	fma.rn.f32 %f38714, %f38712, %f49156, %f38708;
	// end inline asm
	// begin inline asm
	sin.approx.f32  %f38718, %f38714;
	// end inline asm
	// begin inline asm
	fma.rn.f32 %f38720, %f38718, %f49156, %f38714;
	// end inline asm
	// begin inline asm
	sin.approx.f32  %f38724, %f38720;
	// end inline asm
	// begin inline asm
	fma.rn.f32 %f38726, %f38724, %f49156, %f38720;
	// end inline asm
	// begin inline asm
	sin.approx.f32  %f38730, %f38726;
	// end inline asm
	// begin inline asm
	fma.rn.f32 %f38732, %f38730, %f49156, %f38726;
	// end inline asm
	// begin inline asm
	sin.approx.f32  %f38736, %f38732;
	// end inline asm
	// begin inline asm
	fma.rn.f32 %f38738, %f38736, %f49156, %f38732;
	// end inline asm
	// begin inline asm
	sin.approx.f32  %f38742, %f38738;
	// end inline asm
	// begin inline asm
	fma.rn.f32 %f38744, %f38742, %f49156, %f38738;
	// end inline asm
	// begin inline asm
	sin.approx.f32  %f38748, %f38744;
	// end inline asm
	// begin inline asm
	fma.rn.f32 %f38750, %f38748, %f49156, %f38744;
	// end inline asm
	// begin inline asm
	sin.approx.f32  %f38754, %f38750;
	// end inline asm
	// begin inline asm
	fma.rn.f32 %f38756, %f38754, %f49156, %f38750;
	// end inline asm
	// begin inline asm
	sin.approx.f32  %f38760, %f38756;
	// end inline asm
	// begin inline asm
	fma.rn.f32 %f38762, %f38760, %f49156, %f38756;
	// end inline asm
	// begin inline asm
	sin.approx.f32  %f38766, %f38762;
	// end inline asm
	// begin inline asm
	fma.rn.f32 %f38768, %f38766, %f49156, %f38762;
	// end inline asm
	// begin inline asm
	sin.approx.f32  %f38772, %f38768;
	// end inline asm
	// begin inline asm
	fma.rn.f32 %f38774, %f38772, %f49156, %f38768;
	// end inline asm
	// begin inline asm
	sin.approx.f32  %f38778, %f38774;
	// end inline asm
	// begin inline asm
	fma.rn.f32 %f38780, %f38778, %f49156, %f38774;
	// end inline asm
	// begin inline asm
	sin.approx.f32  %f38784, %f38780;
	// end inline asm
	// begin inline asm
	fma.rn.f32 %f38786, %f38784, %f49156, %f38780;
	// end inline asm
	// begin inline asm
	sin.approx.f32  %f38790, %f38786;
	// end inline asm
	// begin inline asm
	fma.rn.f32 %f38792, %f38790, %f49156, %f38786;
	// end inline asm
	// begin inline asm
	sin.approx.f32  %f38796, %f38792;
	// end inline asm
	// begin inline asm
	fma.rn.f32 %f38798, %f38796, %f49156, %f38792;
	// end inline asm
	// begin inline asm
	sin.approx.f32  %f38802, %f38798;
	// end inline asm
	// begin inline asm
	fma.rn.f32 %f38804, %f38802, %f49156, %f38798;
	// end inline asm
	// begin inline asm
	sin.approx.f32  %f38808, %f38804;
	// end inline asm
	// begin inline asm
	fma.rn.f32 %f38810, %f38808, %f49156, %f38804;
	// end inline asm
	// begin inline asm
	sin.approx.f32  %f38814, %f38810;
	// end inline asm
	// begin inline asm
	fma.rn.f32 %f38816, %f38814, %f49156, %f38810;
	// end inline asm
	// begin inline asm
	sin.approx.f32  %f38820, %f38816;
	// end inline asm
	// begin inline asm
	fma.rn.f32 %f38822, %f38820, %f49156, %f38816;
	// end inline asm
	// begin inline asm
	sin.approx.f32  %f38826, %f38822;
	// end inline asm
	// begin inline asm
	fma.rn.f32 %f38828, %f38826, %f49156, %f38822;
	// end inline asm
	// begin inline asm
	sin.approx.f32  %f38832, %f38828;
	// end inline asm
	// begin inline asm
	fma.rn.f32 %f38834, %f38832, %f49156, %f38828;
	// end inline asm
	// begin inline asm
	sin.approx.f32  %f38838, %f38834;
	// end inline asm
	// begin inline asm
	fma.rn.f32 %f38840, %f38838, %f49156, %f38834;
	// end inline asm
	// begin inline asm
	sin.approx.f32  %f38844, %f38840;
	// end inline asm
	// begin inline asm
	fma.rn.f32 %f38846, %f38844, %f49156, %f38840;
	// end inline asm
	// begin inline asm
	sin.approx.f32  %f38850, %f38846;
	// end inline asm
	// begin inline asm
	fma.rn.f32 %f38852, %f38850, %f49156, %f38846;
	// end inline asm
	// begin inline asm
	sin.approx.f32  %f38856, %f38852;
	// end inline asm
	// begin inline asm
	fma.rn.f32 %f38858, %f38856, %f49156, %f38852;
	// end inline asm
	// begin inline asm
	sin.approx.f32  %f38862, %f38858;
	// end inline asm
	// begin inline asm
	fma.rn.f32 %f38864, %f38862, %f49156, %f38858;
	// end inline asm
	// begin inline asm
	sin.approx.f32  %f38868, %f38864;
	// end inline asm
	// begin inline asm
	fma.rn.f32 %f38870, %f38868, %f49156, %f38864;
	// end inline asm
	// begin inline asm
	sin.approx.f32  %f38874, %f38870;
	// end inline asm
	// begin inline asm
	fma.rn.f32 %f38876, %f38874, %f49156, %f38870;
	// end inline asm
	// begin inline asm
	sin.approx.f32  %f38880, %f38876;
	// end inline asm
	// begin inline asm
	fma.rn.f32 %f38882, %f38880, %f49156, %f38876;
	// end inline asm
	// begin inline asm
	sin.approx.f32  %f38886, %f38882;
	// end inline asm
	// begin inline asm
	fma.rn.f32 %f38888, %f38886, %f49156, %f38882;
	// end inline asm
	// begin inline asm
	sin.approx.f32  %f38892, %f38888;
	// end inline asm
	// begin inline asm
	fma.rn.f32 %f38894, %f38892, %f49156, %f38888;
	// end inline asm
	// begin inline asm
	sin.approx.f32  %f38898, %f38894;
	// end inline asm
	// begin inline asm
	fma.rn.f32 %f38900, %f38898, %f49156, %f38894;
	// end inline asm
	// begin inline asm
	sin.approx.f32  %f38904, %f38900;
	// end inline asm
	// begin inline asm
	fma.rn.f32 %f38906, %f38904, %f49156, %f38900;
	// end inline asm
	// begin inline asm
	sin.approx.f32  %f38910, %f38906;
	// end inline asm
	// begin inline asm
	fma.rn.f32 %f38912, %f38910, %f49156, %f38906;
	// end inline asm
	// begin inline asm
	sin.approx.f32  %f38916, %f38912;
	// end inline asm
	// begin inline asm
	fma.rn.f32 %f38918, %f38916, %f49156, %f38912;
	// end inline asm
	// begin inline asm
	sin.approx.f32  %f38922, %f38918;
	// end inline asm
	// begin inline asm
	fma.rn.f32 %f38924, %f38922, %f49156, %f38918;
	// end inline asm
	// begin inline asm
	sin.approx.f32  %f38928, %f38924;
	// end inline asm
	// begin inline asm
	fma.rn.f32 %f38930, %f38928, %f49156, %f38924;
	// end inline asm
	// begin inline asm
	sin.approx.f32  %f38934, %f38930;
	// end inline asm
	// begin inline asm
	fma.rn.f32 %f38936, %f38934, %f49156, %f38930;
	// end inline asm
	// begin inline asm
	sin.approx.f32  %f38940, %f38936;
	// end inline asm
	// begin inline asm
	fma.rn.f32 %f38942, %f38940, %f49156, %f38936;
	// end inline asm
	// begin inline asm
	sin.approx.f32  %f38946, %f38942;
	// end inline asm
	// begin inline asm
	fma.rn.f32 %f38948, %f38946, %f49156, %f38942;
	// end inline asm
	// begin inline asm
	sin.approx.f32  %f38952, %f38948;
	// end inline asm
	// begin inline asm
	fma.rn.f32 %f38954, %f38952, %f49156, %f38948;
	// end inline asm
	// begin inline asm
	sin.approx.f32  %f38958, %f38954;
	// end inline asm
	// begin inline asm
	fma.rn.f32 %f38960, %f38958, %f49156, %f38954;
	// end inline asm
	// begin inline asm
	sin.approx.f32  %f38964, %f38960;
	// end inline asm
	// begin inline asm
	fma.rn.f32 %f38966, %f38964, %f49156, %f38960;
	// end inline asm
	// begin inline asm
	sin.approx.f32  %f38970, %f38966;
	// end inline asm
	// begin inline asm
	fma.rn.f32 %f38972, %f38970, %f49156, %f38966;
	// end inline asm
	// begin inline asm
	sin.approx.f32  %f38976, %f38972;
	// end inline asm
	// begin inline asm
	fma.rn.f32 %f38978, %f38976, %f49156, %f38972;
	// end inline asm
	// begin inline asm
	sin.approx.f32  %f38982, %f38978;
	// end inline asm
	// begin inline asm
	fma.rn.f32 %f38984, %f38982, %f49156, %f38978;
	// end inline asm
	// begin inline asm
	sin.approx.f32  %f38988, %f38984;
	// end inline asm
	// begin inline asm
	fma.rn.f32 %f38990, %f38988, %f49156, %f38984;
	// end inline asm
	// begin inline asm
	sin.approx.f32  %f38994, %f38990;
	// end inline asm
	// begin inline asm
	fma.rn.f32 %f38996, %f38994, %f49156, %f38990;
	// end inline asm
	// begin inline asm
	sin.approx.f32  %f39000, %f38996;
	// end inline asm
	// begin inline asm
	fma.rn.f32 %f39002, %f39000, %f49156, %f38996;
	// end inline asm
	// begin inline asm
	sin.approx.f32  %f39006, %f39002;
	// end inline asm
	// begin inline asm
	fma.rn.f32 %f39008, %f39006, %f49156, %f39002;
	// end inline asm
	// begin inline asm
	sin.approx.f32  %f39012, %f39008;
	// end inline asm
	// begin inline asm
	fma.rn.f32 %f39014, %f39012, %f49156, %f39008;
	// end inline asm
	// begin inline asm
	sin.approx.f32  %f39018, %f39014;
	// end inline asm
	// begin inline asm
	fma.rn.f32 %f39020, %f39018, %f49156, %f39014;
	// end inline asm
	// begin inline asm
	sin.approx.f32  %f39024, %f39020;
	// end inline asm
	// begin inline asm
	fma.rn.f32 %f39026, %f39024, %f49156, %f39020;
	// end inline asm
	// begin inline asm
	sin.approx.f32  %f39030, %f39026;
	// end inline asm
	// begin inline asm
	fma.rn.f32 %f39032, %f39030, %f49156, %f39026;
	// end inline asm
	// begin inline asm
	sin.approx.f32  %f39036, %f39032;
	// end inline asm
	// begin inline asm
	fma.rn.f32 %f39038, %f39036, %f49156, %f39032;
	// end inline asm
	// begin inline asm
	sin.approx.f32  %f39042, %f39038;
	// end inline asm
	// begin inline asm
	fma.rn.f32 %f39044, %f39042, %f49156, %f39038;
	// end inline asm
	// begin inline asm
	sin.approx.f32  %f39048, %f39044;
	// end inline asm
	// begin inline asm
	fma.rn.f32 %f39050, %f39048, %f49156, %f39044;
	// end inline asm
	// begin inline asm
	sin.approx.f32  %f39054, %f39050;
	// end inline asm
	// begin inline asm
	fma.rn.f32 %f39056, %f39054, %f49156, %f39050;
	// end inline asm
	// begin inline asm
	sin.approx.f32  %f39060, %f39056;
	// end inline asm
	// begin inline asm
	fma.rn.f32 %f39062, %f39060, %f49156, %f39056;
	// end inline asm
	// begin inline asm
	sin.approx.f32  %f39066, %f39062;
	// end inline asm
	// begin inline asm
	fma.rn.f32 %f39068, %f39066, %f49156, %f39062;
	// end inline asm
	// begin inline asm
	sin.approx.f32  %f39072, %f39068;
	// end inline asm
	// begin inline asm
	fma.rn.f32 %f39074, %f39072, %f49156, %f39068;
	// end inline asm
	// begin inline asm
	sin.approx.f32  %f39078, %f39074;
	// end inline asm
	// begin inline asm
	fma.rn.f32 %f39080, %f39078, %f49156, %f39074;
	// end inline asm
	// begin inline asm
	sin.approx.f32  %f39084, %f39080;
	// end inline asm
	// begin inline asm
	fma.rn.f32 %f39086, %f39084, %f49156, %f39080;
	// end inline asm
	// begin inline asm
	sin.approx.f32  %f39090, %f39086;
	// end inline asm
	// begin inline asm
	fma.rn.f32 %f39092, %f39090, %f49156, %f39086;
	// end inline asm
	// begin inline asm
	sin.approx.f32  %f39096, %f39092;
	// end inline asm
	// begin inline asm
	fma.rn.f32 %f39098, %f39096, %f49156, %f39092;
	// end inline asm
	// begin inline asm
	sin.approx.f32  %f39102, %f39098;
	// end inline asm
	// begin inline asm
	fma.rn.f32 %f39104, %f39102, %f49156, %f39098;
	// end inline asm
	// begin inline asm
	sin.approx.f32  %f39108, %f39104;
	// end inline asm
	// begin inline asm
	fma.rn.f32 %f39110, %f39108, %f49156, %f39104;
	// end inline asm
	// begin inline asm
	sin.approx.f32  %f39114, %f39110;
	// end inline asm
	// begin inline asm
	fma.rn.f32 %f39116, %f39114, %f49156, %f39110;
	// end inline asm
	// begin inline asm
	sin.approx.f32  %f39120, %f39116;
	// end inline asm
	// begin inline asm
	fma.rn.f32 %f39122, %f39120, %f49156, %f39116;
	// end inline asm
	// begin inline asm
	sin.approx.f32  %f39126, %f39122;
	// end inline asm
	// begin inline asm
	fma.rn.f32 %f39128, %f39126, %f49156, %f39122;
	// end inline asm
	// begin inline asm
	sin.approx.f32  %f39132, %f39128;
	// end inline asm
	// begin inline asm
	fma.rn.f32 %f39134, %f39132, %f49156, %f39128;
	// end inline asm
	// begin inline asm
	sin.approx.f32  %f39138, %f39134;
	// end inline asm
	// begin inline asm
	fma.rn.f32 %f39140, %f39138, %f49156, %f39134;
	// end inline asm
	// begin inline asm
	sin.approx.f32  %f39144, %f39140;
	// end inline asm
	// begin inline asm
	fma.rn.f32 %f39146, %f39144, %f49156, %f39140;
	// end inline asm
	// begin inline asm
	sin.approx.f32  %f39150, %f39146;
	// end inline asm
	// begin inline asm
	fma.rn.f32 %f39152, %f39150, %f49156, %f39146;
	// end inline asm
	// begin inline asm
	sin.approx.f32  %f39156, %f39152;
	// end inline asm
	// begin inline asm
	fma.rn.f32 %f39158, %f39156, %f49156, %f39152;
	// end inline asm
	// begin inline asm
	sin.approx.f32  %f39162, %f39158;
	// end inline asm
	// begin inline asm
	fma.rn.f32 %f39164, %f39162, %f49156, %f39158;
	// end inline asm
	// begin inline asm
	sin.approx.f32  %f39168, %f39164;
	// end inline asm
	// begin inline asm
	fma.rn.f32 %f39170, %f39168, %f49156, %f39164;
	// end inline asm
	// begin inline asm
	sin.approx.f32  %f39174, %f39170;
	// end inline asm
	// begin inline asm
	fma.rn.f32 %f39176, %f39174, %f49156, %f39170;
	// end inline asm
	// begin inline asm
	sin.approx.f32  %f39180, %f39176;
	// end inline asm
	// begin inline asm
	fma.rn.f32 %f39182, %f39180, %f49156, %f39176;
	// end inline asm
	// begin inline asm
	sin.approx.f32  %f39186, %f39182;
	// end inline asm
	// begin inline asm
	fma.rn.f32 %f39188, %f39186, %f49156, %f39182;
	// end inline asm
	// begin inline asm
	sin.approx.f32  %f39192, %f39188;
	// end inline asm
	// begin inline asm
	fma.rn.f32 %f39194, %f39192, %f49156, %f39188;
	// end inline asm
	// begin inline asm
	sin.approx.f32  %f39198, %f39194;
	// end inline asm
	// begin inline asm
	fma.rn.f32 %f39200, %f39198, %f49156, %f39194;
	// end inline asm
	// begin inline asm
	sin.approx.f32  %f39204, %f39200;
	// end inline asm
	// begin inline asm
	fma.rn.f32 %f39206, %f39204, %f49156, %f39200;
	// end inline asm
	// begin inline asm
	sin.approx.f32  %f39210, %f39206;
	// end inline asm
	// begin inline asm
	fma.rn.f32 %f39212, %f39210, %f49156, %f39206;
	// end inline asm
	// begin inline asm
	sin.approx.f32  %f39216, %f39212;
	// end inline asm
	// begin inline asm
	fma.rn.f32 %f39218, %f39216, %f49156, %f39212;
	// end inline asm
	// begin inline asm
	sin.approx.f32  %f39222, %f39218;
	// end inline asm
	// begin inline asm
	fma.rn.f32 %f39224, %f39222, %f49156, %f39218;
	// end inline asm
	// begin inline asm
	sin.approx.f32  %f39228, %f39224;
	// end inline asm
	// begin inline asm
	fma.rn.f32 %f39230, %f39228, %f49156, %f39224;
	// end inline asm
	// begin inline asm
	sin.approx.f32  %f39234, %f39230;
	// end inline asm
	// begin inline asm
	fma.rn.f32 %f39236, %f39234, %f49156, %f39230;
	// end inline asm
	// begin inline asm
	sin.approx.f32  %f39240, %f39236;
	// end inline asm
	// begin inline asm
	fma.rn.f32 %f39242, %f39240, %f49156, %f39236;
	// end inline asm
	// begin inline asm
	sin.approx.f32  %f39246, %f39242;
	// end inline asm
	// begin inline asm
	fma.rn.f32 %f39248, %f39246, %f49156, %f39242;
	// end inline asm
	// begin inline asm
	sin.approx.f32  %f39252, %f39248;
	// end inline asm
	// begin inline asm
	fma.rn.f32 %f39254, %f39252, %f49156, %f39248;
	// end inline asm
	// begin inline asm
	sin.approx.f32  %f39258, %f39254;
	// end inline asm
	// begin inline asm
	fma.rn.f32 %f39260, %f39258, %f49156, %f39254;
	// end inline asm
	// begin inline asm
	sin.approx.f32  %f39264, %f39260;
	// end inline asm
	// begin inline asm
	fma.rn.f32 %f39266, %f39264, %f49156, %f39260;
	// end inline asm
	// begin inline asm
	sin.approx.f32  %f39270, %f39266;
	// end inline asm
	// begin inline asm
	fma.rn.f32 %f39272, %f39270, %f49156, %f39266;
	// end inline asm
	// begin inline asm
	sin.approx.f32  %f39276, %f39272;
	// end inline asm
	// begin inline asm
	fma.rn.f32 %f39278, %f39276, %f49156, %f39272;
	// end inline asm
	// begin inline asm
	sin.approx.f32  %f39282, %f39278;
	// end inline asm
	// begin inline asm
	fma.rn.f32 %f39284, %f39282, %f49156, %f39278;
	// end inline asm
	// begin inline asm
	sin.approx.f32  %f39288, %f39284;
	// end inline asm
	// begin inline asm
	fma.rn.f32 %f39290, %f39288, %f49156, %f39284;
	// end inline asm
	// begin inline asm
	sin.approx.f32  %f39294, %f39290;
	// end inline asm
	// begin inline asm
	fma.rn.f32 %f39296, %f39294, %f49156, %f39290;
	// end inline asm
	// begin inline asm
	sin.approx.f32  %f39300, %f39296;
	// end inline asm
	// begin inline asm
	fma.rn.f32 %f39302, %f39300, %f49156, %f39296;
	// end inline asm
	// begin inline asm
	sin.approx.f32  %f39306, %f39302;
	// end inline asm
	// begin inline asm
	fma.rn.f32 %f39308, %f39306, %f49156, %f39302;
	// end inline asm
	// begin inline asm
	sin.approx.f32  %f39312, %f39308;
	// end inline asm
	// begin inline asm
	fma.rn.f32 %f39314, %f39312, %f49156, %f39308;
	// end inline asm
	// begin inline asm
	sin.approx.f32  %f39318, %f39314;
	// end inline asm
	// begin inline asm
	fma.rn.f32 %f39320, %f39318, %f49156, %f39314;
	// end inline asm
	// begin inline asm
	sin.approx.f32  %f39324, %f39320;
	// end inline asm
	// begin inline asm
	fma.rn.f32 %f39326, %f39324, %f49156, %f39320;
	// end inline asm
	// begin inline asm
	sin.approx.f32  %f39330, %f39326;
	// end inline asm
	// begin inline asm
	fma.rn.f32 %f39332, %f39330, %f49156, %f39326;
	// end inline asm
	// begin inline asm
	sin.approx.f32  %f39336, %f39332;
	// end inline asm
	// begin inline asm
	fma.rn.f32 %f39338, %f39336, %f49156, %f39332;
	// end inline asm
	// begin inline asm
	sin.approx.f32  %f39342, %f39338;
	// end inline asm
	// begin inline asm
	fma.rn.f32 %f39344, %f39342, %f49156, %f39338;
	// end inline asm
	// begin inline asm
	sin.approx.f32  %f39348, %f39344;
	// end inline asm
	// begin inline asm
	fma.rn.f32 %f39350, %f39348, %f49156, %f39344;
	// end inline asm
	// begin inline asm
	sin.approx.f32  %f39354, %f39350;
	// end inline asm
	// begin inline asm
	fma.rn.f32 %f39356, %f39354, %f49156, %f39350;
	// end inline asm
	// begin inline asm
	sin.approx.f32  %f39360, %f39356;
	// end inline asm
	// begin inline asm
	fma.rn.f32 %f39362, %f39360, %f49156, %f39356;
	// end inline asm
	// begin inline asm
	sin.approx.f32  %f39366, %f39362;
	// end inline asm
	// begin inline asm
	fma.rn.f32 %f39368, %f39366, %f49156, %f39362;
	// end inline asm
	// begin inline asm
	sin.approx.f32  %f39372, %f39368;
	// end inline asm
	// begin inline asm
	fma.rn.f32 %f39374, %f39372, %f49156, %f39368;
	// end inline asm
	// begin inline asm
	sin.approx.f32  %f39378, %f39374;
	// end inline asm
	// begin inline asm
	fma.rn.f32 %f39380, %f39378, %f49156, %f39374;
	// end inline asm
	// begin inline asm
	sin.approx.f32  %f39384, %f39380;
	// end inline asm
	// begin inline asm
	fma.rn.f32 %f39386, %f39384, %f49156, %f39380;
	// end inline asm
	// begin inline asm
	sin.approx.f32  %f39390, %f39386;
	// end inline asm
	// begin inline asm
	fma.rn.f32 %f39392, %f39390, %f49156, %f39386;
	// end inline asm
	// begin inline asm
	sin.approx.f32  %f39396, %f39392;
	// end inline asm
	// begin inline asm
	fma.rn.f32 %f39398, %f39396, %f49156, %f39392;
	// end inline asm
	// begin inline asm
	sin.approx.f32  %f39402, %f39398;
	// end inline asm
	// begin inline asm
	fma.rn.f32 %f39404, %f39402, %f49156, %f39398;
	// end inline asm
	// begin inline asm
	sin.approx.f32  %f39408, %f39404;
	// end inline asm
	// begin inline asm
	fma.rn.f32 %f39410, %f39408, %f49156, %f39404;
	// end inline asm
	// begin inline asm
	sin.approx.f32  %f39414, %f39410;
	// end inline asm
	// begin inline asm
	fma.rn.f32 %f39416, %f39414, %f49156, %f39410;
	// end inline asm
	// begin inline asm
	sin.approx.f32  %f39420, %f39416;
	// end inline asm
	// begin inline asm
	fma.rn.f32 %f39422, %f39420, %f49156, %f39416;
	// end inline asm
	// begin inline asm
	sin.approx.f32  %f39426, %f39422;
	// end inline asm
	// begin inline asm
	fma.rn.f32 %f39428, %f39426, %f49156, %f39422;
	// end inline asm
	// begin inline asm
	sin.approx.f32  %f39432, %f39428;
	// end inline asm
	// begin inline asm
	fma.rn.f32 %f39434, %f39432, %f49156, %f39428;
	// end inline asm
	// begin inline asm
	sin.approx.f32  %f39438, %f39434;
	// end inline asm
	// begin inline asm
	fma.rn.f32 %f39440, %f39438, %f49156, %f39434;
	// end inline asm
	// begin inline asm
	sin.approx.f32  %f39444, %f39440;
	// end inline asm
	// begin inline asm
	fma.rn.f32 %f39446, %f39444, %f49156, %f39440;
	// end inline asm
	// begin inline asm
	sin.approx.f32  %f39450, %f39446;
	// end inline asm
	// begin inline asm
	fma.rn.f32 %f39452, %f39450, %f49156, %f39446;
	// end inline asm
	// begin inline asm
	sin.approx.f32  %f39456, %f39452;
	// end inline asm
	// begin inline asm
	fma.rn.f32 %f39458, %f39456, %f49156, %f39452;
	// end inline asm
	// begin inline asm
	sin.approx.f32  %f39462, %f39458;
	// end inline asm
	// begin inline asm
	fma.rn.f32 %f39464, %f39462, %f49156, %f39458;
	// end inline asm
	// begin inline asm
	sin.approx.f32  %f39468, %f39464;
	// end inline asm
	// begin inline asm
	fma.rn.f32 %f39470, %f39468, %f49156, %f39464;
	// end inline asm
	// begin inline asm
	sin.approx.f32  %f39474, %f39470;
	// end inline asm
	// begin inline asm
	fma.rn.f32 %f39476, %f39474, %f49156, %f39470;
	// end inline asm
	// begin inline asm
	sin.approx.f32  %f39480, %f39476;
	// end inline asm
	// begin inline asm
	fma.rn.f32 %f39482, %f39480, %f49156, %f39476;
	// end inline asm
	// begin inline asm
	sin.approx.f32  %f39486, %f39482;
	// end inline asm
	// begin inline asm
	fma.rn.f32 %f39488, %f39486, %f49156, %f39482;
	// end inline asm
	// begin inline asm
	sin.approx.f32  %f39492, %f39488;
	// end inline asm
	// begin inline asm
	fma.rn.f32 %f39494, %f39492, %f49156, %f39488;
	// end inline asm
	// begin inline asm
	sin.approx.f32  %f39498, %f39494;
	// end inline asm
	// begin inline asm
	fma.rn.f32 %f39500, %f39498, %f49156, %f39494;
	// end inline asm
	// begin inline asm
	sin.approx.f32  %f39504, %f39500;
	// end inline asm
	// begin inline asm
	fma.rn.f32 %f39506, %f39504, %f49156, %f39500;
	// end inline asm
	// begin inline asm
	sin.approx.f32  %f39510, %f39506;
	// end inline asm
	// begin inline asm
	fma.rn.f32 %f39512, %f39510, %f49156, %f39506;
	// end inline asm
	// begin inline asm
	sin.approx.f32  %f39516, %f39512;
	// end inline asm
	// begin inline asm
	fma.rn.f32 %f39518, %f39516, %f49156, %f39512;
	// end inline asm
	// begin inline asm
	sin.approx.f32  %f39522, %f39518;
	// end inline asm
	// begin inline asm
	fma.rn.f32 %f39524, %f39522, %f49156, %f39518;
	// end inline asm
	// begin inline asm
	sin.approx.f32  %f39528, %f39524;
	// end inline asm
	// begin inline asm
	fma.rn.f32 %f39530, %f39528, %f49156, %f39524;
	// end inline asm
	// begin inline asm
	sin.approx.f32  %f39534, %f39530;
	// end inline asm
	// begin inline asm
	fma.rn.f32 %f39536, %f39534, %f49156, %f39530;
	// end inline asm
	// begin inline asm
	sin.approx.f32  %f39540, %f39536;
	// end inline asm
	// begin inline asm
	fma.rn.f32 %f39542, %f39540, %f49156, %f39536;
	// end inline asm
	// begin inline asm
	sin.approx.f32  %f39546, %f39542;
	// end inline asm
	// begin inline asm
	fma.rn.f32 %f39548, %f39546, %f49156, %f39542;
	// end inline asm
	// begin inline asm
	sin.approx.f32  %f39552, %f39548;
	// end inline asm
	// begin inline asm
	fma.rn.f32 %f39554, %f39552, %f49156, %f39548;
	// end inline asm
	// begin inline asm
	sin.approx.f32  %f39558, %f39554;
	// end inline asm
	// begin inline asm
	fma.rn.f32 %f39560, %f39558, %f49156, %f39554;
	// end inline asm
	// begin inline asm
	sin.approx.f32  %f39564, %f39560;
	// end inline asm
	// begin inline asm
	fma.rn.f32 %f39566, %f39564, %f49156, %f39560;
	// end inline asm
	// begin inline asm
	sin.approx.f32  %f39570, %f39566;
	// end inline asm
	// begin inline asm
	fma.rn.f32 %f39572, %f39570, %f49156, %f39566;
	// end inline asm
	// begin inline asm
	sin.approx.f32  %f39576, %f39572;
	// end inline asm
	// begin inline asm
	fma.rn.f32 %f39578, %f39576, %f49156, %f39572;
	// end inline asm
	// begin inline asm
	sin.approx.f32  %f39582, %f39578;
	// end inline asm
	// begin inline asm
	fma.rn.f32 %f39584, %f39582, %f49156, %f39578;
	// end inline asm
	// begin inline asm
	sin.approx.f32  %f39588, %f39584;
	// end inline asm
	// begin inline asm
	fma.rn.f32 %f39590, %f39588, %f49156, %f39584;
	// end inline asm
	// begin inline asm
	sin.approx.f32  %f39594, %f39590;
	// end inline asm
	// begin inline asm
	fma.rn.f32 %f39596, %f39594, %f49156, %f39590;
	// end inline asm
	// begin inline asm
	sin.approx.f32  %f39600, %f39596;
	// end inline asm
	// begin inline asm
	fma.rn.f32 %f39602, %f39600, %f49156, %f39596;
	// end inline asm
	// begin inline asm
	sin.approx.f32  %f39606, %f39602;
	// end inline asm
	// begin inline asm
	fma.rn.f32 %f39608, %f39606, %f49156, %f39602;
	// end inline asm
	// begin inline asm
	sin.approx.f32  %f39612, %f39608;
	// end inline asm
	// begin inline asm
	fma.rn.f32 %f39614, %f39612, %f49156, %f39608;
	// end inline asm
	// begin inline asm
	sin.approx.f32  %f39618, %f39614;
	// end inline asm
	// begin inline asm
	fma.rn.f32 %f39620, %f39618, %f49156, %f39614;
	// end inline asm
	// begin inline asm
	sin.approx.f32  %f39624, %f39620;
	// end inline asm
	// begin inline asm
	fma.rn.f32 %f39626, %f39624, %f49156, %f39620;
	// end inline asm
	// begin inline asm
	sin.approx.f32  %f39630, %f39626;
	// end inline asm
	// begin inline asm
	fma.rn.f32 %f39632, %f39630, %f49156, %f39626;
	// end inline asm
	// begin inline asm
	sin.approx.f32  %f39636, %f39632;
	// end inline asm
	// begin inline asm
	fma.rn.f32 %f39638, %f39636, %f49156, %f39632;
	// end inline asm
	// begin inline asm
	sin.approx.f32  %f39642, %f39638;
	// end inline asm
	// begin inline asm
	fma.rn.f32 %f39644, %f39642, %f49156, %f39638;
	// end inline asm
	// begin inline asm
	sin.approx.f32  %f39648, %f39644;
	// end inline asm
	// begin inline asm
	fma.rn.f32 %f39650, %f39648, %f49156, %f39644;
	// end inline asm
	// begin inline asm
	sin.approx.f32  %f39654, %f39650;
	// end inline asm
	// begin inline asm
	fma.rn.f32 %f39656, %f39654, %f49156, %f39650;
	// end inline asm
	// begin inline asm
	sin.approx.f32  %f39660, %f39656;
	// end inline asm
	// begin inline asm
	fma.rn.f32 %f39662, %f39660, %f49156, %f39656;
	// end inline asm
	// begin inline asm
	sin.approx.f32  %f39666, %f39662;
	// end inline asm
	// begin inline asm
	fma.rn.f32 %f39668, %f39666, %f49156, %f39662;
	// end inline asm
	// begin inline asm
	sin.approx.f32  %f39672, %f39668;
	// end inline asm
	// begin inline asm
	fma.rn.f32 %f39674, %f39672, %f49156, %f39668;
	// end inline asm
	// begin inline asm
	sin.approx.f32  %f39678, %f39674;
	// end inline asm
	// begin inline asm
	fma.rn.f32 %f39680, %f39678, %f49156, %f39674;
	// end inline asm
	// begin inline asm
	sin.approx.f32  %f39684, %f39680;
	// end inline asm
	// begin inline asm
	fma.rn.f32 %f39686, %f39684, %f49156, %f39680;
	// end inline asm
	// begin inline asm
	sin.approx.f32  %f39690, %f39686;
	// end inline asm
	// begin inline asm
	fma.rn.f32 %f39692, %f39690, %f49156, %f39686;
	// end inline asm
	// begin inline asm
	sin.approx.f32  %f39696, %f39692;
	// end inline asm
	// begin inline asm
	fma.rn.f32 %f39698, %f39696, %f49156, %f39692;
	// end inline asm
	// begin inline asm
	sin.approx.f32  %f39702, %f39698;
	// end inline asm
	// begin inline asm
	fma.rn.f32 %f39704, %f39702, %f49156, %f39698;
	// end inline asm
	// begin inline asm
	sin.approx.f32  %f39708, %f39704;
	// end inline asm
	// begin inline asm
	fma.rn.f32 %f39710, %f39708, %f49156, %f39704;
	// end inline asm
	// begin inline asm
	sin.approx.f32  %f39714, %f39710;
	// end inline asm
	// begin inline asm
	fma.rn.f32 %f39716, %f39714, %f49156, %f39710;
	// end inline asm
	// begin inline asm
	sin.approx.f32  %f39720, %f39716;
	// end inline asm
	// begin inline asm
	fma.rn.f32 %f39722, %f39720, %f49156, %f39716;
	// end inline asm
	// begin inline asm
	sin.approx.f32  %f39726, %f39722;
	// end inline asm
	// begin inline asm
	fma.rn.f32 %f39728, %f39726, %f49156, %f39722;
	// end inline asm
	// begin inline asm
	sin.approx.f32  %f39732, %f39728;
	// end inline asm
	// begin inline asm
	fma.rn.f32 %f39734, %f39732, %f49156, %f39728;
	// end inline asm
	// begin inline asm
	sin.approx.f32  %f39738, %f39734;
	// end inline asm
	// begin inline asm
	fma.rn.f32 %f39740, %f39738, %f49156, %f39734;
	// end inline asm
	// begin inline asm
	sin.approx.f32  %f39744, %f39740;
	// end inline asm
	// begin inline asm
	fma.rn.f32 %f39746, %f39744, %f49156, %f39740;
	// end inline asm
	// begin inline asm
	sin.approx.f32  %f39750, %f39746;
	// end inline asm
	// begin inline asm
	fma.rn.f32 %f39752, %f39750, %f49156, %f39746;
	// end inline asm
	// begin inline asm
	sin.approx.f32  %f39756, %f39752;
	// end inline asm
	// begin inline asm
	fma.rn.f32 %f39758, %f39756, %f49156, %f39752;
	// end inline asm
	// begin inline asm
	sin.approx.f32  %f39762, %f39758;
	// end inline asm
	// begin inline asm
	fma.rn.f32 %f39764, %f39762, %f49156, %f39758;
	// end inline asm
	// begin inline asm
	sin.approx.f32  %f39768, %f39764;
	// end inline asm
	// begin inline asm
	fma.rn.f32 %f39770, %f39768, %f49156, %f39764;
	// end inline asm
	// begin inline asm
	sin.approx.f32  %f39774, %f39770;
	// end inline asm
	// begin inline asm
	fma.rn.f32 %f39776, %f39774, %f49156, %f39770;
	// end inline asm
	// begin inline asm
	sin.approx.f32  %f39780, %f39776;
	// end inline asm
	// begin inline asm
	fma.rn.f32 %f39782, %f39780, %f49156, %f39776;
	// end inline asm
	// begin inline asm
	sin.approx.f32  %f39786, %f39782;
	// end inline asm
	// begin inline asm
	fma.rn.f32 %f39788, %f39786, %f49156, %f39782;
	// end inline asm
	// begin inline asm
	sin.approx.f32  %f39792, %f39788;
	// end inline asm
	// begin inline asm
	fma.rn.f32 %f39794, %f39792, %f49156, %f39788;
	// end inline asm
	// begin inline asm
	sin.approx.f32  %f39798, %f39794;
	// end inline asm
	// begin inline asm
	fma.rn.f32 %f39800, %f39798, %f49156, %f39794;
	// end inline asm
	// begin inline asm
	sin.approx.f32  %f39804, %f39800;
	// end inline asm
	// begin inline asm
	fma.rn.f32 %f39806, %f39804, %f49156, %f39800;
	// end inline asm
	// begin inline asm
	sin.approx.f32  %f39810, %f39806;
	// end inline asm
	// begin inline asm
	fma.rn.f32 %f39812, %f39810, %f49156, %f39806;
	// end inline asm
	// begin inline asm
	sin.approx.f32  %f39816, %f39812;
	// end inline asm
	// begin inline asm
	fma.rn.f32 %f39818, %f39816, %f49156, %f39812;
	// end inline asm
	// begin inline asm
	sin.approx.f32  %f39822, %f39818;
	// end inline asm
	// begin inline asm
	fma.rn.f32 %f39824, %f39822, %f49156, %f39818;
	// end inline asm
	// begin inline asm
	sin.approx.f32  %f39828, %f39824;
	// end inline asm
	// begin inline asm
	fma.rn.f32 %f39830, %f39828, %f49156, %f39824;
	// end inline asm
	// begin inline asm
	sin.approx.f32  %f39834, %f39830;
	// end inline asm
	// begin inline asm
	fma.rn.f32 %f39836, %f39834, %f49156, %f39830;
	// end inline asm
	// begin inline asm
	sin.approx.f32  %f39840, %f39836;
	// end inline asm
	// begin inline asm
	fma.rn.f32 %f39842, %f39840, %f49156, %f39836;
	// end inline asm
	// begin inline asm
	sin.approx.f32  %f39846, %f39842;
	// end inline asm
	// begin inline asm
	fma.rn.f32 %f39848, %f39846, %f49156, %f39842;
	// end inline asm
	// begin inline asm
	sin.approx.f32  %f39852, %f39848;
	// end inline asm
	// begin inline asm
	fma.rn.f32 %f39854, %f39852, %f49156, %f39848;
	// end inline asm
	// begin inline asm
	sin.approx.f32  %f39858, %f39854;
	// end inline asm
	// begin inline asm
	fma.rn.f32 %f39860, %f39858, %f49156, %f39854;
	// end inline asm
	// begin inline asm
	sin.approx.f32  %f39864, %f39860;
	// end inline asm
	// begin inline asm
	fma.rn.f32 %f39866, %f39864, %f49156, %f39860;
	// end inline asm
	// begin inline asm
	sin.approx.f32  %f39870, %f39866;
	// end inline asm
	// begin inline asm
	fma.rn.f32 %f39872, %f39870, %f49156, %f39866;
	// end inline asm
	// begin inline asm
	sin.approx.f32  %f39876, %f39872;
	// end inline asm
	// begin inline asm
	fma.rn.f32 %f39878, %f39876, %f49156, %f39872;
	// end inline asm
	// begin inline asm
	sin.approx.f32  %f39882, %f39878;
	// end inline asm
	// begin inline asm
	fma.rn.f32 %f39884, %f39882, %f49156, %f39878;
	// end inline asm
	// begin inline asm
	sin.approx.f32  %f39888, %f39884;
	// end inline asm
	// begin inline asm
	fma.rn.f32 %f39890, %f39888, %f49156, %f39884;
	// end inline asm
	// begin inline asm
	sin.approx.f32  %f39894, %f39890;
	// end inline asm
	// begin inline asm
	fma.rn.f32 %f39896, %f39894, %f49156, %f39890;
	// end inline asm
	// begin inline asm
	sin.approx.f32  %f39900, %f39896;
	// end inline asm
	// begin inline asm
	fma.rn.f32 %f39902, %f39900, %f49156, %f39896;
	// end inline asm
	// begin inline asm
	sin.approx.f32  %f39906, %f39902;
	// end inline asm
	// begin inline asm
	fma.rn.f32 %f39908, %f39906, %f49156, %f39902;
	// end inline asm
	// begin inline asm
	sin.approx.f32  %f39912, %f39908;
	// end inline asm
	// begin inline asm
	fma.rn.f32 %f39914, %f39912, %f49156, %f39908;
	// end inline asm
	// begin inline asm
	sin.approx.f32  %f39918, %f39914;
	// end inline asm
	// begin inline asm
	fma.rn.f32 %f39920, %f39918, %f49156, %f39914;
	// end inline asm
	// begin inline asm
	sin.approx.f32  %f39924, %f39920;
	// end inline asm
	// begin inline asm
	fma.rn.f32 %f39926, %f39924, %f49156, %f39920;
	// end inline asm
	// begin inline asm
	sin.approx.f32  %f39930, %f39926;
	// end inline asm
	// begin inline asm
	fma.rn.f32 %f39932, %f39930, %f49156, %f39926;
	// end inline asm
	// begin inline asm
	sin.approx.f32  %f39936, %f39932;
	// end inline asm
	// begin inline asm
	fma.rn.f32 %f39938, %f39936, %f49156, %f39932;
	// end inline asm
	// begin inline asm
	sin.approx.f32  %f39942, %f39938;
	// end inline asm
	// begin inline asm
	fma.rn.f32 %f39944, %f39942, %f49156, %f39938;
	// end inline asm
	// begin inline asm
	sin.approx.f32  %f39948, %f39944;
	// end inline asm
	// begin inline asm
	fma.rn.f32 %f39950, %f39948, %f49156, %f39944;
	// end inline asm
	// begin inline asm
	sin.approx.f32  %f39954, %f39950;
	// end inline asm
	// begin inline asm
	fma.rn.f32 %f39956, %f39954, %f49156, %f39950;
	// end inline asm
	// begin inline asm
	sin.approx.f32  %f39960, %f39956;
	// end inline asm
	// begin inline asm
	fma.rn.f32 %f39962, %f39960, %f49156, %f39956;
	// end inline asm
	// begin inline asm
	sin.approx.f32  %f39966, %f39962;
	// end inline asm
	// begin inline asm
	fma.rn.f32 %f39968, %f39966, %f49156, %f39962;
	// end inline asm
	// begin inline asm
	sin.approx.f32  %f39972, %f39968;
	// end inline asm
	// begin inline asm
	fma.rn.f32 %f39974, %f39972, %f49156, %f39968;
	// end inline asm
	// begin inline asm
	sin.approx.f32  %f39978, %f39974;
	// end inline asm
	// begin inline asm
	fma.rn.f32 %f39980, %f39978, %f49156, %f39974;
	// end inline asm
	// begin inline asm
	sin.approx.f32  %f39984, %f39980;
	// end inline asm
	// begin inline asm
	fma.rn.f32 %f39986, %f39984, %f49156, %f39980;
	// end inline asm
	// begin inline asm
	sin.approx.f32  %f39990, %f39986;
	// end inline asm
	// begin inline asm
	fma.rn.f32 %f39992, %f39990, %f49156, %f39986;
	// end inline asm
	// begin inline asm
	sin.approx.f32  %f39996, %f39992;
	// end inline asm
	// begin inline asm
	fma.rn.f32 %f39998, %f39996, %f49156, %f39992;
	// end inline asm
	// begin inline asm
	sin.approx.f32  %f40002, %f39998;
	// end inline asm
	// begin inline asm
	fma.rn.f32 %f40004, %f40002, %f49156, %f39998;
	// end inline asm
	// begin inline asm
	sin.approx.f32  %f40008, %f40004;
	// end inline asm
	// begin inline asm
	fma.rn.f32 %f40010, %f40008, %f49156, %f40004;
	// end inline asm
	// begin inline asm
	sin.approx.f32  %f40014, %f40010;
	// end inline asm
	// begin inline asm
	fma.rn.f32 %f40016, %f40014, %f49156, %f40010;
	// end inline asm
	// begin inline asm
	sin.approx.f32  %f40020, %f40016;
	// end inline asm
	// begin inline asm
	fma.rn.f32 %f40022, %f40020, %f49156, %f40016;
	// end inline asm
	// begin inline asm
	sin.approx.f32  %f40026, %f40022;
	// end inline asm
	// begin inline asm
	fma.rn.f32 %f40028, %f40026, %f49156, %f40022;
	// end inline asm
	// begin inline asm
	sin.approx.f32  %f40032, %f40028;
	// end inline asm
	// begin inline asm
	fma.rn.f32 %f40034, %f40032, %f49156, %f40028;
	// end inline asm
	// begin inline asm
	sin.approx.f32  %f40038, %f40034;
	// end inline asm
	// begin inline asm
	fma.rn.f32 %f40040, %f40038, %f49156, %f40034;
	// end inline asm
	// begin inline asm
	sin.approx.f32  %f40044, %f40040;
	// end inline asm
	// begin inline asm
	fma.rn.f32 %f40046, %f40044, %f49156, %f40040;
	// end inline asm
	// begin inline asm
	sin.approx.f32  %f40050, %f40046;
	// end inline asm
	// begin inline asm
	fma.rn.f32 %f40052, %f40050, %f49156, %f40046;
	// end inline asm
	// begin inline asm
	sin.approx.f32  %f40056, %f40052;
	// end inline asm
	// begin inline asm
	fma.rn.f32 %f40058, %f40056, %f49156, %f40052;
	// end inline asm
	// begin inline asm
	sin.approx.f32  %f40062, %f40058;
	// end inline asm
	// begin inline asm
	fma.rn.f32 %f40064, %f40062, %f49156, %f40058;
	// end inline asm
	// begin inline asm
	sin.approx.f32  %f40068, %f40064;
	// end inline asm
	// begin inline asm
	fma.rn.f32 %f40070, %f40068, %f49156, %f40064;
	// end inline asm
	// begin inline asm
	sin.approx.f32  %f40074, %f40070;
	// end inline asm
	// begin inline asm
	fma.rn.f32 %f40076, %f40074, %f49156, %f40070;
	// end inline asm
	// begin inline asm
	sin.approx.f32  %f40080, %f40076;
	// end inline asm
	// begin inline asm
	fma.rn.f32 %f40082, %f40080, %f49156, %f40076;
	// end inline asm
	// begin inline asm
	sin.approx.f32  %f40086, %f40082;
	// end inline asm
	// begin inline asm
	fma.rn.f32 %f40088, %f40086, %f49156, %f40082;
	// end inline asm
	// begin inline asm
	sin.approx.f32  %f40092, %f40088;
	// end inline asm
	// begin inline asm
	fma.rn.f32 %f40094, %f40092, %f49156, %f40088;
	// end inline asm
	// begin inline asm
	sin.approx.f32  %f40098, %f40094;
	// end inline asm
	// begin inline asm
	fma.rn.f32 %f40100, %f40098, %f49156, %f40094;
	// end inline asm
	// begin inline asm
	sin.approx.f32  %f40104, %f40100;
	// end inline asm
	// begin inline asm
	fma.rn.f32 %f40106, %f40104, %f49156, %f40100;
	// end inline asm
	// begin inline asm
	sin.approx.f32  %f40110, %f40106;
	// end inline asm
	// begin inline asm
	fma.rn.f32 %f40112, %f40110, %f49156, %f40106;
	// end inline asm
	// begin inline asm
	sin.approx.f32  %f40116, %f40112;
	// end inline asm
	// begin inline asm
	fma.rn.f32 %f40118, %f40116, %f49156, %f40112;
	// end inline asm
	// begin inline asm
	sin.approx.f32  %f40122, %f40118;
	// end inline asm
	// begin inline asm
	fma.rn.f32 %f40124, %f40122, %f49156, %f40118;
	// end inline asm
	// begin inline asm
	sin.approx.f32  %f40128, %f40124;
	// end inline asm
	// begin inline asm
	fma.rn.f32 %f40130, %f40128, %f49156, %f40124;
	// end inline asm
	// begin inline asm
	sin.approx.f32  %f40134, %f40130;
	// end inline asm
	// begin inline asm
	fma.rn.f32 %f40136, %f40134, %f49156, %f40130;
	// end inline asm
	// begin inline asm
	sin.approx.f32  %f40140, %f40136;
	// end inline asm
	// begin inline asm
	fma.rn.f32 %f40142, %f40140, %f49156, %f40136;
	// end inline asm
	// begin inline asm
	sin.approx.f32  %f40146, %f40142;
	// end inline asm
	// begin inline asm
	fma.rn.f32 %f40148, %f40146, %f49156, %f40142;
	// end inline asm
	// begin inline asm
	sin.approx.f32  %f40152, %f40148;
	// end inline asm
	// begin inline asm
	fma.rn.f32 %f40154, %f40152, %f49156, %f40148;
	// end inline asm
	// begin inline asm
	sin.approx.f32  %f40158, %f40154;
	// end inline asm
	// begin inline asm
	fma.rn.f32 %f40160, %f40158, %f49156, %f40154;
	// end inline asm
	// begin inline asm
	sin.approx.f32  %f40164, %f40160;
	// end inline asm
	// begin inline asm
	fma.rn.f32 %f40166, %f40164, %f49156, %f40160;
	// end inline asm
	// begin inline asm
	sin.approx.f32  %f40170, %f40166;
	// end inline asm
	// begin inline asm
	fma.rn.f32 %f40172, %f40170, %f49156, %f40166;
	// end inline asm
	// begin inline asm
	sin.approx.f32  %f40176, %f40172;
	// end inline asm
	// begin inline asm
	fma.rn.f32 %f40178, %f40176, %f49156, %f40172;
	// end inline asm
	// begin inline asm
	sin.approx.f32  %f40182, %f40178;
	// end inline asm
	// begin inline asm
	fma.rn.f32 %f40184, %f40182, %f49156, %f40178;
	// end inline asm
	// begin inline asm
	sin.approx.f32  %f40188, %f40184;
	// end inline asm
	// begin inline asm
	fma.rn.f32 %f40190, %f40188, %f49156, %f40184;
	// end inline asm
	// begin inline asm
	sin.approx.f32  %f40194, %f40190;
	// end inline asm
	// begin inline asm
	fma.rn.f32 %f40196, %f40194, %f49156, %f40190;
	// end inline asm
	// begin inline asm
	sin.approx.f32  %f40200, %f40196;
	// end inline asm
	// begin inline asm
	fma.rn.f32 %f40202, %f40200, %f49156, %f40196;
	// end inline asm
	// begin inline asm
	sin.approx.f32  %f40206, %f40202;
	// end inline asm
	// begin inline asm
	fma.rn.f32 %f40208, %f40206, %f49156, %f40202;
	// end inline asm
	// begin inline asm
	sin.approx.f32  %f40212, %f40208;
	// end inline asm
	// begin inline asm
	fma.rn.f32 %f40214, %f40212, %f49156, %f40208;
	// end inline asm
	// begin inline asm
	sin.approx.f32  %f40218, %f40214;
	// end inline asm
	// begin inline asm
	fma.rn.f32 %f40220, %f40218, %f49156, %f40214;
	// end inline asm
	// begin inline asm
	sin.approx.f32  %f40224, %f40220;
	// end inline asm
	// begin inline asm
	fma.rn.f32 %f40226, %f40224, %f49156, %f40220;
	// end inline asm
	// begin inline asm
	sin.approx.f32  %f40230, %f40226;
	// end inline asm
	// begin inline asm
	fma.rn.f32 %f40232, %f40230, %f49156, %f40226;
	// end inline asm
	// begin inline asm
	sin.approx.f32  %f40236, %f40232;
	// end inline asm
	// begin inline asm
	fma.rn.f32 %f40238, %f40236, %f49156, %f40232;
	// end inline asm
	// begin inline asm
	sin.approx.f32  %f40242, %f40238;
	// end inline asm
	// begin inline asm
	fma.rn.f32 %f40244, %f40242, %f49156, %f40238;
	// end inline asm
	// begin inline asm
	sin.approx.f32  %f40248, %f40244;
	// end inline asm
	// begin inline asm
	fma.rn.f32 %f40250, %f40248, %f49156, %f40244;
	// end inline asm
	// begin inline asm
	sin.approx.f32  %f40254, %f40250;
	// end inline asm
	// begin inline asm
	fma.rn.f32 %f40256, %f40254, %f49156, %f40250;
	// end inline asm
	// begin inline asm
	sin.approx.f32  %f40260, %f40256;
	// end inline asm
	// begin inline asm
	fma.rn.f32 %f40262, %f40260, %f49156, %f40256;
	// end inline asm
	// begin inline asm
	sin.approx.f32  %f40266, %f40262;
	// end inline asm
	// begin inline asm
	fma.rn.f32 %f40268, %f40266, %f49156, %f40262;
	// end inline asm
	// begin inline asm
	sin.approx.f32  %f40272, %f40268;
	// end inline asm
	// begin inline asm
	fma.rn.f32 %f40274, %f40272, %f49156, %f40268;
	// end inline asm
	// begin inline asm
	sin.approx.f32  %f40278, %f40274;
	// end inline asm
	// begin inline asm
	fma.rn.f32 %f40280, %f40278, %f49156, %f40274;
	// end inline asm
	// begin inline asm
	sin.approx.f32  %f40284, %f40280;
	// end inline asm
	// begin inline asm
	fma.rn.f32 %f40286, %f40284, %f49156, %f40280;
	// end inline asm
	// begin inline asm
	sin.approx.f32  %f40290, %f40286;
	// end inline asm
	// begin inline asm
	fma.rn.f32 %f40292, %f40290, %f49156, %f40286;
	// end inline asm
	// begin inline asm
	sin.approx.f32  %f40296, %f40292;
	// end inline asm
	// begin inline asm
	fma.rn.f32 %f40298, %f40296, %f49156, %f40292;
	// end inline asm
	// begin inline asm
	sin.approx.f32  %f40302, %f40298;
	// end inline asm
	// begin inline asm
	fma.rn.f32 %f40304, %f40302, %f49156, %f40298;
	// end inline asm
	// begin inline asm
	sin.approx.f32  %f40308, %f40304;
	// end inline asm
	// begin inline asm
	fma.rn.f32 %f40310, %f40308, %f49156, %f40304;
	// end inline asm
	// begin inline asm
	sin.approx.f32  %f40314, %f40310;
	// end inline asm
	// begin inline asm
	fma.rn.f32 %f40316, %f40314, %f49156, %f40310;
	// end inline asm
	// begin inline asm
	sin.approx.f32  %f40320, %f40316;
	// end inline asm
	// begin inline asm
	fma.rn.f32 %f40322, %f40320, %f49156, %f40316;
	// end inline asm
	// begin inline asm
	sin.approx.f32  %f40326, %f40322;
	// end inline asm
	// begin inline asm
	fma.rn.f32 %f40328, %f40326, %f49156, %f40322;
	// end inline asm
	// begin inline asm
	sin.approx.f32  %f40332, %f40328;
	// end inline asm
	// begin inline asm
	fma.rn.f32 %f40334, %f40332, %f49156, %f40328;
	// end inline asm
	// begin inline asm
	sin.approx.f32  %f40338, %f40334;
	// end inline asm
	// begin inline asm
	fma.rn.f32 %f40340, %f40338, %f49156, %f40334;
	// end inline asm
	// begin inline asm
	sin.approx.f32  %f40344, %f40340;
	// end inline asm
	// begin inline asm
	fma.rn.f32 %f40346, %f40344, %f49156, %f40340;
	// end inline asm
	// begin inline asm
	sin.approx.f32  %f40350, %f40346;
	// end inline asm
	// begin inline asm
	fma.rn.f32 %f40352, %f40350, %f49156, %f40346;
	// end inline asm
	// begin inline asm
	sin.approx.f32  %f40356, %f40352;
	// end inline asm
	// begin inline asm
	fma.rn.f32 %f40358, %f40356, %f49156, %f40352;
	// end inline asm
	// begin inline asm
	sin.approx.f32  %f40362, %f40358;
	// end inline asm
	// begin inline asm
	fma.rn.f32 %f40364, %f40362, %f49156, %f40358;
	// end inline asm
	// begin inline asm
	sin.approx.f32  %f40368, %f40364;
	// end inline asm
	// begin inline asm
	fma.rn.f32 %f40370, %f40368, %f49156, %f40364;
	// end inline asm
	// begin inline asm
	sin.approx.f32  %f40374, %f40370;
	// end inline asm
	// begin inline asm
	fma.rn.f32 %f40376, %f40374, %f49156, %f40370;
	// end inline asm
	// begin inline asm
	sin.approx.f32  %f40380, %f40376;
	// end inline asm
	// begin inline asm
	fma.rn.f32 %f40382, %f40380, %f49156, %f40376;
	// end inline asm
	// begin inline asm
	sin.approx.f32  %f40386, %f40382;
	// end inline asm
	// begin inline asm
	fma.rn.f32 %f40388, %f40386, %f49156, %f40382;
	// end inline asm
	// begin inline asm
	sin.approx.f32  %f40392, %f40388;
	// end inline asm
	// begin inline asm
	fma.rn.f32 %f40394, %f40392, %f49156, %f40388;
	// end inline asm
	// begin inline asm
	sin.approx.f32  %f40398, %f40394;
	// end inline asm
	// begin inline asm
	fma.rn.f32 %f40400, %f40398, %f49156, %f40394;
	// end inline asm
	// begin inline asm
	sin.approx.f32  %f40404, %f40400;
	// end inline asm
	// begin inline asm
	fma.rn.f32 %f40406, %f40404, %f49156, %f40400;
	// end inline asm
	// begin inline asm
	sin.approx.f32  %f40410, %f40406;
	// end inline asm
	// begin inline asm
	fma.rn.f32 %f40412, %f40410, %f49156, %f40406;
	// end inline asm
	// begin inline asm
	sin.approx.f32  %f40416, %f40412;
	// end inline asm
	// begin inline asm
	fma.rn.f32 %f40418, %f40416, %f49156, %f40412;
	// end inline asm
	// begin inline asm
	sin.approx.f32  %f40422, %f40418;
	// end inline asm
	// begin inline asm
	fma.rn.f32 %f40424, %f40422, %f49156, %f40418;
	// end inline asm
	// begin inline asm
	sin.approx.f32  %f40428, %f40424;
	// end inline asm
	// begin inline asm
	fma.rn.f32 %f40430, %f40428, %f49156, %f40424;
	// end inline asm
	// begin inline asm
	sin.approx.f32  %f40434, %f40430;
	// end inline asm
	// begin inline asm
	fma.rn.f32 %f40436, %f40434, %f49156, %f40430;
	// end inline asm
	// begin inline asm
	sin.approx.f32  %f40440, %f40436;
	// end inline asm
	// begin inline asm
	fma.rn.f32 %f40442, %f40440, %f49156, %f40436;
	// end inline asm
	// begin inline asm
	sin.approx.f32  %f40446, %f40442;
	// end inline asm
	// begin inline asm
	fma.rn.f32 %f40448, %f40446, %f49156, %f40442;
	// end inline asm
	// begin inline asm
	sin.approx.f32  %f40452, %f40448;
	// end inline asm
	// begin inline asm
	fma.rn.f32 %f40454, %f40452, %f49156, %f40448;
	// end inline asm
	// begin inline asm
	sin.approx.f32  %f40458, %f40454;
	// end inline asm
	// begin inline asm
	fma.rn.f32 %f40460, %f40458, %f49156, %f40454;
	// end inline asm
	// begin inline asm
	sin.approx.f32  %f40464, %f40460;
	// end inline asm
	// begin inline asm
	fma.rn.f32 %f40466, %f40464, %f49156, %f40460;
	// end inline asm
	// begin inline asm
	sin.approx.f32  %f40470, %f40466;
	// end inline asm
	// begin inline asm
	fma.rn.f32 %f40472, %f40470, %f49156, %f40466;
	// end inline asm
	// begin inline asm
	sin.approx.f32  %f40476, %f40472;
	// end inline asm
	// begin inline asm
	fma.rn.f32 %f40478, %f40476, %f49156, %f40472;
	// end inline asm
	// begin inline asm
	sin.approx.f32  %f40482, %f40478;
	// end inline asm
	// begin inline asm
	fma.rn.f32 %f40484, %f40482, %f49156, %f40478;
	// end inline asm
	// begin inline asm
	sin.approx.f32  %f40488, %f40484;
	// end inline asm
	// begin inline asm
	fma.rn.f32 %f40490, %f40488, %f49156, %f40484;
	// end inline asm
	// begin inline asm
	sin.approx.f32  %f40494, %f40490;
	// end inline asm
	// begin inline asm
	fma.rn.f32 %f40496, %f40494, %f49156, %f40490;
	// end inline asm
	// begin inline asm
	sin.approx.f32  %f40500, %f40496;
	// end inline asm
	// begin inline asm
	fma.rn.f32 %f40502, %f40500, %f49156, %f40496;
	// end inline asm
	// begin inline asm
	sin.approx.f32  %f40506, %f40502;
	// end inline asm
	// begin inline asm
	fma.rn.f32 %f40508, %f40506, %f49156, %f40502;
	// end inline asm
	// begin inline asm
	sin.approx.f32  %f40512, %f40508;
	// end inline asm
	// begin inline asm
	fma.rn.f32 %f40514, %f40512, %f49156, %f40508;
	// end inline asm
	// begin inline asm
	sin.approx.f32  %f40518, %f40514;
	// end inline asm
	// begin inline asm
	fma.rn.f32 %f40520, %f40518, %f49156, %f40514;
	// end inline asm
	// begin inline asm
	sin.approx.f32  %f40524, %f40520;
	// end inline asm
	// begin inline asm
	fma.rn.f32 %f40526, %f40524, %f49156, %f40520;
	// end inline asm
	// begin inline asm
	sin.approx.f32  %f40530, %f40526;
	// end inline asm
	// begin inline asm
	fma.rn.f32 %f40532, %f40530, %f49156, %f40526;
	// end inline asm
	// begin inline asm
	sin.approx.f32  %f40536, %f40532;
	// end inline asm
	// begin inline asm
	fma.rn.f32 %f40538, %f40536, %f49156, %f40532;
	// end inline asm
	// begin inline asm
	sin.approx.f32  %f40542, %f40538;
	// end inline asm
	// begin inline asm
	fma.rn.f32 %f40544, %f40542, %f49156, %f40538;
	// end inline asm
	// begin inline asm
	sin.approx.f32  %f40548, %f40544;
	// end inline asm
	// begin inline asm
	fma.rn.f32 %f40550, %f40548, %f49156, %f40544;
	// end inline asm
	// begin inline asm
	sin.approx.f32  %f40554, %f40550;
	// end inline asm
	// begin inline asm
	fma.rn.f32 %f40556, %f40554, %f49156, %f40550;
	// end inline asm
	// begin inline asm
	sin.approx.f32  %f40560, %f40556;
	// end inline asm
	// begin inline asm
	fma.rn.f32 %f40562, %f40560, %f49156, %f40556;
	// end inline asm
	// begin inline asm
	sin.approx.f32  %f40566, %f40562;
	// end inline asm
	// begin inline asm
	fma.rn.f32 %f40568, %f40566, %f49156, %f40562;
	// end inline asm
	// begin inline asm
	sin.approx.f32  %f40572, %f40568;
	// end inline asm
	// begin inline asm
	fma.rn.f32 %f40574, %f40572, %f49156, %f40568;
	// end inline asm
	// begin inline asm
	sin.approx.f32  %f40578, %f40574;
	// end inline asm
	// begin inline asm
	fma.rn.f32 %f40580, %f40578, %f49156, %f40574;
	// end inline asm
	// begin inline asm
	sin.approx.f32  %f40584, %f40580;
	// end inline asm
	// begin inline asm
	fma.rn.f32 %f40586, %f40584, %f49156, %f40580;
	// end inline asm
	// begin inline asm
	sin.approx.f32  %f40590, %f40586;
	// end inline asm
	// begin inline asm
	fma.rn.f32 %f40592, %f40590, %f49156, %f40586;
	// end inline asm
	// begin inline asm
	sin.approx.f32  %f40596, %f40592;
	// end inline asm
	// begin inline asm
	fma.rn.f32 %f40598, %f40596, %f49156, %f40592;
	// end inline asm
	// begin inline asm
	sin.approx.f32  %f40602, %f40598;
	// end inline asm
	// begin inline asm
	fma.rn.f32 %f40604, %f40602, %f49156, %f40598;
	// end inline asm
	// begin inline asm
	sin.approx.f32  %f40608, %f40604;
	// end inline asm
	// begin inline asm
	fma.rn.f32 %f40610, %f40608, %f49156, %f40604;
	// end inline asm
	// begin inline asm
	sin.approx.f32  %f40614, %f40610;
	// end inline asm
	// begin inline asm
	fma.rn.f32 %f40616, %f40614, %f49156, %f40610;
	// end inline asm
	// begin inline asm
	sin.approx.f32  %f40620, %f40616;
	// end inline asm
	// begin inline asm
	fma.rn.f32 %f40622, %f40620, %f49156, %f40616;
	// end inline asm
	// begin inline asm
	sin.approx.f32  %f40626, %f40622;
	// end inline asm
	// begin inline asm
	fma.rn.f32 %f40628, %f40626, %f49156, %f40622;
	// end inline asm
	// begin inline asm
	sin.approx.f32  %f40632, %f40628;
	// end inline asm
	// begin inline asm
	fma.rn.f32 %f40634, %f40632, %f49156, %f40628;
	// end inline asm
	// begin inline asm
	sin.approx.f32  %f40638, %f40634;
	// end inline asm
	// begin inline asm
	fma.rn.f32 %f40640, %f40638, %f49156, %f40634;
	// end inline asm
	// begin inline asm
	sin.approx.f32  %f40644, %f40640;
	// end inline asm
	// begin inline asm
	fma.rn.f32 %f40646, %f40644, %f49156, %f40640;
	// end inline asm
	// begin inline asm
	sin.approx.f32  %f40650, %f40646;
	// end inline asm
	// begin inline asm
	fma.rn.f32 %f40652, %f40650, %f49156, %f40646;
	// end inline asm
	// begin inline asm
	sin.approx.f32  %f40656, %f40652;
	// end inline asm
	// begin inline asm
	fma.rn.f32 %f40658, %f40656, %f49156, %f40652;
	// end inline asm
	// begin inline asm
	sin.approx.f32  %f40662, %f40658;
	// end inline asm
	// begin inline asm
	fma.rn.f32 %f40664, %f40662, %f49156, %f40658;
	// end inline asm
	// begin inline asm
	sin.approx.f32  %f40668, %f40664;
	// end inline asm
	// begin inline asm
	fma.rn.f32 %f40670, %f40668, %f49156, %f40664;
	// end inline asm
	// begin inline asm
	sin.approx.f32  %f40674, %f40670;
	// end inline asm
	// begin inline asm
	fma.rn.f32 %f40676, %f40674, %f49156, %f40670;
	// end inline asm
	// begin inline asm
	sin.approx.f32  %f40680, %f40676;
	// end inline asm
	// begin inline asm
	fma.rn.f32 %f40682, %f40680, %f49156, %f40676;
	// end inline asm
	// begin inline asm
	sin.approx.f32  %f40686, %f40682;
	// end inline asm
	// begin inline asm
	fma.rn.f32 %f40688, %f40686, %f49156, %f40682;
	// end inline asm
	// begin inline asm
	sin.approx.f32  %f40692, %f40688;
	// end inline asm
	// begin inline asm
	fma.rn.f32 %f40694, %f40692, %f49156, %f40688;
	// end inline asm
	// begin inline asm
	sin.approx.f32  %f40698, %f40694;
	// end inline asm
	// begin inline asm
	fma.rn.f32 %f40700, %f40698, %f49156, %f40694;
	// end inline asm
	// begin inline asm
	sin.approx.f32  %f40704, %f40700;
	// end inline asm
	// begin inline asm
	fma.rn.f32 %f40706, %f40704, %f49156, %f40700;
	// end inline asm
	// begin inline asm
	sin.approx.f32  %f40710, %f40706;
	// end inline asm
	// begin inline asm
	fma.rn.f32 %f40712, %f40710, %f49156, %f40706;
	// end inline asm
	// begin inline asm
	sin.approx.f32  %f40716, %f40712;
	// end inline asm
	// begin inline asm
	fma.rn.f32 %f40718, %f40716, %f49156, %f40712;
	// end inline asm
	// begin inline asm
	sin.approx.f32  %f40722, %f40718;
	// end inline asm
	// begin inline asm
	fma.rn.f32 %f40724, %f40722, %f49156, %f40718;
	// end inline asm
	// begin inline asm
	sin.approx.f32  %f40728, %f40724;
	// end inline asm
	// begin inline asm
	fma.rn.f32 %f40730, %f40728, %f49156, %f40724;
	// end inline asm
	// begin inline asm
	sin.approx.f32  %f40734, %f40730;
	// end inline asm
	// begin inline asm
	fma.rn.f32 %f40736, %f40734, %f49156, %f40730;
	// end inline asm
	// begin inline asm
	sin.approx.f32  %f40740, %f40736;
	// end inline asm
	// begin inline asm
	fma.rn.f32 %f40742, %f40740, %f49156, %f40736;
	// end inline asm
	// begin inline asm
	sin.approx.f32  %f40746, %f40742;
	// end inline asm
	// begin inline asm
	fma.rn.f32 %f40748, %f40746, %f49156, %f40742;
	// end inline asm
	// begin inline asm
	sin.approx.f32  %f40752, %f40748;
	// end inline asm
	// begin inline asm
	fma.rn.f32 %f40754, %f40752, %f49156, %f40748;
	// end inline asm
	// begin inline asm
	sin.approx.f32  %f40758, %f40754;
	// end inline asm
	// begin inline asm
	fma.rn.f32 %f40760, %f40758, %f49156, %f40754;
	// end inline asm
	// begin inline asm
	sin.approx.f32  %f40764, %f40760;
	// end inline asm
	// begin inline asm
	fma.rn.f32 %f40766, %f40764, %f49156, %f40760;
	// end inline asm
	// begin inline asm
	sin.approx.f32  %f40770, %f40766;
	// end inline asm
	// begin inline asm
	fma.rn.f32 %f40772, %f40770, %f49156, %f40766;
	// end inline asm
	// begin inline asm
	sin.approx.f32  %f40776, %f40772;
	// end inline asm
	// begin inline asm
	fma.rn.f32 %f40778, %f40776, %f49156, %f40772;
	// end inline asm
	// begin inline asm
	sin.approx.f32  %f40782, %f40778;
	// end inline asm
	// begin inline asm
	fma.rn.f32 %f40784, %f40782, %f49156, %f40778;
	// end inline asm
	// begin inline asm
	sin.approx.f32  %f40788, %f40784;
	// end inline asm
	// begin inline asm
	fma.rn.f32 %f40790, %f40788, %f49156, %f40784;
	// end inline asm
	// begin inline asm
	sin.approx.f32  %f40794, %f40790;
	// end inline asm
	// begin inline asm
	fma.rn.f32 %f40796, %f40794, %f49156, %f40790;
	// end inline asm
	// begin inline asm
	sin.approx.f32  %f40800, %f40796;
	// end inline asm
	// begin inline asm
	fma.rn.f32 %f40802, %f40800, %f49156, %f40796;
	// end inline asm
	// begin inline asm
	sin.approx.f32  %f40806, %f40802;
	// end inline asm
	// begin inline asm
	fma.rn.f32 %f40808, %f40806, %f49156, %f40802;
	// end inline asm
	// begin inline asm
	sin.approx.f32  %f40812, %f40808;
	// end inline asm
	// begin inline asm
	fma.rn.f32 %f40814, %f40812, %f49156, %f40808;
	// end inline asm
	// begin inline asm
	sin.approx.f32  %f40818, %f40814;
	// end inline asm
	// begin inline asm
	fma.rn.f32 %f40820, %f40818, %f49156, %f40814;
	// end inline asm
	// begin inline asm
	sin.approx.f32  %f40824, %f40820;
	// end inline asm
	// begin inline asm
	fma.rn.f32 %f40826, %f40824, %f49156, %f40820;
	// end inline asm
	// begin inline asm
	sin.approx.f32  %f40830, %f40826;
	// end inline asm
	// begin inline asm
	fma.rn.f32 %f40832, %f40830, %f49156, %f40826;
	// end inline asm
	// begin inline asm
	sin.approx.f32  %f40836, %f40832;
	// end inline asm
	// begin inline asm
	fma.rn.f32 %f40838, %f40836, %f49156, %f40832;
	// end inline asm
	// begin inline asm
	sin.approx.f32  %f40842, %f40838;
	// end inline asm
	// begin inline asm
	fma.rn.f32 %f40844, %f40842, %f49156, %f40838;
	// end inline asm
	// begin inline asm
	sin.approx.f32  %f40848, %f40844;
	// end inline asm
	// begin inline asm
	fma.rn.f32 %f40850, %f40848, %f49156, %f40844;
	// end inline asm
	// begin inline asm
	sin.approx.f32  %f40854, %f40850;
	// end inline asm
	// begin inline asm
	fma.rn.f32 %f40856, %f40854, %f49156, %f40850;
	// end inline asm
	// begin inline asm
	sin.approx.f32  %f40860, %f40856;
	// end inline asm
	// begin inline asm
	fma.rn.f32 %f40862, %f40860, %f49156, %f40856;
	// end inline asm
	// begin inline asm
	sin.approx.f32  %f40866, %f40862;
	// end inline asm
	// begin inline asm
	fma.rn.f32 %f40868, %f40866, %f49156, %f40862;
	// end inline asm
	// begin inline asm
	sin.approx.f32  %f40872, %f40868;
	// end inline asm
	// begin inline asm
	fma.rn.f32 %f40874, %f40872, %f49156, %f40868;
	// end inline asm
	// begin inline asm
	sin.approx.f32  %f40878, %f40874;
	// end inline asm
	// begin inline asm
	fma.rn.f32 %f40880, %f40878, %f49156, %f40874;
	// end inline asm
	// begin inline asm
	sin.approx.f32  %f40884, %f40880;
	// end inline asm
	// begin inline asm
	fma.rn.f32 %f40886, %f40884, %f49156, %f40880;
	// end inline asm
	// begin inline asm
	sin.approx.f32  %f40890, %f40886;
	// end inline asm
	// begin inline asm
	fma.rn.f32 %f40892, %f40890, %f49156, %f40886;
	// end inline asm
	// begin inline asm
	sin.approx.f32  %f40896, %f40892;
	// end inline asm
	// begin inline asm
	fma.rn.f32 %f40898, %f40896, %f49156, %f40892;
	// end inline asm
	// begin inline asm
	sin.approx.f32  %f40902, %f40898;
	// end inline asm
	// begin inline asm
	fma.rn.f32 %f40904, %f40902, %f49156, %f40898;
	// end inline asm
	// begin inline asm
	sin.approx.f32  %f40908, %f40904;
	// end inline asm
	// begin inline asm
	fma.rn.f32 %f40910, %f40908, %f49156, %f40904;
	// end inline asm
	// begin inline asm
	sin.approx.f32  %f40914, %f40910;
	// end inline asm
	// begin inline asm
	fma.rn.f32 %f40916, %f40914, %f49156, %f40910;
	// end inline asm
	// begin inline asm
	sin.approx.f32  %f40920, %f40916;
	// end inline asm
	// begin inline asm
	fma.rn.f32 %f40922, %f40920, %f49156, %f40916;
	// end inline asm
	// begin inline asm
	sin.approx.f32  %f40926, %f40922;
	// end inline asm
	// begin inline asm
	fma.rn.f32 %f40928, %f40926, %f49156, %f40922;
	// end inline asm
	// begin inline asm
	sin.approx.f32  %f40932, %f40928;
	// end inline asm
	// begin inline asm
	fma.rn.f32 %f40934, %f40932, %f49156, %f40928;
	// end inline asm
	// begin inline asm
	sin.approx.f32  %f40938, %f40934;
	// end inline asm
	// begin inline asm
	fma.rn.f32 %f40940, %f40938, %f49156, %f40934;
	// end inline asm
	// begin inline asm
	sin.approx.f32  %f40944, %f40940;
	// end inline asm
	// begin inline asm
	fma.rn.f32 %f40946, %f40944, %f49156, %f40940;
	// end inline asm
	// begin inline asm
	sin.approx.f32  %f40950, %f40946;
	// end inline asm
	// begin inline asm
	fma.rn.f32 %f40952, %f40950, %f49156, %f40946;
	// end inline asm
	// begin inline asm
	sin.approx.f32  %f40956, %f40952;
	// end inline asm
	// begin inline asm
	fma.rn.f32 %f40958, %f40956, %f49156, %f40952;
	// end inline asm
	// begin inline asm
	sin.approx.f32  %f40962, %f40958;
	// end inline asm
	// begin inline asm
	fma.rn.f32 %f40964, %f40962, %f49156, %f40958;
	// end inline asm
	// begin inline asm
	sin.approx.f32  %f40968, %f40964;
	// end inline asm
	// begin inline asm
	fma.rn.f32 %f40970, %f40968, %f49156, %f40964;
	// end inline asm
	// begin inline asm
	sin.approx.f32  %f40974, %f40970;
	// end inline asm
	// begin inline asm
	fma.rn.f32 %f40976, %f40974, %f49156, %f40970;
	// end inline asm
	// begin inline asm
	sin.approx.f32  %f40980, %f40976;
	// end inline asm
	// begin inline asm
	fma.rn.f32 %f40982, %f40980, %f49156, %f40976;
	// end inline asm
	// begin inline asm
	sin.approx.f32  %f40986, %f40982;
	// end inline asm
	// begin inline asm
	fma.rn.f32 %f40988, %f40986, %f49156, %f40982;
	// end inline asm
	// begin inline asm
	sin.approx.f32  %f40992, %f40988;
	// end inline asm
	// begin inline asm
	fma.rn.f32 %f40994, %f40992, %f49156, %f40988;
	// end inline asm
	// begin inline asm
	sin.approx.f32  %f40998, %f40994;
	// end inline asm
	// begin inline asm
	fma.rn.f32 %f41000, %f40998, %f49156, %f40994;
	// end inline asm
	// begin inline asm
	sin.approx.f32  %f41004, %f41000;
	// end inline asm
	// begin inline asm
	fma.rn.f32 %f41006, %f41004, %f49156, %f41000;
	// end inline asm
	// begin inline asm
	sin.approx.f32  %f41010, %f41006;
	// end inline asm
	// begin inline asm
	fma.rn.f32 %f41012, %f41010, %f49156, %f41006;
	// end inline asm
	// begin inline asm
	sin.approx.f32  %f41016, %f41012;
	// end inline asm
	// begin inline asm
	fma.rn.f32 %f41018, %f41016, %f49156, %f41012;
	// end inline asm
	// begin inline asm
	sin.approx.f32  %f41022, %f41018;
	// end inline asm
	// begin inline asm
	fma.rn.f32 %f41024, %f41022, %f49156, %f41018;
	// end inline asm
	// begin inline asm
	sin.approx.f32  %f41028, %f41024;
	// end inline asm
	// begin inline asm
	fma.rn.f32 %f41030, %f41028, %f49156, %f41024;
	// end inline asm
	// begin inline asm
	sin.approx.f32  %f41034, %f41030;
	// end inline asm
	// begin inline asm
	fma.rn.f32 %f41036, %f41034, %f49156, %f41030;
	// end inline asm
	// begin inline asm
	sin.approx.f32  %f41040, %f41036;
	// end inline asm
	// begin inline asm
	fma.rn.f32 %f41042, %f41040, %f49156, %f41036;
	// end inline asm
	// begin inline asm
	sin.approx.f32  %f41046, %f41042;
	// end inline asm
	// begin inline asm
	fma.rn.f32 %f41048, %f41046, %f49156, %f41042;
	// end inline asm
	// begin inline asm
	sin.approx.f32  %f41052, %f41048;
	// end inline asm
	// begin inline asm
	fma.rn.f32 %f41054, %f41052, %f49156, %f41048;
	// end inline asm
	// begin inline asm
	sin.approx.f32  %f41058, %f41054;
	// end inline asm
	// begin inline asm
	fma.rn.f32 %f41060, %f41058, %f49156, %f41054;
	// end inline asm
	// begin inline asm
	sin.approx.f32  %f41064, %f41060;
	// end inline asm
	// begin inline asm
	fma.rn.f32 %f41066, %f41064, %f49156, %f41060;
	// end inline asm
	// begin inline asm
	sin.approx.f32  %f41070, %f41066;
	// end inline asm
	// begin inline asm
	fma.rn.f32 %f41072, %f41070, %f49156, %f41066;
	// end inline asm
	// begin inline asm
	sin.approx.f32  %f41076, %f41072;
	// end inline asm
	// begin inline asm
	fma.rn.f32 %f41078, %f41076, %f49156, %f41072;
	// end inline asm
	// begin inline asm
	sin.approx.f32  %f41082, %f41078;
	// end inline asm
	// begin inline asm
	fma.rn.f32 %f41084, %f41082, %f49156, %f41078;
	// end inline asm
	// begin inline asm
	sin.approx.f32  %f41088, %f41084;
	// end inline asm
	// begin inline asm
	fma.rn.f32 %f41090, %f41088, %f49156, %f41084;
	// end inline asm
	// begin inline asm
	sin.approx.f32  %f41094, %f41090;
	// end inline asm
	// begin inline asm
	fma.rn.f32 %f41096, %f41094, %f49156, %f41090;
	// end inline asm
	// begin inline asm
	sin.approx.f32  %f41100, %f41096;
	// end inline asm
	// begin inline asm
	fma.rn.f32 %f41102, %f41100, %f49156, %f41096;
	// end inline asm
	// begin inline asm
	sin.approx.f32  %f41106, %f41102;
	// end inline asm
	// begin inline asm
	fma.rn.f32 %f41108, %f41106, %f49156, %f41102;
	// end inline asm
	// begin inline asm
	sin.approx.f32  %f41112, %f41108;
	// end inline asm
	// begin inline asm
	fma.rn.f32 %f41114, %f41112, %f49156, %f41108;
	// end inline asm
	// begin inline asm
	sin.approx.f32  %f41118, %f41114;
	// end inline asm
	// begin inline asm
	fma.rn.f32 %f41120, %f41118, %f49156, %f41114;
	// end inline asm
	// begin inline asm
	sin.approx.f32  %f41124, %f41120;
	// end inline asm
	// begin inline asm
	fma.rn.f32 %f41126, %f41124, %f49156, %f41120;
	// end inline asm
	// begin inline asm
	sin.approx.f32  %f41130, %f41126;
	// end inline asm
	// begin inline asm
	fma.rn.f32 %f41132, %f41130, %f49156, %f41126;
	// end inline asm
	// begin inline asm
	sin.approx.f32  %f41136, %f41132;
	// end inline asm
	// begin inline asm
	fma.rn.f32 %f41138, %f41136, %f49156, %f41132;
	// end inline asm
	// begin inline asm
	sin.approx.f32  %f41142, %f41138;
	// end inline asm
	// begin inline asm
	fma.rn.f32 %f41144, %f41142, %f49156, %f41138;
	// end inline asm
	// begin inline asm
	sin.approx.f32  %f41148, %f41144;
	// end inline asm
	// begin inline asm
	fma.rn.f32 %f41150, %f41148, %f49156, %f41144;
	// end inline asm
	// begin inline asm
	sin.approx.f32  %f41154, %f41150;
	// end inline asm
	// begin inline asm
	fma.rn.f32 %f41156, %f41154, %f49156, %f41150;
	// end inline asm
	// begin inline asm
	sin.approx.f32  %f41160, %f41156;
	// end inline asm
	// begin inline asm
	fma.rn.f32 %f41162, %f41160, %f49156, %f41156;
	// end inline asm
	// begin inline asm
	sin.approx.f32  %f41166, %f41162;
	// end inline asm
	// begin inline asm
	fma.rn.f32 %f41168, %f41166, %f49156, %f41162;
	// end inline asm
	// begin inline asm
	sin.approx.f32  %f41172, %f41168;
	// end inline asm
	// begin inline asm
	fma.rn.f32 %f41174, %f41172, %f49156, %f41168;
	// end inline asm
	// begin inline asm
	sin.approx.f32  %f41178, %f41174;
	// end inline asm
	// begin inline asm
	fma.rn.f32 %f41180, %f41178, %f49156, %f41174;
	// end inline asm
	// begin inline asm
	sin.approx.f32  %f41184, %f41180;
	// end inline asm
	// begin inline asm
	fma.rn.f32 %f41186, %f41184, %f49156, %f41180;
	// end inline asm
	// begin inline asm
	sin.approx.f32  %f41190, %f41186;
	// end inline asm
	// begin inline asm
	fma.rn.f32 %f41192, %f41190, %f49156, %f41186;
	// end inline asm
	// begin inline asm
	sin.approx.f32  %f41196, %f41192;
	// end inline asm
	// begin inline asm
	fma.rn.f32 %f41198, %f41196, %f49156, %f41192;
	// end inline asm
	// begin inline asm
	sin.approx.f32  %f41202, %f41198;
	// end inline asm
	// begin inline asm
	fma.rn.f32 %f41204, %f41202, %f49156, %f41198;
	// end inline asm
	// begin inline asm
	sin.approx.f32  %f41208, %f41204;
	// end inline asm
	// begin inline asm
	fma.rn.f32 %f41210, %f41208, %f49156, %f41204;
	// end inline asm
	// begin inline asm
	sin.approx.f32  %f41214, %f41210;
	// end inline asm
	// begin inline asm
	fma.rn.f32 %f41216, %f41214, %f49156, %f41210;
	// end inline asm
	// begin inline asm
	sin.approx.f32  %f41220, %f41216;
	// end inline asm
	// begin inline asm
	fma.rn.f32 %f41222, %f41220, %f49156, %f41216;
	// end inline asm
	// begin inline asm
	sin.approx.f32  %f41226, %f41222;
	// end inline asm
	// begin inline asm
	fma.rn.f32 %f41228, %f41226, %f49156, %f41222;
	// end inline asm
	// begin inline asm
	sin.approx.f32  %f41232, %f41228;
	// end inline asm
	// begin inline asm
	fma.rn.f32 %f41234, %f41232, %f49156, %f41228;
	// end inline asm
	// begin inline asm
	sin.approx.f32  %f41238, %f41234;
	// end inline asm
	// begin inline asm
	fma.rn.f32 %f41240, %f41238, %f49156, %f41234;
	// end inline asm
	// begin inline asm
	sin.approx.f32  %f41244, %f41240;
	// end inline asm
	// begin inline asm
	fma.rn.f32 %f41246, %f41244, %f49156, %f41240;
	// end inline asm
	// begin inline asm
	sin.approx.f32  %f41250, %f41246;
	// end inline asm
	// begin inline asm
	fma.rn.f32 %f41252, %f41250, %f49156, %f41246;
	// end inline asm
	// begin inline asm
	sin.approx.f32  %f41256, %f41252;
	// end inline asm
	// begin inline asm
	fma.rn.f32 %f41258, %f41256, %f49156, %f41252;
	// end inline asm
	// begin inline asm
	sin.approx.f32  %f41262, %f41258;
	// end inline asm
	// begin inline asm
	fma.rn.f32 %f41264, %f41262, %f49156, %f41258;
	// end inline asm
	// begin inline asm
	sin.approx.f32  %f41268, %f41264;
	// end inline asm
	// begin inline asm
	fma.rn.f32 %f41270, %f41268, %f49156, %f41264;
	// end inline asm
	// begin inline asm
	sin.approx.f32  %f41274, %f41270;
	// end inline asm
	// begin inline asm
	fma.rn.f32 %f41276, %f41274, %f49156, %f41270;
	// end inline asm
	// begin inline asm
	sin.approx.f32  %f41280, %f41276;
	// end inline asm
	// begin inline asm
	fma.rn.f32 %f41282, %f41280, %f49156, %f41276;
	// end inline asm
	// begin inline asm
	sin.approx.f32  %f41286, %f41282;
	// end inline asm
	// begin inline asm
	fma.rn.f32 %f41288, %f41286, %f49156, %f41282;
	// end inline asm
	// begin inline asm
	sin.approx.f32  %f41292, %f41288;
	// end inline asm
	// begin inline asm
	fma.rn.f32 %f41294, %f41292, %f49156, %f41288;
	// end inline asm
	// begin inline asm
	sin.approx.f32  %f41298, %f41294;
	// end inline asm
	// begin inline asm
	fma.rn.f32 %f41300, %f41298, %f49156, %f41294;
	// end inline asm
	// begin inline asm
	sin.approx.f32  %f41304, %f41300;
	// end inline asm
	// begin inline asm
	fma.rn.f32 %f41306, %f41304, %f49156, %f41300;
	// end inline asm
	// begin inline asm
	sin.approx.f32  %f41310, %f41306;
	// end inline asm
	// begin inline asm
	fma.rn.f32 %f41312, %f41310, %f49156, %f41306;
	// end inline asm
	// begin inline asm
	sin.approx.f32  %f41316, %f41312;
	// end inline asm
	// begin inline asm
	fma.rn.f32 %f41318, %f41316, %f49156, %f41312;
	// end inline asm
	// begin inline asm
	sin.approx.f32  %f41322, %f41318;
	// end inline asm
	// begin inline asm
	fma.rn.f32 %f41324, %f41322, %f49156, %f41318;
	// end inline asm
	// begin inline asm
	sin.approx.f32  %f41328, %f41324;
	// end inline asm
	// begin inline asm
	fma.rn.f32 %f41330, %f41328, %f49156, %f41324;
	// end inline asm
	// begin inline asm
	sin.approx.f32  %f41334, %f41330;
	// end inline asm
	// begin inline asm
	fma.rn.f32 %f41336, %f41334, %f49156, %f41330;
	// end inline asm
	// begin inline asm
	sin.approx.f32  %f41340, %f41336;
	// end inline asm
	// begin inline asm
	fma.rn.f32 %f41342, %f41340, %f49156, %f41336;
	// end inline asm
	// begin inline asm
	sin.approx.f32  %f41346, %f41342;
	// end inline asm
	// begin inline asm
	fma.rn.f32 %f41348, %f41346, %f49156, %f41342;
	// end inline asm
	// begin inline asm
	sin.approx.f32  %f41352, %f41348;
	// end inline asm
	// begin inline asm
	fma.rn.f32 %f41354, %f41352, %f49156, %f41348;
	// end inline asm
	// begin inline asm
	sin.approx.f32  %f41358, %f41354;
	// end inline asm
	// begin inline asm
	fma.rn.f32 %f41360, %f41358, %f49156, %f41354;
	// end inline asm
	// begin inline asm
	sin.approx.f32  %f41364, %f41360;
	// end inline asm
	// begin inline asm
	fma.rn.f32 %f41366, %f41364, %f49156, %f41360;
	// end inline asm
	// begin inline asm
	sin.approx.f32  %f41370, %f41366;
	// end inline asm
	// begin inline asm
	fma.rn.f32 %f41372, %f41370, %f49156, %f41366;
	// end inline asm
	// begin inline asm
	sin.approx.f32  %f41376, %f41372;
	// end inline asm
	// begin inline asm
	fma.rn.f32 %f41378, %f41376, %f49156, %f41372;
	// end inline asm
	// begin inline asm
	sin.approx.f32  %f41382, %f41378;
	// end inline asm
	// begin inline asm
	fma.rn.f32 %f41384, %f41382, %f49156, %f41378;
	// end inline asm
	// begin inline asm
	sin.approx.f32  %f41388, %f41384;
	// end inline asm
	// begin inline asm
	fma.rn.f32 %f41390, %f41388, %f49156, %f41384;
	// end inline asm
	// begin inline asm
	sin.approx.f32  %f41394, %f41390;
	// end inline asm
	// begin inline asm
	fma.rn.f32 %f41396, %f41394, %f49156, %f41390;
	// end inline asm
	// begin inline asm
	sin.approx.f32  %f41400, %f41396;
	// end inline asm
	// begin inline asm
	fma.rn.f32 %f41402, %f41400, %f49156, %f41396;
	// end inline asm
	// begin inline asm
	sin.approx.f32  %f41406, %f41402;
	// end inline asm
	// begin inline asm
	fma.rn.f32 %f41408, %f41406, %f49156, %f41402;
	// end inline asm
	// begin inline asm
	sin.approx.f32  %f41412, %f41408;
	// end inline asm
	// begin inline asm
	fma.rn.f32 %f41414, %f41412, %f49156, %f41408;
	// end inline asm
	// begin inline asm
	sin.approx.f32  %f41418, %f41414;
	// end inline asm
	// begin inline asm
	fma.rn.f32 %f41420, %f41418, %f49156, %f41414;
	// end inline asm
	// begin inline asm
	sin.approx.f32  %f41424, %f41420;
	// end inline asm
	// begin inline asm
	fma.rn.f32 %f41426, %f41424, %f49156, %f41420;
	// end inline asm
	// begin inline asm
	sin.approx.f32  %f41430, %f41426;
	// end inline asm
	// begin inline asm
	fma.rn.f32 %f41432, %f41430, %f49156, %f41426;
	// end inline asm
	// begin inline asm
	sin.approx.f32  %f41436, %f41432;
	// end inline asm
	// begin inline asm
	fma.rn.f32 %f41438, %f41436, %f49156, %f41432;
	// end inline asm
	// begin inline asm
	sin.approx.f32  %f41442, %f41438;
	// end inline asm
	// begin inline asm
	fma.rn.f32 %f41444, %f41442, %f49156, %f41438;
	// end inline asm
	// begin inline asm
	sin.approx.f32  %f41448, %f41444;
	// end inline asm
	// begin inline asm
	fma.rn.f32 %f41450, %f41448, %f49156, %f41444;
	// end inline asm
	// begin inline asm
	sin.approx.f32  %f41454, %f41450;
	// end inline asm
	// begin inline asm
	fma.rn.f32 %f41456, %f41454, %f49156, %f41450;
	// end inline asm
	// begin inline asm
	sin.approx.f32  %f41460, %f41456;
	// end inline asm
	// begin inline asm
	fma.rn.f32 %f41462, %f41460, %f49156, %f41456;
	// end inline asm
	// begin inline asm
	sin.approx.f32  %f41466, %f41462;
	// end inline asm
	// begin inline asm
	fma.rn.f32 %f41468, %f41466, %f49156, %f41462;
	// end inline asm
	// begin inline asm
	sin.approx.f32  %f41472, %f41468;
	// end inline asm
	// begin inline asm
	fma.rn.f32 %f41474, %f41472, %f49156, %f41468;
	// end inline asm
	// begin inline asm
	sin.approx.f32  %f41478, %f41474;
	// end inline asm
	// begin inline asm
	fma.rn.f32 %f41480, %f41478, %f49156, %f41474;
	// end inline asm
	// begin inline asm
	sin.approx.f32  %f41484, %f41480;
	// end inline asm
	// begin inline asm
	fma.rn.f32 %f41486, %f41484, %f49156, %f41480;
	// end inline asm
	// begin inline asm
	sin.approx.f32  %f41490, %f41486;
	// end inline asm
	// begin inline asm
	fma.rn.f32 %f41492, %f41490, %f49156, %f41486;
	// end inline asm
	// begin inline asm
	sin.approx.f32  %f41496, %f41492;
	// end inline asm
	// begin inline asm
	fma.rn.f32 %f41498, %f41496, %f49156, %f41492;
	// end inline asm
	// begin inline asm
	sin.approx.f32  %f41502, %f41498;
	// end inline asm
	// begin inline asm
	fma.rn.f32 %f41504, %f41502, %f49156, %f41498;
	// end inline asm
	// begin inline asm
	sin.approx.f32  %f41508, %f41504;
	// end inline asm
	// begin inline asm
	fma.rn.f32 %f41510, %f41508, %f49156, %f41504;
	// end inline asm
	// begin inline asm
	sin.approx.f32  %f41514, %f41510;
	// end inline asm
	// begin inline asm
	fma.rn.f32 %f41516, %f41514, %f49156, %f41510;
	// end inline asm
	// begin inline asm
	sin.approx.f32  %f41520, %f41516;
	// end inline asm
	// begin inline asm
	fma.rn.f32 %f41522, %f41520, %f49156, %f41516;
	// end inline asm
	// begin inline asm
	sin.approx.f32  %f41526, %f41522;
	// end inline asm
	// begin inline asm
	fma.rn.f32 %f41528, %f41526, %f49156, %f41522;
	// end inline asm
	// begin inline asm
	sin.approx.f32  %f41532, %f41528;
	// end inline asm
	// begin inline asm
	fma.rn.f32 %f41534, %f41532, %f49156, %f41528;
	// end inline asm
	// begin inline asm
	sin.approx.f32  %f41538, %f41534;
	// end inline asm
	// begin inline asm
	fma.rn.f32 %f41540, %f41538, %f49156, %f41534;
	// end inline asm
	// begin inline asm
	sin.approx.f32  %f41544, %f41540;
	// end inline asm
	// begin inline asm
	fma.rn.f32 %f41546, %f41544, %f49156, %f41540;
	// end inline asm
	// begin inline asm
	sin.approx.f32  %f41550, %f41546;
	// end inline asm
	// begin inline asm
	fma.rn.f32 %f41552, %f41550, %f49156, %f41546;
	// end inline asm
	// begin inline asm
	sin.approx.f32  %f41556, %f41552;
	// end inline asm
	// begin inline asm
	fma.rn.f32 %f41558, %f41556, %f49156, %f41552;
	// end inline asm
	// begin inline asm
	sin.approx.f32  %f41562, %f41558;
	// end inline asm
	// begin inline asm
	fma.rn.f32 %f41564, %f41562, %f49156, %f41558;
	// end inline asm
	// begin inline asm
	sin.approx.f32  %f41568, %f41564;
	// end inline asm
	// begin inline asm
	fma.rn.f32 %f41570, %f41568, %f49156, %f41564;
	// end inline asm
	// begin inline asm
	sin.approx.f32  %f41574, %f41570;
	// end inline asm
	// begin inline asm
	fma.rn.f32 %f41576, %f41574, %f49156, %f41570;
	// end inline asm
	// begin inline asm
	sin.approx.f32  %f41580, %f41576;
	// end inline asm
	// begin inline asm
	fma.rn.f32 %f41582, %f41580, %f49156, %f41576;
	// end inline asm
	// begin inline asm
	sin.approx.f32  %f41586, %f41582;
	// end inline asm
	// begin inline asm
	fma.rn.f32 %f41588, %f41586, %f49156, %f41582;
	// end inline asm
	// begin inline asm
	sin.approx.f32  %f41592, %f41588;
	// end inline asm
	// begin inline asm
	fma.rn.f32 %f41594, %f41592, %f49156, %f41588;
	// end inline asm
	// begin inline asm
	sin.approx.f32  %f41598, %f41594;
	// end inline asm
	// begin inline asm
	fma.rn.f32 %f41600, %f41598, %f49156, %f41594;
	// end inline asm
	// begin inline asm
	sin.approx.f32  %f41604, %f41600;
	// end inline asm
	// begin inline asm
	fma.rn.f32 %f41606, %f41604, %f49156, %f41600;
	// end inline asm
	// begin inline asm
	sin.approx.f32  %f41610, %f41606;
	// end inline asm
	// begin inline asm
	fma.rn.f32 %f41612, %f41610, %f49156, %f41606;
	// end inline asm
	// begin inline asm
	sin.approx.f32  %f41616, %f41612;
	// end inline asm
	// begin inline asm
	fma.rn.f32 %f41618, %f41616, %f49156, %f41612;
	// end inline asm
	// begin inline asm
	sin.approx.f32  %f41622, %f41618;
	// end inline asm
	// begin inline asm
	fma.rn.f32 %f41624, %f41622, %f49156, %f41618;
	// end inline asm
	// begin inline asm
	sin.approx.f32  %f41628, %f41624;
	// end inline asm
	// begin inline asm
	fma.rn.f32 %f41630, %f41628, %f49156, %f41624;
	// end inline asm
	// begin inline asm
	sin.approx.f32  %f41634, %f41630;
	// end inline asm
	// begin inline asm
	fma.rn.f32 %f41636, %f41634, %f49156, %f41630;
	// end inline asm
	// begin inline asm
	sin.approx.f32  %f41640, %f41636;
	// end inline asm
	// begin inline asm
	fma.rn.f32 %f41642, %f41640, %f49156, %f41636;
	// end inline asm
	// begin inline asm
	sin.approx.f32  %f41646, %f41642;
	// end inline asm
	// begin inline asm
	fma.rn.f32 %f41648, %f41646, %f49156, %f41642;
	// end inline asm
	// begin inline asm
	sin.approx.f32  %f41652, %f41648;
	// end inline asm
	// begin inline asm
	fma.rn.f32 %f41654, %f41652, %f49156, %f41648;
	// end inline asm
	// begin inline asm
	sin.approx.f32  %f41658, %f41654;
	// end inline asm
	// begin inline asm
	fma.rn.f32 %f41660, %f41658, %f49156, %f41654;
	// end inline asm
	// begin inline asm
	sin.approx.f32  %f41664, %f41660;
	// end inline asm
	// begin inline asm
	fma.rn.f32 %f41666, %f41664, %f49156, %f41660;
	// end inline asm
	// begin inline asm
	sin.approx.f32  %f41670, %f41666;
	// end inline asm
	// begin inline asm
	fma.rn.f32 %f41672, %f41670, %f49156, %f41666;
	// end inline asm
	// begin inline asm
	sin.approx.f32  %f41676, %f41672;
	// end inline asm
	// begin inline asm
	fma.rn.f32 %f41678, %f41676, %f49156, %f41672;
	// end inline asm
	// begin inline asm
	sin.approx.f32  %f41682, %f41678;
	// end inline asm
	// begin inline asm
	fma.rn.f32 %f41684, %f41682, %f49156, %f41678;
	// end inline asm
	// begin inline asm
	sin.approx.f32  %f41688, %f41684;
	// end inline asm
	// begin inline asm
	fma.rn.f32 %f41690, %f41688, %f49156, %f41684;
	// end inline asm
	// begin inline asm
	sin.approx.f32  %f41694, %f41690;
	// end inline asm
	// begin inline asm
	fma.rn.f32 %f41696, %f41694, %f49156, %f41690;
	// end inline asm
	// begin inline asm
	sin.approx.f32  %f41700, %f41696;
	// end inline asm
	// begin inline asm
	fma.rn.f32 %f41702, %f41700, %f49156, %f41696;
	// end inline asm
	// begin inline asm
	sin.approx.f32  %f41706, %f41702;
	// end inline asm
	// begin inline asm
	fma.rn.f32 %f41708, %f41706, %f49156, %f41702;
	// end inline asm
	// begin inline asm
	sin.approx.f32  %f41712, %f41708;
	// end inline asm
	// begin inline asm
	fma.rn.f32 %f41714, %f41712, %f49156, %f41708;
	// end inline asm
	// begin inline asm
	sin.approx.f32  %f41718, %f41714;
	// end inline asm
	// begin inline asm
	fma.rn.f32 %f41720, %f41718, %f49156, %f41714;
	// end inline asm
	// begin inline asm
	sin.approx.f32  %f41724, %f41720;
	// end inline asm
	// begin inline asm
	fma.rn.f32 %f41726, %f41724, %f49156, %f41720;
	// end inline asm
	// begin inline asm
	sin.approx.f32  %f41730, %f41726;
	// end inline asm
	// begin inline asm
	fma.rn.f32 %f41732, %f41730, %f49156, %f41726;
	// end inline asm
	// begin inline asm
	sin.approx.f32  %f41736, %f41732;
	// end inline asm
	// begin inline asm
	fma.rn.f32 %f41738, %f41736, %f49156, %f41732;
	// end inline asm
	// begin inline asm
	sin.approx.f32  %f41742, %f41738;
	// end inline asm
	// begin inline asm
	fma.rn.f32 %f41744, %f41742, %f49156, %f41738;
	// end inline asm
	// begin inline asm
	sin.approx.f32  %f41748, %f41744;
	// end inline asm
	// begin inline asm
	fma.rn.f32 %f41750, %f41748, %f49156, %f41744;
	// end inline asm
	// begin inline asm
	sin.approx.f32  %f41754, %f41750;
	// end inline asm
	// begin inline asm
	fma.rn.f32 %f41756, %f41754, %f49156, %f41750;
	// end inline asm
	// begin inline asm
	sin.approx.f32  %f41760, %f41756;
	// end inline asm
	// begin inline asm
	fma.rn.f32 %f41762, %f41760, %f49156, %f41756;
	// end inline asm
	// begin inline asm
	sin.approx.f32  %f41766, %f41762;
	// end inline asm
	// begin inline asm
	fma.rn.f32 %f41768, %f41766, %f49156, %f41762;
	// end inline asm
	// begin inline asm
	sin.approx.f32  %f41772, %f41768;
	// end inline asm
	// begin inline asm
	fma.rn.f32 %f41774, %f41772, %f49156, %f41768;
	// end inline asm
	// begin inline asm
	sin.approx.f32  %f41778, %f41774;
	// end inline asm
	// begin inline asm
	fma.rn.f32 %f41780, %f41778, %f49156, %f41774;
	// end inline asm
	// begin inline asm
	sin.approx.f32  %f41784, %f41780;
	// end inline asm
	// begin inline asm
	fma.rn.f32 %f41786, %f41784, %f49156, %f41780;
	// end inline asm
	// begin inline asm
	sin.approx.f32  %f41790, %f41786;
	// end inline asm
	// begin inline asm
	fma.rn.f32 %f41792, %f41790, %f49156, %f41786;
	// end inline asm
	// begin inline asm
	sin.approx.f32  %f41796, %f41792;
	// end inline asm
	// begin inline asm
	fma.rn.f32 %f41798, %f41796, %f49156, %f41792;
	// end inline asm
	// begin inline asm
	sin.approx.f32  %f41802, %f41798;
	// end inline asm
	// begin inline asm
	fma.rn.f32 %f41804, %f41802, %f49156, %f41798;
	// end inline asm
	// begin inline asm
	sin.approx.f32  %f41808, %f41804;
	// end inline asm
	// begin inline asm
	fma.rn.f32 %f41810, %f41808, %f49156, %f41804;
	// end inline asm
	// begin inline asm
	sin.approx.f32  %f41814, %f41810;
	// end inline asm
	// begin inline asm
	fma.rn.f32 %f41816, %f41814, %f49156, %f41810;
	// end inline asm
	// begin inline asm
	sin.approx.f32  %f41820, %f41816;
	// end inline asm
	// begin inline asm
	fma.rn.f32 %f41822, %f41820, %f49156, %f41816;
	// end inline asm
	// begin inline asm
	sin.approx.f32  %f41826, %f41822;
	// end inline asm
	// begin inline asm
	fma.rn.f32 %f41828, %f41826, %f49156, %f41822;
	// end inline asm
	// begin inline asm
	sin.approx.f32  %f41832, %f41828;
	// end inline asm
	// begin inline asm
	fma.rn.f32 %f41834, %f41832, %f49156, %f41828;
	// end inline asm
	// begin inline asm
	sin.approx.f32  %f41838, %f41834;
	// end inline asm
	// begin inline asm
	fma.rn.f32 %f41840, %f41838, %f49156, %f41834;
	// end inline asm
	// begin inline asm
	sin.approx.f32  %f41844, %f41840;
	// end inline asm
	// begin inline asm
	fma.rn.f32 %f41846, %f41844, %f49156, %f41840;
	// end inline asm
	// begin inline asm
	sin.approx.f32  %f41850, %f41846;
	// end inline asm
	// begin inline asm
	fma.rn.f32 %f41852, %f41850, %f49156, %f41846;
	// end inline asm
	// begin inline asm
	sin.approx.f32  %f41856, %f41852;
	// end inline asm
	// begin inline asm
	fma.rn.f32 %f41858, %f41856, %f49156, %f41852;
	// end inline asm
	// begin inline asm
	sin.approx.f32  %f41862, %f41858;
	// end inline asm
	// begin inline asm
	fma.rn.f32 %f41864, %f41862, %f49156, %f41858;
	// end inline asm
	// begin inline asm
	sin.approx.f32  %f41868, %f41864;
	// end inline asm
	// begin inline asm
	fma.rn.f32 %f41870, %f41868, %f49156, %f41864;
	// end inline asm
	// begin inline asm
	sin.approx.f32  %f41874, %f41870;
	// end inline asm
	// begin inline asm
	fma.rn.f32 %f41876, %f41874, %f49156, %f41870;
	// end inline asm
	// begin inline asm
	sin.approx.f32  %f41880, %f41876;
	// end inline asm
	// begin inline asm
	fma.rn.f32 %f41882, %f41880, %f49156, %f41876;
	// end inline asm
	// begin inline asm
	sin.approx.f32  %f41886, %f41882;
	// end inline asm
	// begin inline asm
	fma.rn.f32 %f41888, %f41886, %f49156, %f41882;
	// end inline asm
	// begin inline asm
	sin.approx.f32  %f41892, %f41888;
	// end inline asm
	// begin inline asm
	fma.rn.f32 %f41894, %f41892, %f49156, %f41888;
	// end inline asm
	// begin inline asm
	sin.approx.f32  %f41898, %f41894;
	// end inline asm
	// begin inline asm
	fma.rn.f32 %f41900, %f41898, %f49156, %f41894;
	// end inline asm
	// begin inline asm
	sin.approx.f32  %f41904, %f41900;
	// end inline asm
	// begin inline asm
	fma.rn.f32 %f41906, %f41904, %f49156, %f41900;
	// end inline asm
	// begin inline asm
	sin.approx.f32  %f41910, %f41906;
	// end inline asm
	// begin inline asm
	fma.rn.f32 %f41912, %f41910, %f49156, %f41906;
	// end inline asm
	// begin inline asm
	sin.approx.f32  %f41916, %f41912;
	// end inline asm
	// begin inline asm
	fma.rn.f32 %f41918, %f41916, %f49156, %f41912;
	// end inline asm
	// begin inline asm
	sin.approx.f32  %f41922, %f41918;
	// end inline asm
	// begin inline asm
	fma.rn.f32 %f41924, %f41922, %f49156, %f41918;
	// end inline asm
	// begin inline asm
	sin.approx.f32  %f41928, %f41924;
	// end inline asm
	// begin inline asm
	fma.rn.f32 %f41930, %f41928, %f49156, %f41924;
	// end inline asm
	// begin inline asm
	sin.approx.f32  %f41934, %f41930;
	// end inline asm
	// begin inline asm
	fma.rn.f32 %f41936, %f41934, %f49156, %f41930;
	// end inline asm
	// begin inline asm
	sin.approx.f32  %f41940, %f41936;
	// end inline asm
	// begin inline asm
	fma.rn.f32 %f41942, %f41940, %f49156, %f41936;
	// end inline asm
	// begin inline asm
	sin.approx.f32  %f41946, %f41942;
	// end inline asm
	// begin inline asm
	fma.rn.f32 %f41948, %f41946, %f49156, %f41942;
	// end inline asm
	// begin inline asm
	sin.approx.f32  %f41952, %f41948;
	// end inline asm
	// begin inline asm
	fma.rn.f32 %f41954, %f41952, %f49156, %f41948;
	// end inline asm
	// begin inline asm
	sin.approx.f32  %f41958, %f41954;
	// end inline asm
	// begin inline asm
	fma.rn.f32 %f41960, %f41958, %f49156, %f41954;
	// end inline asm
	// begin inline asm
	sin.approx.f32  %f41964, %f41960;
	// end inline asm
	// begin inline asm
	fma.rn.f32 %f41966, %f41964, %f49156, %f41960;
	// end inline asm
	// begin inline asm
	sin.approx.f32  %f41970, %f41966;
	// end inline asm
	// begin inline asm
	fma.rn.f32 %f41972, %f41970, %f49156, %f41966;
	// end inline asm
	// begin inline asm
	sin.approx.f32  %f41976, %f41972;
	// end inline asm
	// begin inline asm
	fma.rn.f32 %f41978, %f41976, %f49156, %f41972;
	// end inline asm
	// begin inline asm
	sin.approx.f32  %f41982, %f41978;
	// end inline asm
	// begin inline asm
	fma.rn.f32 %f41984, %f41982, %f49156, %f41978;
	// end inline asm
	// begin inline asm
	sin.approx.f32  %f41988, %f41984;
	// end inline asm
	// begin inline asm
	fma.rn.f32 %f41990, %f41988, %f49156, %f41984;
	// end inline asm
	// begin inline asm
	sin.approx.f32  %f41994, %f41990;
	// end inline asm
	// begin inline asm
	fma.rn.f32 %f41996, %f41994, %f49156, %f41990;
	// end inline asm
	// begin inline asm
	sin.approx.f32  %f42000, %f41996;
	// end inline asm
	// begin inline asm
	fma.rn.f32 %f42002, %f42000, %f49156, %f41996;
	// end inline asm
	// begin inline asm
	sin.approx.f32  %f42006, %f42002;
	// end inline asm
	// begin inline asm
	fma.rn.f32 %f42008, %f42006, %f49156, %f42002;
	// end inline asm
	// begin inline asm
	sin.approx.f32  %f42012, %f42008;
	// end inline asm
	// begin inline asm
	fma.rn.f32 %f42014, %f42012, %f49156, %f42008;
	// end inline asm
	// begin inline asm
	sin.approx.f32  %f42018, %f42014;
	// end inline asm
	// begin inline asm
	fma.rn.f32 %f42020, %f42018, %f49156, %f42014;
	// end inline asm
	// begin inline asm
	sin.approx.f32  %f42024, %f42020;
	// end inline asm
	// begin inline asm
	fma.rn.f32 %f42026, %f42024, %f49156, %f42020;
	// end inline asm
	// begin inline asm
	sin.approx.f32  %f42030, %f42026;
	// end inline asm
	// begin inline asm
	fma.rn.f32 %f42032, %f42030, %f49156, %f42026;
	// end inline asm
	// begin inline asm
	sin.approx.f32  %f42036, %f42032;
	// end inline asm
	// begin inline asm
	fma.rn.f32 %f42038, %f42036, %f49156, %f42032;
	// end inline asm
	// begin inline asm
	sin.approx.f32  %f42042, %f42038;
	// end inline asm
	// begin inline asm
	fma.rn.f32 %f42044, %f42042, %f49156, %f42038;
	// end inline asm
	// begin inline asm
	sin.approx.f32  %f42048, %f42044;
	// end inline asm
	// begin inline asm
	fma.rn.f32 %f42050, %f42048, %f49156, %f42044;
	// end inline asm
	// begin inline asm
	sin.approx.f32  %f42054, %f42050;
	// end inline asm
	// begin inline asm
	fma.rn.f32 %f42056, %f42054, %f49156, %f42050;
	// end inline asm
	// begin inline asm
	sin.approx.f32  %f42060, %f42056;
	// end inline asm
	// begin inline asm
	fma.rn.f32 %f42062, %f42060, %f49156, %f42056;
	// end inline asm
	// begin inline asm
	sin.approx.f32  %f42066, %f42062;
	// end inline asm
	// begin inline asm
	fma.rn.f32 %f42068, %f42066, %f49156, %f42062;
	// end inline asm
	// begin inline asm
	sin.approx.f32  %f42072, %f42068;
	// end inline asm
	// begin inline asm
	fma.rn.f32 %f42074, %f42072, %f49156, %f42068;
	// end inline asm
	// begin inline asm
	sin.approx.f32  %f42078, %f42074;
	// end inline asm
	// begin inline asm
	fma.rn.f32 %f42080, %f42078, %f49156, %f42074;
	// end inline asm
	// begin inline asm
	sin.approx.f32  %f42084, %f42080;
	// end inline asm
	// begin inline asm
	fma.rn.f32 %f42086, %f42084, %f49156, %f42080;
	// end inline asm
	// begin inline asm
	sin.approx.f32  %f42090, %f42086;
	// end inline asm
	// begin inline asm
	fma.rn.f32 %f42092, %f42090, %f49156, %f42086;
	// end inline asm
	// begin inline asm
	sin.approx.f32  %f42096, %f42092;
	// end inline asm
	// begin inline asm
	fma.rn.f32 %f42098, %f42096, %f49156, %f42092;
	// end inline asm
	// begin inline asm
	sin.approx.f32  %f42102, %f42098;
	// end inline asm
	// begin inline asm
	fma.rn.f32 %f42104, %f42102, %f49156, %f42098;
	// end inline asm
	// begin inline asm
	sin.approx.f32  %f42108, %f42104;
	// end inline asm
	// begin inline asm
	fma.rn.f32 %f42110, %f42108, %f49156, %f42104;
	// end inline asm
	// begin inline asm
	sin.approx.f32  %f42114, %f42110;
	// end inline asm
	// begin inline asm
	fma.rn.f32 %f42116, %f42114, %f49156, %f42110;
	// end inline asm
	// begin inline asm
	sin.approx.f32  %f42120, %f42116;
	// end inline asm
	// begin inline asm
	fma.rn.f32 %f42122, %f42120, %f49156, %f42116;
	// end inline asm
	// begin inline asm
	sin.approx.f32  %f42126, %f42122;
	// end inline asm
	// begin inline asm
	fma.rn.f32 %f42128, %f42126, %f49156, %f42122;
	// end inline asm
	// begin inline asm
	sin.approx.f32  %f42132, %f42128;
	// end inline asm
	// begin inline asm
	fma.rn.f32 %f42134, %f42132, %f49156, %f42128;
	// end inline asm
	// begin inline asm
	sin.approx.f32  %f42138, %f42134;
	// end inline asm
	// begin inline asm
	fma.rn.f32 %f42140, %f42138, %f49156, %f42134;
	// end inline asm
	// begin inline asm
	sin.approx.f32  %f42144, %f42140;
	// end inline asm
	// begin inline asm
	fma.rn.f32 %f42146, %f42144, %f49156, %f42140;
	// end inline asm
	// begin inline asm
	sin.approx.f32  %f42150, %f42146;
	// end inline asm
	// begin inline asm
	fma.rn.f32 %f42152, %f42150, %f49156, %f42146;
	// end inline asm
	// begin inline asm
	sin.approx.f32  %f42156, %f42152;
	// end inline asm
	// begin inline asm
	fma.rn.f32 %f42158, %f42156, %f49156, %f42152;
	// end inline asm
	// begin inline asm
	sin.approx.f32  %f42162, %f42158;
	// end inline asm
	// begin inline asm
	fma.rn.f32 %f42164, %f42162, %f49156, %f42158;
	// end inline asm
	// begin inline asm
	sin.approx.f32  %f42168, %f42164;
	// end inline asm
	// begin inline asm
	fma.rn.f32 %f42170, %f42168, %f49156, %f42164;
	// end inline asm
	// begin inline asm
	sin.approx.f32  %f42174, %f42170;
	// end inline asm
	// begin inline asm
	fma.rn.f32 %f42176, %f42174, %f49156, %f42170;
	// end inline asm
	// begin inline asm
	sin.approx.f32  %f42180, %f42176;
	// end inline asm
	// begin inline asm
	fma.rn.f32 %f42182, %f42180, %f49156, %f42176;
	// end inline asm
	// begin inline asm
	sin.approx.f32  %f42186, %f42182;
	// end inline asm
	// begin inline asm
	fma.rn.f32 %f42188, %f42186, %f49156, %f42182;
	// end inline asm
	// begin inline asm
	sin.approx.f32  %f42192, %f42188;
	// end inline asm
	// begin inline asm
	fma.rn.f32 %f42194, %f42192, %f49156, %f42188;
	// end inline asm
	// begin inline asm
	sin.approx.f32  %f42198, %f42194;
	// end inline asm
	// begin inline asm
	fma.rn.f32 %f42200, %f42198, %f49156, %f42194;
	// end inline asm
	// begin inline asm
	sin.approx.f32  %f42204, %f42200;
	// end inline asm
	// begin inline asm
	fma.rn.f32 %f42206, %f42204, %f49156, %f42200;
	// end inline asm
	// begin inline asm
	sin.approx.f32  %f42210, %f42206;
	// end inline asm
	// begin inline asm
	fma.rn.f32 %f42212, %f42210, %f49156, %f42206;
	// end inline asm
	// begin inline asm
	sin.approx.f32  %f42216, %f42212;
	// end inline asm
	// begin inline asm
	fma.rn.f32 %f42218, %f42216, %f49156, %f42212;
	// end inline asm
	// begin inline asm
	sin.approx.f32  %f42222, %f42218;
	// end inline asm
	// begin inline asm
	fma.rn.f32 %f42224, %f42222, %f49156, %f42218;
	// end inline asm
	// begin inline asm
	sin.approx.f32  %f42228, %f42224;
	// end inline asm
	// begin inline asm
	fma.rn.f32 %f42230, %f42228, %f49156, %f42224;
	// end inline asm
	// begin inline asm
	sin.approx.f32  %f42234, %f42230;
	// end inline asm
	// begin inline asm
	fma.rn.f32 %f42236, %f42234, %f49156, %f42230;
	// end inline asm
	// begin inline asm
	sin.approx.f32  %f42240, %f42236;
	// end inline asm
	// begin inline asm
	fma.rn.f32 %f42242, %f42240, %f49156, %f42236;
	// end inline asm
	// begin inline asm
	sin.approx.f32  %f42246, %f42242;
	// end inline asm
	// begin inline asm
	fma.rn.f32 %f42248, %f42246, %f49156, %f42242;
	// end inline asm
	// begin inline asm
	sin.approx.f32  %f42252, %f42248;
	// end inline asm
	// begin inline asm
	fma.rn.f32 %f42254, %f42252, %f49156, %f42248;
	// end inline asm
	// begin inline asm
	sin.approx.f32  %f42258, %f42254;
	// end inline asm
	// begin inline asm
	fma.rn.f32 %f42260, %f42258, %f49156, %f42254;
	// end inline asm
	// begin inline asm
	sin.approx.f32  %f42264, %f42260;
	// end inline asm
	// begin inline asm
	fma.rn.f32 %f42266, %f42264, %f49156, %f42260;
	// end inline asm
	// begin inline asm
	sin.approx.f32  %f42270, %f42266;
	// end inline asm
	// begin inline asm
	fma.rn.f32 %f42272, %f42270, %f49156, %f42266;
	// end inline asm
	// begin inline asm
	sin.approx.f32  %f42276, %f42272;
	// end inline asm
	// begin inline asm
	fma.rn.f32 %f42278, %f42276, %f49156, %f42272;
	// end inline asm
	// begin inline asm
	sin.approx.f32  %f42282, %f42278;
	// end inline asm
	// begin inline asm
	fma.rn.f32 %f42284, %f42282, %f49156, %f42278;
	// end inline asm
	// begin inline asm
	sin.approx.f32  %f42288, %f42284;
	// end inline asm
	// begin inline asm
	fma.rn.f32 %f42290, %f42288, %f49156, %f42284;
	// end inline asm
	// begin inline asm
	sin.approx.f32  %f42294, %f42290;
	// end inline asm
	// begin inline asm
	fma.rn.f32 %f42296, %f42294, %f49156, %f42290;
	// end inline asm
	// begin inline asm
	sin.approx.f32  %f42300, %f42296;
	// end inline asm
	// begin inline asm
	fma.rn.f32 %f42302, %f42300, %f49156, %f42296;
	// end inline asm
	// begin inline asm
	sin.approx.f32  %f42306, %f42302;
	// end inline asm
	// begin inline asm
	fma.rn.f32 %f42308, %f42306, %f49156, %f42302;
	// end inline asm
	// begin inline asm
	sin.approx.f32  %f42312, %f42308;
	// end inline asm
	// begin inline asm
	fma.rn.f32 %f42314, %f42312, %f49156, %f42308;
	// end inline asm
	// begin inline asm
	sin.approx.f32  %f42318, %f42314;
	// end inline asm
	// begin inline asm
	fma.rn.f32 %f42320, %f42318, %f49156, %f42314;
	// end inline asm
	// begin inline asm
	sin.approx.f32  %f42324, %f42320;
	// end inline asm
	// begin inline asm
	fma.rn.f32 %f42326, %f42324, %f49156, %f42320;
	// end inline asm
	// begin inline asm
	sin.approx.f32  %f42330, %f42326;
	// end inline asm
	// begin inline asm
	fma.rn.f32 %f42332, %f42330, %f49156, %f42326;
	// end inline asm
	// begin inline asm
	sin.approx.f32  %f42336, %f42332;
	// end inline asm
	// begin inline asm
	fma.rn.f32 %f42338, %f42336, %f49156, %f42332;
	// end inline asm
	// begin inline asm
	sin.approx.f32  %f42342, %f42338;
	// end inline asm
	// begin inline asm
	fma.rn.f32 %f42344, %f42342, %f49156, %f42338;
	// end inline asm
	// begin inline asm
	sin.approx.f32  %f42348, %f42344;
	// end inline asm
	// begin inline asm
	fma.rn.f32 %f42350, %f42348, %f49156, %f42344;
	// end inline asm
	// begin inline asm
	sin.approx.f32  %f42354, %f42350;
	// end inline asm
	// begin inline asm
	fma.rn.f32 %f42356, %f42354, %f49156, %f42350;
	// end inline asm
	// begin inline asm
	sin.approx.f32  %f42360, %f42356;
	// end inline asm
	// begin inline asm
	fma.rn.f32 %f42362, %f42360, %f49156, %f42356;
	// end inline asm
	// begin inline asm
	sin.approx.f32  %f42366, %f42362;
	// end inline asm
	// begin inline asm
	fma.rn.f32 %f42368, %f42366, %f49156, %f42362;
	// end inline asm
	// begin inline asm
	sin.approx.f32  %f42372, %f42368;
	// end inline asm
	// begin inline asm
	fma.rn.f32 %f42374, %f42372, %f49156, %f42368;
	// end inline asm
	// begin inline asm
	sin.approx.f32  %f42378, %f42374;
	// end inline asm
	// begin inline asm
	fma.rn.f32 %f42380, %f42378, %f49156, %f42374;
	// end inline asm
	// begin inline asm
	sin.approx.f32  %f42384, %f42380;
	// end inline asm
	// begin inline asm
	fma.rn.f32 %f42386, %f42384, %f49156, %f42380;
	// end inline asm
	// begin inline asm
	sin.approx.f32  %f42390, %f42386;
	// end inline asm
	// begin inline asm
	fma.rn.f32 %f42392, %f42390, %f49156, %f42386;
	// end inline asm
	// begin inline asm
	sin.approx.f32  %f42396, %f42392;
	// end inline asm
	// begin inline asm
	fma.rn.f32 %f42398, %f42396, %f49156, %f42392;
	// end inline asm
	// begin inline asm
	sin.approx.f32  %f42402, %f42398;
	// end inline asm
	// begin inline asm
	fma.rn.f32 %f42404, %f42402, %f49156, %f42398;
	// end inline asm
	// begin inline asm
	sin.approx.f32  %f42408, %f42404;
	// end inline asm
	// begin inline asm
	fma.rn.f32 %f42410, %f42408, %f49156, %f42404;
	// end inline asm
	// begin inline asm
	sin.approx.f32  %f42414, %f42410;
	// end inline asm
	// begin inline asm
	fma.rn.f32 %f42416, %f42414, %f49156, %f42410;
	// end inline asm
	// begin inline asm
	sin.approx.f32  %f42420, %f42416;
	// end inline asm
	// begin inline asm
	fma.rn.f32 %f42422, %f42420, %f49156, %f42416;
	// end inline asm
	// begin inline asm
	sin.approx.f32  %f42426, %f42422;
	// end inline asm
	// begin inline asm
	fma.rn.f32 %f42428, %f42426, %f49156, %f42422;
	// end inline asm
	// begin inline asm
	sin.approx.f32  %f42432, %f42428;
	// end inline asm
	// begin inline asm
	fma.rn.f32 %f42434, %f42432, %f49156, %f42428;
	// end inline asm
	// begin inline asm
	sin.approx.f32  %f42438, %f42434;
	// end inline asm
	// begin inline asm
	fma.rn.f32 %f42440, %f42438, %f49156, %f42434;
	// end inline asm
	// begin inline asm
	sin.approx.f32  %f42444, %f42440;
	// end inline asm
	// begin inline asm
	fma.rn.f32 %f42446, %f42444, %f49156, %f42440;
	// end inline asm
	// begin inline asm
	sin.approx.f32  %f42450, %f42446;
	// end inline asm
	// begin inline asm
	fma.rn.f32 %f42452, %f42450, %f49156, %f42446;
	// end inline asm
	// begin inline asm
	sin.approx.f32  %f42456, %f42452;
	// end inline asm
	// begin inline asm
	fma.rn.f32 %f42458, %f42456, %f49156, %f42452;
	// end inline asm
	// begin inline asm
	sin.approx.f32  %f42462, %f42458;
	// end inline asm
	// begin inline asm
	fma.rn.f32 %f42464, %f42462, %f49156, %f42458;
	// end inline asm
	// begin inline asm
	sin.approx.f32  %f42468, %f42464;
	// end inline asm
	// begin inline asm
	fma.rn.f32 %f42470, %f42468, %f49156, %f42464;
	// end inline asm
	// begin inline asm
	sin.approx.f32  %f42474, %f42470;
	// end inline asm
	// begin inline asm
	fma.rn.f32 %f42476, %f42474, %f49156, %f42470;
	// end inline asm
	// begin inline asm
	sin.approx.f32  %f42480, %f42476;
	// end inline asm
	// begin inline asm
	fma.rn.f32 %f42482, %f42480, %f49156, %f42476;
	// end inline asm
	// begin inline asm
	sin.approx.f32  %f42486, %f42482;
	// end inline asm
	// begin inline asm
	fma.rn.f32 %f42488, %f42486, %f49156, %f42482;
	// end inline asm
	// begin inline asm
	sin.approx.f32  %f42492, %f42488;
	// end inline asm
	// begin inline asm
	fma.rn.f32 %f42494, %f42492, %f49156, %f42488;
	// end inline asm
	// begin inline asm
	sin.approx.f32  %f42498, %f42494;
	// end inline asm
	// begin inline asm
	fma.rn.f32 %f42500, %f42498, %f49156, %f42494;
	// end inline asm
	// begin inline asm
	sin.approx.f32  %f42504, %f42500;
	// end inline asm
	// begin inline asm
	fma.rn.f32 %f42506, %f42504, %f49156, %f42500;
	// end inline asm
	// begin inline asm
	sin.approx.f32  %f42510, %f42506;
	// end inline asm
	// begin inline asm
	fma.rn.f32 %f42512, %f42510, %f49156, %f42506;
	// end inline asm
	// begin inline asm
	sin.approx.f32  %f42516, %f42512;
	// end inline asm
	// begin inline asm
	fma.rn.f32 %f42518, %f42516, %f49156, %f42512;
	// end inline asm
	// begin inline asm
	sin.approx.f32  %f42522, %f42518;
	// end inline asm
	// begin inline asm
	fma.rn.f32 %f42524, %f42522, %f49156, %f42518;
	// end inline asm
	// begin inline asm
	sin.approx.f32  %f42528, %f42524;
	// end inline asm
	// begin inline asm
	fma.rn.f32 %f42530, %f42528, %f49156, %f42524;
	// end inline asm
	// begin inline asm
	sin.approx.f32  %f42534, %f42530;
	// end inline asm
	// begin inline asm
	fma.rn.f32 %f42536, %f42534, %f49156, %f42530;
	// end inline asm
	// begin inline asm
	sin.approx.f32  %f42540, %f42536;
	// end inline asm
	// begin inline asm
	fma.rn.f32 %f42542, %f42540, %f49156, %f42536;
	// end inline asm
	// begin inline asm
	sin.approx.f32  %f42546, %f42542;
	// end inline asm
	// begin inline asm
	fma.rn.f32 %f42548, %f42546, %f49156, %f42542;
	// end inline asm
	// begin inline asm
	sin.approx.f32  %f42552, %f42548;
	// end inline asm
	// begin inline asm
	fma.rn.f32 %f42554, %f42552, %f49156, %f42548;
	// end inline asm
	// begin inline asm
	sin.approx.f32  %f42558, %f42554;
	// end inline asm
	// begin inline asm
	fma.rn.f32 %f42560, %f42558, %f49156, %f42554;
	// end inline asm
	// begin inline asm
	sin.approx.f32  %f42564, %f42560;
	// end inline asm
	// begin inline asm
	fma.rn.f32 %f42566, %f42564, %f49156, %f42560;
	// end inline asm
	// begin inline asm
	sin.approx.f32  %f42570, %f42566;
	// end inline asm
	// begin inline asm
	fma.rn.f32 %f42572, %f42570, %f49156, %f42566;
	// end inline asm
	// begin inline asm
	sin.approx.f32  %f42576, %f42572;
	// end inline asm
	// begin inline asm
	fma.rn.f32 %f42578, %f42576, %f49156, %f42572;
	// end inline asm
	// begin inline asm
	sin.approx.f32  %f42582, %f42578;
	// end inline asm
	// begin inline asm
	fma.rn.f32 %f42584, %f42582, %f49156, %f42578;
	// end inline asm
	// begin inline asm
	sin.approx.f32  %f42588, %f42584;
	// end inline asm
	// begin inline asm
	fma.rn.f32 %f42590, %f42588, %f49156, %f42584;
	// end inline asm
	// begin inline asm
	sin.approx.f32  %f42594, %f42590;
	// end inline asm
	// begin inline asm
	fma.rn.f32 %f42596, %f42594, %f49156, %f42590;
	// end inline asm
	// begin inline asm
	sin.approx.f32  %f42600, %f42596;
	// end inline asm
	// begin inline asm
	fma.rn.f32 %f42602, %f42600, %f49156, %f42596;
	// end inline asm
	// begin inline asm
	sin.approx.f32  %f42606, %f42602;
	// end inline asm
	// begin inline asm
	fma.rn.f32 %f42608, %f42606, %f49156, %f42602;
	// end inline asm
	// begin inline asm
	sin.approx.f32  %f42612, %f42608;
	// end inline asm
	// begin inline asm
	fma.rn.f32 %f42614, %f42612, %f49156, %f42608;
	// end inline asm
	// begin inline asm
	sin.approx.f32  %f42618, %f42614;
	// end inline asm
	// begin inline asm
	fma.rn.f32 %f42620, %f42618, %f49156, %f42614;
	// end inline asm
	// begin inline asm
	sin.approx.f32  %f42624, %f42620;
	// end inline asm
	// begin inline asm
	fma.rn.f32 %f42626, %f42624, %f49156, %f42620;
	// end inline asm
	// begin inline asm
	sin.approx.f32  %f42630, %f42626;
	// end inline asm
	// begin inline asm
	fma.rn.f32 %f42632, %f42630, %f49156, %f42626;
	// end inline asm
	// begin inline asm
	sin.approx.f32  %f42636, %f42632;
	// end inline asm
	// begin inline asm
	fma.rn.f32 %f42638, %f42636, %f49156, %f42632;
	// end inline asm
	// begin inline asm
	sin.approx.f32  %f42642, %f42638;
	// end inline asm
	// begin inline asm
	fma.rn.f32 %f42644, %f42642, %f49156, %f42638;
	// end inline asm
	// begin inline asm
	sin.approx.f32  %f42648, %f42644;
	// end inline asm
	// begin inline asm
	fma.rn.f32 %f42650, %f42648, %f49156, %f42644;
	// end inline asm
	// begin inline asm
	sin.approx.f32  %f42654, %f42650;
	// end inline asm
	// begin inline asm
	fma.rn.f32 %f42656, %f42654, %f49156, %f42650;
	// end inline asm
	// begin inline asm
	sin.approx.f32  %f42660, %f42656;
	// end inline asm
	// begin inline asm
	fma.rn.f32 %f42662, %f42660, %f49156, %f42656;
	// end inline asm
	// begin inline asm
	sin.approx.f32  %f42666, %f42662;
	// end inline asm
	// begin inline asm
	fma.rn.f32 %f42668, %f42666, %f49156, %f42662;
	// end inline asm
	// begin inline asm
	sin.approx.f32  %f42672, %f42668;
	// end inline asm
	// begin inline asm
	fma.rn.f32 %f42674, %f42672, %f49156, %f42668;
	// end inline asm
	// begin inline asm
	sin.approx.f32  %f42678, %f42674;
	// end inline asm
	// begin inline asm
	fma.rn.f32 %f42680, %f42678, %f49156, %f42674;
	// end inline asm
	// begin inline asm
	sin.approx.f32  %f42684, %f42680;
	// end inline asm
	// begin inline asm
	fma.rn.f32 %f42686, %f42684, %f49156, %f42680;
	// end inline asm
	// begin inline asm
	sin.approx.f32  %f42690, %f42686;
	// end inline asm
	// begin inline asm
	fma.rn.f32 %f42692, %f42690, %f49156, %f42686;
	// end inline asm
	// begin inline asm
	sin.approx.f32  %f42696, %f42692;
	// end inline asm
	// begin inline asm
	fma.rn.f32 %f42698, %f42696, %f49156, %f42692;
	// end inline asm
	// begin inline asm
	sin.approx.f32  %f42702, %f42698;
	// end inline asm
	// begin inline asm
	fma.rn.f32 %f42704, %f42702, %f49156, %f42698;
	// end inline asm
	// begin inline asm
	sin.approx.f32  %f42708, %f42704;
	// end inline asm
	// begin inline asm
	fma.rn.f32 %f42710, %f42708, %f49156, %f42704;
	// end inline asm
	// begin inline asm
	sin.approx.f32  %f42714, %f42710;
	// end inline asm
	// begin inline asm
	fma.rn.f32 %f42716, %f42714, %f49156, %f42710;
	// end inline asm
	// begin inline asm
	sin.approx.f32  %f42720, %f42716;
	// end inline asm
	// begin inline asm
	fma.rn.f32 %f42722, %f42720, %f49156, %f42716;
	// end inline asm
	// begin inline asm
	sin.approx.f32  %f42726, %f42722;
	// end inline asm
	// begin inline asm
	fma.rn.f32 %f42728, %f42726, %f49156, %f42722;
	// end inline asm
	// begin inline asm
	sin.approx.f32  %f42732, %f42728;
	// end inline asm
	// begin inline asm
	fma.rn.f32 %f42734, %f42732, %f49156, %f42728;
	// end inline asm
	// begin inline asm
	sin.approx.f32  %f42738, %f42734;
	// end inline asm
	// begin inline asm
	fma.rn.f32 %f42740, %f42738, %f49156, %f42734;
	// end inline asm
	// begin inline asm
	sin.approx.f32  %f42744, %f42740;
	// end inline asm
	// begin inline asm
	fma.rn.f32 %f42746, %f42744, %f49156, %f42740;
	// end inline asm
	// begin inline asm
	sin.approx.f32  %f42750, %f42746;
	// end inline asm
	// begin inline asm
	fma.rn.f32 %f42752, %f42750, %f49156, %f42746;
	// end inline asm
	// begin inline asm
	sin.approx.f32  %f42756, %f42752;
	// end inline asm
	// begin inline asm
	fma.rn.f32 %f42758, %f42756, %f49156, %f42752;
	// end inline asm
	// begin inline asm
	sin.approx.f32  %f42762, %f42758;
	// end inline asm
	// begin inline asm
	fma.rn.f32 %f42764, %f42762, %f49156, %f42758;
	// end inline asm
	// begin inline asm
	sin.approx.f32  %f42768, %f42764;
	// end inline asm
	// begin inline asm
	fma.rn.f32 %f42770, %f42768, %f49156, %f42764;
	// end inline asm
	// begin inline asm
	sin.approx.f32  %f42774, %f42770;
	// end inline asm
	// begin inline asm
	fma.rn.f32 %f42776, %f42774, %f49156, %f42770;
	// end inline asm
	// begin inline asm
	sin.approx.f32  %f42780, %f42776;
	// end inline asm
	// begin inline asm
	fma.rn.f32 %f42782, %f42780, %f49156, %f42776;
	// end inline asm
	// begin inline asm
	sin.approx.f32  %f42786, %f42782;
	// end inline asm
	// begin inline asm
	fma.rn.f32 %f42788, %f42786, %f49156, %f42782;
	// end inline asm
	// begin inline asm
	sin.approx.f32  %f42792, %f42788;
	// end inline asm
	// begin inline asm
	fma.rn.f32 %f42794, %f42792, %f49156, %f42788;
	// end inline asm
	// begin inline asm
	sin.approx.f32  %f42798, %f42794;
	// end inline asm
	// begin inline asm
	fma.rn.f32 %f42800, %f42798, %f49156, %f42794;
	// end inline asm
	// begin inline asm
	sin.approx.f32  %f42804, %f42800;
	// end inline asm
	// begin inline asm
	fma.rn.f32 %f42806, %f42804, %f49156, %f42800;
	// end inline asm
	// begin inline asm
	sin.approx.f32  %f42810, %f42806;
	// end inline asm
	// begin inline asm
	fma.rn.f32 %f42812, %f42810, %f49156, %f42806;
	// end inline asm
	// begin inline asm
	sin.approx.f32  %f42816, %f42812;
	// end inline asm
	// begin inline asm
	fma.rn.f32 %f42818, %f42816, %f49156, %f42812;
	// end inline asm
	// begin inline asm
	sin.approx.f32  %f42822, %f42818;
	// end inline asm
	// begin inline asm
	fma.rn.f32 %f42824, %f42822, %f49156, %f42818;
	// end inline asm
	// begin inline asm
	sin.approx.f32  %f42828, %f42824;
	// end inline asm
	// begin inline asm
	fma.rn.f32 %f42830, %f42828, %f49156, %f42824;
	// end inline asm
	// begin inline asm
	sin.approx.f32  %f42834, %f42830;
	// end inline asm
	// begin inline asm
	fma.rn.f32 %f42836, %f42834, %f49156, %f42830;
	// end inline asm
	// begin inline asm
	sin.approx.f32  %f42840, %f42836;
	// end inline asm
	// begin inline asm
	fma.rn.f32 %f42842, %f42840, %f49156, %f42836;
	// end inline asm
	// begin inline asm
	sin.approx.f32  %f42846, %f42842;
	// end inline asm
	// begin inline asm
	fma.rn.f32 %f42848, %f42846, %f49156, %f42842;
	// end inline asm
	// begin inline asm
	sin.approx.f32  %f42852, %f42848;
	// end inline asm
	// begin inline asm
	fma.rn.f32 %f42854, %f42852, %f49156, %f42848;
	// end inline asm
	// begin inline asm
	sin.approx.f32  %f42858, %f42854;
	// end inline asm
	// begin inline asm
	fma.rn.f32 %f42860, %f42858, %f49156, %f42854;
	// end inline asm
	// begin inline asm
	sin.approx.f32  %f42864, %f42860;
	// end inline asm
	// begin inline asm
	fma.rn.f32 %f42866, %f42864, %f49156, %f42860;
	// end inline asm
	// begin inline asm
	sin.approx.f32  %f42870, %f42866;
	// end inline asm
	// begin inline asm
	fma.rn.f32 %f42872, %f42870, %f49156, %f42866;
	// end inline asm
	// begin inline asm
	sin.approx.f32  %f42876, %f42872;
	// end inline asm
	// begin inline asm
	fma.rn.f32 %f42878, %f42876, %f49156, %f42872;
	// end inline asm
	// begin inline asm
	sin.approx.f32  %f42882, %f42878;
	// end inline asm
	// begin inline asm
	fma.rn.f32 %f42884, %f42882, %f49156, %f42878;
	// end inline asm
	// begin inline asm
	sin.approx.f32  %f42888, %f42884;
	// end inline asm
	// begin inline asm
	fma.rn.f32 %f42890, %f42888, %f49156, %f42884;
	// end inline asm
	// begin inline asm
	sin.approx.f32  %f42894, %f42890;
	// end inline asm
	// begin inline asm
	fma.rn.f32 %f42896, %f42894, %f49156, %f42890;
	// end inline asm
	// begin inline asm
	sin.approx.f32  %f42900, %f42896;
	// end inline asm
	// begin inline asm
	fma.rn.f32 %f42902, %f42900, %f49156, %f42896;
	// end inline asm
	// begin inline asm
	sin.approx.f32  %f42906, %f42902;
	// end inline asm
	// begin inline asm
	fma.rn.f32 %f42908, %f42906, %f49156, %f42902;
	// end inline asm
	// begin inline asm
	sin.approx.f32  %f42912, %f42908;
	// end inline asm
	// begin inline asm
	fma.rn.f32 %f42914, %f42912, %f49156, %f42908;
	// end inline asm
	// begin inline asm
	sin.approx.f32  %f42918, %f42914;
	// end inline asm
	// begin inline asm
	fma.rn.f32 %f42920, %f42918, %f49156, %f42914;
	// end inline asm
	// begin inline asm
	sin.approx.f32  %f42924, %f42920;
	// end inline asm
	// begin inline asm
	fma.rn.f32 %f42926, %f42924, %f49156, %f42920;
	// end inline asm
	// begin inline asm
	sin.approx.f32  %f42930, %f42926;
	// end inline asm
	// begin inline asm
	fma.rn.f32 %f42932, %f42930, %f49156, %f42926;
	// end inline asm
	// begin inline asm
	sin.approx.f32  %f42936, %f42932;
	// end inline asm
	// begin inline asm
	fma.rn.f32 %f42938, %f42936, %f49156, %f42932;
	// end inline asm
	// begin inline asm
	sin.approx.f32  %f42942, %f42938;
	// end inline asm
	// begin inline asm
	fma.rn.f32 %f42944, %f42942, %f49156, %f42938;
	// end inline asm
	// begin inline asm
	sin.approx.f32  %f42948, %f42944;
	// end inline asm
	// begin inline asm
	fma.rn.f32 %f42950, %f42948, %f49156, %f42944;
	// end inline asm
	// begin inline asm
	sin.approx.f32  %f42954, %f42950;
	// end inline asm
	// begin inline asm
	fma.rn.f32 %f42956, %f42954, %f49156, %f42950;
	// end inline asm
	// begin inline asm
	sin.approx.f32  %f42960, %f42956;
	// end inline asm
	// begin inline asm
	fma.rn.f32 %f42962, %f42960, %f49156, %f42956;
	// end inline asm
	// begin inline asm
	sin.approx.f32  %f42966, %f42962;
	// end inline asm
	// begin inline asm
	fma.rn.f32 %f42968, %f42966, %f49156, %f42962;
	// end inline asm
	// begin inline asm
	sin.approx.f32  %f42972, %f42968;
	// end inline asm
	// begin inline asm
	fma.rn.f32 %f42974, %f42972, %f49156, %f42968;
	// end inline asm
	// begin inline asm
	sin.approx.f32  %f42978, %f42974;
	// end inline asm
	// begin inline asm
	fma.rn.f32 %f42980, %f42978, %f49156, %f42974;
	// end inline asm
	// begin inline asm
	sin.approx.f32  %f42984, %f42980;
	// end inline asm
	// begin inline asm
	fma.rn.f32 %f42986, %f42984, %f49156, %f42980;
	// end inline asm
	// begin inline asm
	sin.approx.f32  %f42990, %f42986;
	// end inline asm
	// begin inline asm
	fma.rn.f32 %f42992, %f42990, %f49156, %f42986;
	// end inline asm
	// begin inline asm
	sin.approx.f32  %f42996, %f42992;
	// end inline asm
	// begin inline asm
	fma.rn.f32 %f42998, %f42996, %f49156, %f42992;
	// end inline asm
	// begin inline asm
	sin.approx.f32  %f43002, %f42998;
	// end inline asm
	// begin inline asm
	fma.rn.f32 %f43004, %f43002, %f49156, %f42998;
	// end inline asm
	// begin inline asm
	sin.approx.f32  %f43008, %f43004;
	// end inline asm
	// begin inline asm
	fma.rn.f32 %f43010, %f43008, %f49156, %f43004;
	// end inline asm
	// begin inline asm
	sin.approx.f32  %f43014, %f43010;
	// end inline asm
	// begin inline asm
	fma.rn.f32 %f43016, %f43014, %f49156, %f43010;
	// end inline asm
	// begin inline asm
	sin.approx.f32  %f43020, %f43016;
	// end inline asm
	// begin inline asm
	fma.rn.f32 %f43022, %f43020, %f49156, %f43016;
	// end inline asm
	// begin inline asm
	sin.approx.f32  %f43026, %f43022;
	// end inline asm
	// begin inline asm
	fma.rn.f32 %f43028, %f43026, %f49156, %f43022;
	// end inline asm
	// begin inline asm
	sin.approx.f32  %f43032, %f43028;
	// end inline asm
	// begin inline asm
	fma.rn.f32 %f43034, %f43032, %f49156, %f43028;
	// end inline asm
	// begin inline asm
	sin.approx.f32  %f43038, %f43034;
	// end inline asm
	// begin inline asm
	fma.rn.f32 %f43040, %f43038, %f49156, %f43034;
	// end inline asm
	// begin inline asm
	sin.approx.f32  %f43044, %f43040;
	// end inline asm
	// begin inline asm
	fma.rn.f32 %f43046, %f43044, %f49156, %f43040;
	// end inline asm
	// begin inline asm
	sin.approx.f32  %f43050, %f43046;
	// end inline asm
	// begin inline asm
	fma.rn.f32 %f43052, %f43050, %f49156, %f43046;
	// end inline asm
	// begin inline asm
	sin.approx.f32  %f43056, %f43052;
	// end inline asm
	// begin inline asm
	fma.rn.f32 %f43058, %f43056, %f49156, %f43052;
	// end inline asm
	// begin inline asm
	sin.approx.f32  %f43062, %f43058;
	// end inline asm
	// begin inline asm
	fma.rn.f32 %f43064, %f43062, %f49156, %f43058;
	// end inline asm
	// begin inline asm
	sin.approx.f32  %f43068, %f43064;
	// end inline asm
	// begin inline asm
	fma.rn.f32 %f43070, %f43068, %f49156, %f43064;
	// end inline asm
	// begin inline asm
	sin.approx.f32  %f43074, %f43070;
	// end inline asm
	// begin inline asm
	fma.rn.f32 %f43076, %f43074, %f49156, %f43070;
	// end inline asm
	// begin inline asm
	sin.approx.f32  %f43080, %f43076;
	// end inline asm
	// begin inline asm
	fma.rn.f32 %f43082, %f43080, %f49156, %f43076;
	// end inline asm
	// begin inline asm
	sin.approx.f32  %f43086, %f43082;
	// end inline asm
	// begin inline asm
	fma.rn.f32 %f43088, %f43086, %f49156, %f43082;
	// end inline asm
	// begin inline asm
	sin.approx.f32  %f43092, %f43088;
	// end inline asm
	// begin inline asm
	fma.rn.f32 %f43094, %f43092, %f49156, %f43088;
	// end inline asm
	// begin inline asm
	sin.approx.f32  %f43098, %f43094;
	// end inline asm
	// begin inline asm
	fma.rn.f32 %f43100, %f43098, %f49156, %f43094;
	// end inline asm
	// begin inline asm
	sin.approx.f32  %f43104, %f43100;
	// end inline asm
	// begin inline asm
	fma.rn.f32 %f43106, %f43104, %f49156, %f43100;
	// end inline asm
	// begin inline asm
	sin.approx.f32  %f43110, %f43106;
	// end inline asm
	// begin inline asm
	fma.rn.f32 %f43112, %f43110, %f49156, %f43106;
	// end inline asm
	// begin inline asm
	sin.approx.f32  %f43116, %f43112;
	// end inline asm
	// begin inline asm
	fma.rn.f32 %f43118, %f43116, %f49156, %f43112;
	// end inline asm
	// begin inline asm
	sin.approx.f32  %f43122, %f43118;
	// end inline asm
	// begin inline asm
	fma.rn.f32 %f43124, %f43122, %f49156, %f43118;
	// end inline asm
	// begin inline asm
	sin.approx.f32  %f43128, %f43124;
	// end inline asm
	// begin inline asm
	fma.rn.f32 %f43130, %f43128, %f49156, %f43124;
	// end inline asm
	// begin inline asm
	sin.approx.f32  %f43134, %f43130;
	// end inline asm
	// begin inline asm
	fma.rn.f32 %f43136, %f43134, %f49156, %f43130;
	// end inline asm
	// begin inline asm
	sin.approx.f32  %f43140, %f43136;
	// end inline asm
	// begin inline asm
	fma.rn.f32 %f43142, %f43140, %f49156, %f43136;
	// end inline asm
	// begin inline asm
	sin.approx.f32  %f43146, %f43142;
	// end inline asm
	// begin inline asm
	fma.rn.f32 %f43148, %f43146, %f49156, %f43142;
	// end inline asm
	// begin inline asm
	sin.approx.f32  %f43152, %f43148;
	// end inline asm
	// begin inline asm
	fma.rn.f32 %f43154, %f43152, %f49156, %f43148;
	// end inline asm
	// begin inline asm
	sin.approx.f32  %f43158, %f43154;
	// end inline asm
	// begin inline asm
	fma.rn.f32 %f43160, %f43158, %f49156, %f43154;
	// end inline asm
	// begin inline asm
	sin.approx.f32  %f43164, %f43160;
	// end inline asm
	// begin inline asm
	fma.rn.f32 %f43166, %f43164, %f49156, %f43160;
	// end inline asm
	// begin inline asm
	sin.approx.f32  %f43170, %f43166;
	// end inline asm
	// begin inline asm
	fma.rn.f32 %f43172, %f43170, %f49156, %f43166;
	// end inline asm
	// begin inline asm
	sin.approx.f32  %f43176, %f43172;
	// end inline asm
	// begin inline asm
	fma.rn.f32 %f43178, %f43176, %f49156, %f43172;
	// end inline asm
	// begin inline asm
	sin.approx.f32  %f43182, %f43178;
	// end inline asm
	// begin inline asm
	fma.rn.f32 %f43184, %f43182, %f49156, %f43178;
	// end inline asm
	// begin inline asm
	sin.approx.f32  %f43188, %f43184;
	// end inline asm
	// begin inline asm
	fma.rn.f32 %f43190, %f43188, %f49156, %f43184;
	// end inline asm
	// begin inline asm
	sin.approx.f32  %f43194, %f43190;
	// end inline asm
	// begin inline asm
	fma.rn.f32 %f43196, %f43194, %f49156, %f43190;
	// end inline asm
	// begin inline asm
	sin.approx.f32  %f43200, %f43196;
	// end inline asm
	// begin inline asm
	fma.rn.f32 %f43202, %f43200, %f49156, %f43196;
	// end inline asm
	// begin inline asm
	sin.approx.f32  %f43206, %f43202;
	// end inline asm
	// begin inline asm
	fma.rn.f32 %f43208, %f43206, %f49156, %f43202;
	// end inline asm
	// begin inline asm
	sin.approx.f32  %f43212, %f43208;
	// end inline asm
	// begin inline asm
	fma.rn.f32 %f43214, %f43212, %f49156, %f43208;
	// end inline asm
	// begin inline asm
	sin.approx.f32  %f43218, %f43214;
	// end inline asm
	// begin inline asm
	fma.rn.f32 %f43220, %f43218, %f49156, %f43214;
	// end inline asm
	// begin inline asm
	sin.approx.f32  %f43224, %f43220;
	// end inline asm
	// begin inline asm
	fma.rn.f32 %f43226, %f43224, %f49156, %f43220;
	// end inline asm
	// begin inline asm
	sin.approx.f32  %f43230, %f43226;
	// end inline asm
	// begin inline asm
	fma.rn.f32 %f43232, %f43230, %f49156, %f43226;
	// end inline asm
	// begin inline asm
	sin.approx.f32  %f43236, %f43232;
	// end inline asm
	// begin inline asm
	fma.rn.f32 %f43238, %f43236, %f49156, %f43232;
	// end inline asm
	// begin inline asm
	sin.approx.f32  %f43242, %f43238;
	// end inline asm
	// begin inline asm
	fma.rn.f32 %f43244, %f43242, %f49156, %f43238;
	// end inline asm
	// begin inline asm
	sin.approx.f32  %f43248, %f43244;
	// end inline asm
	// begin inline asm
	fma.rn.f32 %f43250, %f43248, %f49156, %f43244;
	// end inline asm
	// begin inline asm
	sin.approx.f32  %f43254, %f43250;
	// end inline asm
	// begin inline asm
	fma.rn.f32 %f43256, %f43254, %f49156, %f43250;
	// end inline asm
	// begin inline asm
	sin.approx.f32  %f43260, %f43256;
	// end inline asm
	// begin inline asm
	fma.rn.f32 %f43262, %f43260, %f49156, %f43256;
	// end inline asm
	// begin inline asm
	sin.approx.f32  %f43266, %f43262;
	// end inline asm
	// begin inline asm
	fma.rn.f32 %f43268, %f43266, %f49156, %f43262;
	// end inline asm
	// begin inline asm
	sin.approx.f32  %f43272, %f43268;
	// end inline asm
	// begin inline asm
	fma.rn.f32 %f43274, %f43272, %f49156, %f43268;
	// end inline asm
	// begin inline asm
	sin.approx.f32  %f43278, %f43274;
	// end inline asm
	// begin inline asm
	fma.rn.f32 %f43280, %f43278, %f49156, %f43274;
	// end inline asm
	// begin inline asm
	sin.approx.f32  %f43284, %f43280;
	// end inline asm
	// begin inline asm
	fma.rn.f32 %f43286, %f43284, %f49156, %f43280;
	// end inline asm
	// begin inline asm
	sin.approx.f32  %f43290, %f43286;
	// end inline asm
	// begin inline asm
	fma.rn.f32 %f43292, %f43290, %f49156, %f43286;
	// end inline asm
	// begin inline asm
	sin.approx.f32  %f43296, %f43292;
	// end inline asm
	// begin inline asm
	fma.rn.f32 %f43298, %f43296, %f49156, %f43292;
	// end inline asm
	// begin inline asm
	sin.approx.f32  %f43302, %f43298;
	// end inline asm
	// begin inline asm
	fma.rn.f32 %f43304, %f43302, %f49156, %f43298;
	// end inline asm
	// begin inline asm
	sin.approx.f32  %f43308, %f43304;
	// end inline asm
	// begin inline asm
	fma.rn.f32 %f43310, %f43308, %f49156, %f43304;
	// end inline asm
	// begin inline asm
	sin.approx.f32  %f43314, %f43310;
	// end inline asm
	// begin inline asm
	fma.rn.f32 %f43316, %f43314, %f49156, %f43310;
	// end inline asm
	// begin inline asm
	sin.approx.f32  %f43320, %f43316;
	// end inline asm
	// begin inline asm
	fma.rn.f32 %f43322, %f43320, %f49156, %f43316;
	// end inline asm
	// begin inline asm
	sin.approx.f32  %f43326, %f43322;
	// end inline asm
	// begin inline asm
	fma.rn.f32 %f43328, %f43326, %f49156, %f43322;
	// end inline asm
	// begin inline asm
	sin.approx.f32  %f43332, %f43328;
	// end inline asm
	// begin inline asm
	fma.rn.f32 %f43334, %f43332, %f49156, %f43328;
	// end inline asm
	// begin inline asm
	sin.approx.f32  %f43338, %f43334;
	// end inline asm
	// begin inline asm
	fma.rn.f32 %f43340, %f43338, %f49156, %f43334;
	// end inline asm
	// begin inline asm
	sin.approx.f32  %f43344, %f43340;
	// end inline asm
	// begin inline asm
	fma.rn.f32 %f43346, %f43344, %f49156, %f43340;
	// end inline asm
	// begin inline asm
	sin.approx.f32  %f43350, %f43346;
	// end inline asm
	// begin inline asm
	fma.rn.f32 %f43352, %f43350, %f49156, %f43346;
	// end inline asm
	// begin inline asm
	sin.approx.f32  %f43356, %f43352;
	// end inline asm
	// begin inline asm
	fma.rn.f32 %f43358, %f43356, %f49156, %f43352;
	// end inline asm
	// begin inline asm
	sin.approx.f32  %f43362, %f43358;
	// end inline asm
	// begin inline asm
	fma.rn.f32 %f43364, %f43362, %f49156, %f43358;
	// end inline asm
	// begin inline asm
	sin.approx.f32  %f43368, %f43364;
	// end inline asm
	// begin inline asm
	fma.rn.f32 %f43370, %f43368, %f49156, %f43364;
	// end inline asm
	// begin inline asm
	sin.approx.f32  %f43374, %f43370;
	// end inline asm
	// begin inline asm
	fma.rn.f32 %f43376, %f43374, %f49156, %f43370;
	// end inline asm
	// begin inline asm
	sin.approx.f32  %f43380, %f43376;
	// end inline asm
	// begin inline asm
	fma.rn.f32 %f43382, %f43380, %f49156, %f43376;
	// end inline asm
	// begin inline asm
	sin.approx.f32  %f43386, %f43382;
	// end inline asm
	// begin inline asm
	fma.rn.f32 %f43388, %f43386, %f49156, %f43382;
	// end inline asm
	// begin inline asm
	sin.approx.f32  %f43392, %f43388;
	// end inline asm
	// begin inline asm
	fma.rn.f32 %f43394, %f43392, %f49156, %f43388;
	// end inline asm
	// begin inline asm
	sin.approx.f32  %f43398, %f43394;
	// end inline asm
	// begin inline asm
	fma.rn.f32 %f43400, %f43398, %f49156, %f43394;
	// end inline asm
	// begin inline asm
	sin.approx.f32  %f43404, %f43400;
	// end inline asm
	// begin inline asm
	fma.rn.f32 %f43406, %f43404, %f49156, %f43400;
	// end inline asm
	// begin inline asm
	sin.approx.f32  %f43410, %f43406;
	// end inline asm
	// begin inline asm
	fma.rn.f32 %f43412, %f43410, %f49156, %f43406;
	// end inline asm
	// begin inline asm
	sin.approx.f32  %f43416, %f43412;
	// end inline asm
	// begin inline asm
	fma.rn.f32 %f43418, %f43416, %f49156, %f43412;
	// end inline asm
	// begin inline asm
	sin.approx.f32  %f43422, %f43418;
	// end inline asm
	// begin inline asm
	fma.rn.f32 %f43424, %f43422, %f49156, %f43418;
	// end inline asm
	// begin inline asm
	sin.approx.f32  %f43428, %f43424;
	// end inline asm
	// begin inline asm
	fma.rn.f32 %f43430, %f43428, %f49156, %f43424;
	// end inline asm
	// begin inline asm
	sin.approx.f32  %f43434, %f43430;
	// end inline asm
	// begin inline asm
	fma.rn.f32 %f43436, %f43434, %f49156, %f43430;
	// end inline asm
	// begin inline asm
	sin.approx.f32  %f43440, %f43436;
	// end inline asm
	// begin inline asm
	fma.rn.f32 %f43442, %f43440, %f49156, %f43436;
	// end inline asm
	// begin inline asm
	sin.approx.f32  %f43446, %f43442;
	// end inline asm
	// begin inline asm
	fma.rn.f32 %f43448, %f43446, %f49156, %f43442;
	// end inline asm
	// begin inline asm
	sin.approx.f32  %f43452, %f43448;
	// end inline asm
	// begin inline asm
	fma.rn.f32 %f43454, %f43452, %f49156, %f43448;
	// end inline asm
	// begin inline asm
	sin.approx.f32  %f43458, %f43454;
	// end inline asm
	// begin inline asm
	fma.rn.f32 %f43460, %f43458, %f49156, %f43454;
	// end inline asm
	// begin inline asm
	sin.approx.f32  %f43464, %f43460;
	// end inline asm
	// begin inline asm
	fma.rn.f32 %f43466, %f43464, %f49156, %f43460;
	// end inline asm
	// begin inline asm
	sin.approx.f32  %f43470, %f43466;
	// end inline asm
	// begin inline asm
	fma.rn.f32 %f43472, %f43470, %f49156, %f43466;
	// end inline asm
	// begin inline asm
	sin.approx.f32  %f43476, %f43472;
	// end inline asm
	// begin inline asm
	fma.rn.f32 %f43478, %f43476, %f49156, %f43472;
	// end inline asm
	// begin inline asm
	sin.approx.f32  %f43482, %f43478;
	// end inline asm
	// begin inline asm
	fma.rn.f32 %f43484, %f43482, %f49156, %f43478;
	// end inline asm
	// begin inline asm
	sin.approx.f32  %f43488, %f43484;
	// end inline asm
	// begin inline asm
	fma.rn.f32 %f43490, %f43488, %f49156, %f43484;
	// end inline asm
	// begin inline asm
	sin.approx.f32  %f43494, %f43490;
	// end inline asm
	// begin inline asm
	fma.rn.f32 %f43496, %f43494, %f49156, %f43490;
	// end inline asm
	// begin inline asm
	sin.approx.f32  %f43500, %f43496;
	// end inline asm
	// begin inline asm
	fma.rn.f32 %f43502, %f43500, %f49156, %f43496;
	// end inline asm
	// begin inline asm
	sin.approx.f32  %f43506, %f43502;
	// end inline asm
	// begin inline asm
	fma.rn.f32 %f43508, %f43506, %f49156, %f43502;
	// end inline asm
	// begin inline asm
	sin.approx.f32  %f43512, %f43508;
	// end inline asm
	// begin inline asm
	fma.rn.f32 %f43514, %f43512, %f49156, %f43508;
	// end inline asm
	// begin inline asm
	sin.approx.f32  %f43518, %f43514;
	// end inline asm
	// begin inline asm
	fma.rn.f32 %f43520, %f43518, %f49156, %f43514;
	// end inline asm
	// begin inline asm
	sin.approx.f32  %f43524, %f43520;
	// end inline asm
	// begin inline asm
	fma.rn.f32 %f43526, %f43524, %f49156, %f43520;
	// end inline asm
	// begin inline asm
	sin.approx.f32  %f43530, %f43526;
	// end inline asm
	// begin inline asm
	fma.rn.f32 %f43532, %f43530, %f49156, %f43526;
	// end inline asm
	// begin inline asm
	sin.approx.f32  %f43536, %f43532;
	// end inline asm
	// begin inline asm
	fma.rn.f32 %f43538, %f43536, %f49156, %f43532;
	// end inline asm
	// begin inline asm
	sin.approx.f32  %f43542, %f43538;
	// end inline asm
	// begin inline asm
	fma.rn.f32 %f43544, %f43542, %f49156, %f43538;
	// end inline asm
	// begin inline asm
	sin.approx.f32  %f43548, %f43544;
	// end inline asm
	// begin inline asm
	fma.rn.f32 %f43550, %f43548, %f49156, %f43544;
	// end inline asm
	// begin inline asm
	sin.approx.f32  %f43554, %f43550;
	// end inline asm
	// begin inline asm
	fma.rn.f32 %f43556, %f43554, %f49156, %f43550;
	// end inline asm
	// begin inline asm
	sin.approx.f32  %f43560, %f43556;
	// end inline asm
	// begin inline asm
	fma.rn.f32 %f43562, %f43560, %f49156, %f43556;
	// end inline asm
	// begin inline asm
	sin.approx.f32  %f43566, %f43562;
	// end inline asm
	// begin inline asm
	fma.rn.f32 %f43568, %f43566, %f49156, %f43562;
	// end inline asm
	// begin inline asm
	sin.approx.f32  %f43572, %f43568;
	// end inline asm
	// begin inline asm
	fma.rn.f32 %f43574, %f43572, %f49156, %f43568;
	// end inline asm
	// begin inline asm
	sin.approx.f32  %f43578, %f43574;
	// end inline asm
	// begin inline asm
	fma.rn.f32 %f43580, %f43578, %f49156, %f43574;
	// end inline asm
	// begin inline asm
	sin.approx.f32  %f43584, %f43580;
	// end inline asm
	// begin inline asm
	fma.rn.f32 %f43586, %f43584, %f49156, %f43580;
	// end inline asm
	// begin inline asm
	sin.approx.f32  %f43590, %f43586;
	// end inline asm
	// begin inline asm
	fma.rn.f32 %f43592, %f43590, %f49156, %f43586;
	// end inline asm
	// begin inline asm
	sin.approx.f32  %f43596, %f43592;
	// end inline asm
	// begin inline asm
	fma.rn.f32 %f43598, %f43596, %f49156, %f43592;
	// end inline asm
	// begin inline asm
	sin.approx.f32  %f43602, %f43598;
	// end inline asm
	// begin inline asm
	fma.rn.f32 %f43604, %f43602, %f49156, %f43598;
	// end inline asm
	// begin inline asm
	sin.approx.f32  %f43608, %f43604;
	// end inline asm
	// begin inline asm
	fma.rn.f32 %f43610, %f43608, %f49156, %f43604;
	// end inline asm
	// begin inline asm
	sin.approx.f32  %f43614, %f43610;
	// end inline asm
	// begin inline asm
	fma.rn.f32 %f43616, %f43614, %f49156, %f43610;
	// end inline asm
	// begin inline asm
	sin.approx.f32  %f43620, %f43616;
	// end inline asm
	// begin inline asm
	fma.rn.f32 %f43622, %f43620, %f49156, %f43616;
	// end inline asm
	// begin inline asm
	sin.approx.f32  %f43626, %f43622;
	// end inline asm
	// begin inline asm
	fma.rn.f32 %f43628, %f43626, %f49156, %f43622;
	// end inline asm
	// begin inline asm
	sin.approx.f32  %f43632, %f43628;
	// end inline asm
	// begin inline asm
	fma.rn.f32 %f43634, %f43632, %f49156, %f43628;
	// end inline asm
	// begin inline asm
	sin.approx.f32  %f43638, %f43634;
	// end inline asm
	// begin inline asm
	fma.rn.f32 %f43640, %f43638, %f49156, %f43634;
	// end inline asm
	// begin inline asm
	sin.approx.f32  %f43644, %f43640;
	// end inline asm
	// begin inline asm
	fma.rn.f32 %f43646, %f43644, %f49156, %f43640;
	// end inline asm
	// begin inline asm
	sin.approx.f32  %f43650, %f43646;
	// end inline asm
	// begin inline asm
	fma.rn.f32 %f43652, %f43650, %f49156, %f43646;
	// end inline asm
	// begin inline asm
	sin.approx.f32  %f43656, %f43652;
	// end inline asm
	// begin inline asm
	fma.rn.f32 %f43658, %f43656, %f49156, %f43652;
	// end inline asm
	// begin inline asm
	sin.approx.f32  %f43662, %f43658;
	// end inline asm
	// begin inline asm
	fma.rn.f32 %f43664, %f43662, %f49156, %f43658;
	// end inline asm
	// begin inline asm
	sin.approx.f32  %f43668, %f43664;
	// end inline asm
	// begin inline asm
	fma.rn.f32 %f43670, %f43668, %f49156, %f43664;
	// end inline asm
	// begin inline asm
	sin.approx.f32  %f43674, %f43670;
	// end inline asm
	// begin inline asm
	fma.rn.f32 %f43676, %f43674, %f49156, %f43670;
	// end inline asm
	// begin inline asm
	sin.approx.f32  %f43680, %f43676;
	// end inline asm
	// begin inline asm
	fma.rn.f32 %f43682, %f43680, %f49156, %f43676;
	// end inline asm
	// begin inline asm
	sin.approx.f32  %f43686, %f43682;
	// end inline asm
	// begin inline asm
	fma.rn.f32 %f43688, %f43686, %f49156, %f43682;
	// end inline asm
	// begin inline asm
	sin.approx.f32  %f43692, %f43688;
	// end inline asm
	// begin inline asm
	fma.rn.f32 %f43694, %f43692, %f49156, %f43688;
	// end inline asm
	// begin inline asm
	sin.approx.f32  %f43698, %f43694;
	// end inline asm
	// begin inline asm
	fma.rn.f32 %f43700, %f43698, %f49156, %f43694;
	// end inline asm
	// begin inline asm
	sin.approx.f32  %f43704, %f43700;
	// end inline asm
	// begin inline asm
	fma.rn.f32 %f43706, %f43704, %f49156, %f43700;
	// end inline asm
	// begin inline asm
	sin.approx.f32  %f43710, %f43706;
	// end inline asm
	// begin inline asm
	fma.rn.f32 %f43712, %f43710, %f49156, %f43706;
	// end inline asm
	// begin inline asm
	sin.approx.f32  %f43716, %f43712;
	// end inline asm
	// begin inline asm
	fma.rn.f32 %f43718, %f43716, %f49156, %f43712;
	// end inline asm
	// begin inline asm
	sin.approx.f32  %f43722, %f43718;
	// end inline asm
	// begin inline asm
	fma.rn.f32 %f43724, %f43722, %f49156, %f43718;
	// end inline asm
	// begin inline asm
	sin.approx.f32  %f43728, %f43724;
	// end inline asm
	// begin inline asm
	fma.rn.f32 %f43730, %f43728, %f49156, %f43724;
	// end inline asm
	// begin inline asm
	sin.approx.f32  %f43734, %f43730;
	// end inline asm
	// begin inline asm
	fma.rn.f32 %f43736, %f43734, %f49156, %f43730;
	// end inline asm
	// begin inline asm
	sin.approx.f32  %f43740, %f43736;
	// end inline asm
	// begin inline asm
	fma.rn.f32 %f43742, %f43740, %f49156, %f43736;
	// end inline asm
	// begin inline asm
	sin.approx.f32  %f43746, %f43742;
	// end inline asm
	// begin inline asm
	fma.rn.f32 %f43748, %f43746, %f49156, %f43742;
	// end inline asm
	// begin inline asm
	sin.approx.f32  %f43752, %f43748;
	// end inline asm
	// begin inline asm
	fma.rn.f32 %f43754, %f43752, %f49156, %f43748;
	// end inline asm
	// begin inline asm
	sin.approx.f32  %f43758, %f43754;
	// end inline asm
	// begin inline asm
	fma.rn.f32 %f43760, %f43758, %f49156, %f43754;
	// end inline asm
	// begin inline asm
	sin.approx.f32  %f43764, %f43760;
	// end inline asm
	// begin inline asm
	fma.rn.f32 %f43766, %f43764, %f49156, %f43760;
	// end inline asm
	// begin inline asm
	sin.approx.f32  %f43770, %f43766;
	// end inline asm
	// begin inline asm
	fma.rn.f32 %f43772, %f43770, %f49156, %f43766;
	// end inline asm
	// begin inline asm
	sin.approx.f32  %f43776, %f43772;
	// end inline asm
	// begin inline asm
	fma.rn.f32 %f43778, %f43776, %f49156, %f43772;
	// end inline asm
	// begin inline asm
	sin.approx.f32  %f43782, %f43778;
	// end inline asm
	// begin inline asm
	fma.rn.f32 %f43784, %f43782, %f49156, %f43778;
	// end inline asm
	// begin inline asm
	sin.approx.f32  %f43788, %f43784;
	// end inline asm
	// begin inline asm
	fma.rn.f32 %f43790, %f43788, %f49156, %f43784;
	// end inline asm
	// begin inline asm
	sin.approx.f32  %f43794, %f43790;
	// end inline asm
	// begin inline asm
	fma.rn.f32 %f43796, %f43794, %f49156, %f43790;
	// end inline asm
	// begin inline asm
	sin.approx.f32  %f43800, %f43796;
	// end inline asm
	// begin inline asm
	fma.rn.f32 %f43802, %f43800, %f49156, %f43796;
	// end inline asm
	// begin inline asm
	sin.approx.f32  %f43806, %f43802;
	// end inline asm
	// begin inline asm
	fma.rn.f32 %f43808, %f43806, %f49156, %f43802;
	// end inline asm
	// begin inline asm
	sin.approx.f32  %f43812, %f43808;
	// end inline asm
	// begin inline asm
	fma.rn.f32 %f43814, %f43812, %f49156, %f43808;
	// end inline asm
	// begin inline asm
	sin.approx.f32  %f43818, %f43814;
	// end inline asm
	// begin inline asm
	fma.rn.f32 %f43820, %f43818, %f49156, %f43814;
	// end inline asm
	// begin inline asm
	sin.approx.f32  %f43824, %f43820;
	// end inline asm
	// begin inline asm
	fma.rn.f32 %f43826, %f43824, %f49156, %f43820;
	// end inline asm
	// begin inline asm
	sin.approx.f32  %f43830, %f43826;
	// end inline asm
	// begin inline asm
	fma.rn.f32 %f43832, %f43830, %f49156, %f43826;
	// end inline asm
	// begin inline asm
	sin.approx.f32  %f43836, %f43832;
	// end inline asm
	// begin inline asm
	fma.rn.f32 %f43838, %f43836, %f49156, %f43832;
	// end inline asm
	// begin inline asm
	sin.approx.f32  %f43842, %f43838;
	// end inline asm
	// begin inline asm
	fma.rn.f32 %f43844, %f43842, %f49156, %f43838;
	// end inline asm
	// begin inline asm
	sin.approx.f32  %f43848, %f43844;
	// end inline asm
	// begin inline asm
	fma.rn.f32 %f43850, %f43848, %f49156, %f43844;
	// end inline asm
	// begin inline asm
	sin.approx.f32  %f43854, %f43850;
	// end inline asm
	// begin inline asm
	fma.rn.f32 %f43856, %f43854, %f49156, %f43850;
	// end inline asm
	// begin inline asm
	sin.approx.f32  %f43860, %f43856;
	// end inline asm
	// begin inline asm
	fma.rn.f32 %f43862, %f43860, %f49156, %f43856;
	// end inline asm
	// begin inline asm
	sin.approx.f32  %f43866, %f43862;
	// end inline asm
	// begin inline asm
	fma.rn.f32 %f43868, %f43866, %f49156, %f43862;
	// end inline asm
	// begin inline asm
	sin.approx.f32  %f43872, %f43868;
	// end inline asm
	// begin inline asm
	fma.rn.f32 %f43874, %f43872, %f49156, %f43868;
	// end inline asm
	// begin inline asm
	sin.approx.f32  %f43878, %f43874;
	// end inline asm
	// begin inline asm
	fma.rn.f32 %f43880, %f43878, %f49156, %f43874;
	// end inline asm
	// begin inline asm
	sin.approx.f32  %f43884, %f43880;
	// end inline asm
	// begin inline asm
	fma.rn.f32 %f43886, %f43884, %f49156, %f43880;
	// end inline asm
	// begin inline asm
	sin.approx.f32  %f43890, %f43886;
	// end inline asm
	// begin inline asm
	fma.rn.f32 %f43892, %f43890, %f49156, %f43886;
	// end inline asm
	// begin inline asm
	sin.approx.f32  %f43896, %f43892;
	// end inline asm
	// begin inline asm
	fma.rn.f32 %f43898, %f43896, %f49156, %f43892;
	// end inline asm
	// begin inline asm
	sin.approx.f32  %f43902, %f43898;
	// end inline asm
	// begin inline asm
	fma.rn.f32 %f43904, %f43902, %f49156, %f43898;
	// end inline asm
	// begin inline asm
	sin.approx.f32  %f43908, %f43904;
	// end inline asm
	// begin inline asm
	fma.rn.f32 %f43910, %f43908, %f49156, %f43904;
	// end inline asm
	// begin inline asm
	sin.approx.f32  %f43914, %f43910;
	// end inline asm
	// begin inline asm
	fma.rn.f32 %f43916, %f43914, %f49156, %f43910;
	// end inline asm
	// begin inline asm
	sin.approx.f32  %f43920, %f43916;
	// end inline asm
	// begin inline asm
	fma.rn.f32 %f43922, %f43920, %f49156, %f43916;
	// end inline asm
	// begin inline asm
	sin.approx.f32  %f43926, %f43922;
	// end inline asm
	// begin inline asm
	fma.rn.f32 %f43928, %f43926, %f49156, %f43922;
	// end inline asm
	// begin inline asm
	sin.approx.f32  %f43932, %f43928;
	// end inline asm
	// begin inline asm
	fma.rn.f32 %f43934, %f43932, %f49156, %f43928;
	// end inline asm
	// begin inline asm
	sin.approx.f32  %f43938, %f43934;
	// end inline asm
	// begin inline asm
	fma.rn.f32 %f43940, %f43938, %f49156, %f43934;
	// end inline asm
	// begin inline asm
	sin.approx.f32  %f43944, %f43940;
	// end inline asm
	// begin inline asm
	fma.rn.f32 %f43946, %f43944, %f49156, %f43940;
	// end inline asm
	// begin inline asm
	sin.approx.f32  %f43950, %f43946;
	// end inline asm
	// begin inline asm
	fma.rn.f32 %f43952, %f43950, %f49156, %f43946;
	// end inline asm
	// begin inline asm
	sin.approx.f32  %f43956, %f43952;
	// end inline asm
	// begin inline asm
	fma.rn.f32 %f43958, %f43956, %f49156, %f43952;
	// end inline asm
	// begin inline asm
	sin.approx.f32  %f43962, %f43958;
	// end inline asm
	// begin inline asm
	fma.rn.f32 %f43964, %f43962, %f49156, %f43958;
	// end inline asm
	// begin inline asm
	sin.approx.f32  %f43968, %f43964;
	// end inline asm
	// begin inline asm
	fma.rn.f32 %f43970, %f43968, %f49156, %f43964;
	// end inline asm
	// begin inline asm
	sin.approx.f32  %f43974, %f43970;
	// end inline asm
	// begin inline asm
	fma.rn.f32 %f43976, %f43974, %f49156, %f43970;
	// end inline asm
	// begin inline asm
	sin.approx.f32  %f43980, %f43976;
	// end inline asm
	// begin inline asm
	fma.rn.f32 %f43982, %f43980, %f49156, %f43976;
	// end inline asm
	// begin inline asm
	sin.approx.f32  %f43986, %f43982;
	// end inline asm
	// begin inline asm
	fma.rn.f32 %f43988, %f43986, %f49156, %f43982;
	// end inline asm
	// begin inline asm
	sin.approx.f32  %f43992, %f43988;
	// end inline asm
	// begin inline asm
	fma.rn.f32 %f43994, %f43992, %f49156, %f43988;
	// end inline asm
	// begin inline asm
	sin.approx.f32  %f43998, %f43994;
	// end inline asm
	// begin inline asm
	fma.rn.f32 %f44000, %f43998, %f49156, %f43994;
	// end inline asm
	// begin inline asm
	sin.approx.f32  %f44004, %f44000;
	// end inline asm
	// begin inline asm
	fma.rn.f32 %f44006, %f44004, %f49156, %f44000;
	// end inline asm
	// begin inline asm
	sin.approx.f32  %f44010, %f44006;
	// end inline asm
	// begin inline asm
	fma.rn.f32 %f44012, %f44010, %f49156, %f44006;
	// end inline asm
	// begin inline asm
	sin.approx.f32  %f44016, %f44012;
	// end inline asm
	// begin inline asm
	fma.rn.f32 %f44018, %f44016, %f49156, %f44012;
	// end inline asm
	// begin inline asm
	sin.approx.f32  %f44022, %f44018;
	// end inline asm
	// begin inline asm
	fma.rn.f32 %f44024, %f44022, %f49156, %f44018;
	// end inline asm
	// begin inline asm
	sin.approx.f32  %f44028, %f44024;
	// end inline asm
	// begin inline asm
	fma.rn.f32 %f44030, %f44028, %f49156, %f44024;
	// end inline asm
	// begin inline asm
	sin.approx.f32  %f44034, %f44030;
	// end inline asm
	// begin inline asm
	fma.rn.f32 %f44036, %f44034, %f49156, %f44030;
	// end inline asm
	// begin inline asm
	sin.approx.f32  %f44040, %f44036;
	// end inline asm
	// begin inline asm
	fma.rn.f32 %f44042, %f44040, %f49156, %f44036;
	// end inline asm
	// begin inline asm
	sin.approx.f32  %f44046, %f44042;
	// end inline asm
	// begin inline asm
	fma.rn.f32 %f44048, %f44046, %f49156, %f44042;
	// end inline asm
	// begin inline asm
	sin.approx.f32  %f44052, %f44048;
	// end inline asm
	// begin inline asm
	fma.rn.f32 %f44054, %f44052, %f49156, %f44048;
	// end inline asm
	// begin inline asm
	sin.approx.f32  %f44058, %f44054;
	// end inline asm
	// begin inline asm
	fma.rn.f32 %f44060, %f44058, %f49156, %f44054;
	// end inline asm
	// begin inline asm
	sin.approx.f32  %f44064, %f44060;
	// end inline asm
	// begin inline asm
	fma.rn.f32 %f44066, %f44064, %f49156, %f44060;
	// end inline asm
	// begin inline asm
	sin.approx.f32  %f44070, %f44066;
	// end inline asm
	// begin inline asm
	fma.rn.f32 %f44072, %f44070, %f49156, %f44066;
	// end inline asm
	// begin inline asm
	sin.approx.f32  %f44076, %f44072;
	// end inline asm
	// begin inline asm
	fma.rn.f32 %f44078, %f44076, %f49156, %f44072;
	// end inline asm
	// begin inline asm
	sin.approx.f32  %f44082, %f44078;
	// end inline asm
	// begin inline asm
	fma.rn.f32 %f44084, %f44082, %f49156, %f44078;
	// end inline asm
	// begin inline asm
	sin.approx.f32  %f44088, %f44084;
	// end inline asm
	// begin inline asm
	fma.rn.f32 %f44090, %f44088, %f49156, %f44084;
	// end inline asm
	// begin inline asm
	sin.approx.f32  %f44094, %f44090;
	// end inline asm
	// begin inline asm
	fma.rn.f32 %f44096, %f44094, %f49156, %f44090;
	// end inline asm
	// begin inline asm
	sin.approx.f32  %f44100, %f44096;
	// end inline asm
	// begin inline asm
	fma.rn.f32 %f44102, %f44100, %f49156, %f44096;
	// end inline asm
	// begin inline asm
	sin.approx.f32  %f44106, %f44102;
	// end inline asm
	// begin inline asm
	fma.rn.f32 %f44108, %f44106, %f49156, %f44102;
	// end inline asm
	// begin inline asm
	sin.approx.f32  %f44112, %f44108;
	// end inline asm
	// begin inline asm
	fma.rn.f32 %f44114, %f44112, %f49156, %f44108;
	// end inline asm
	// begin inline asm
	sin.approx.f32  %f44118, %f44114;
	// end inline asm
	// begin inline asm
	fma.rn.f32 %f44120, %f44118, %f49156, %f44114;
	// end inline asm
	// begin inline asm
	sin.approx.f32  %f44124, %f44120;
	// end inline asm
	// begin inline asm
	fma.rn.f32 %f44126, %f44124, %f49156, %f44120;
	// end inline asm
	// begin inline asm
	sin.approx.f32  %f44130, %f44126;
	// end inline asm
	// begin inline asm
	fma.rn.f32 %f44132, %f44130, %f49156, %f44126;
	// end inline asm
	// begin inline asm
	sin.approx.f32  %f44136, %f44132;
	// end inline asm
	// begin inline asm
	fma.rn.f32 %f44138, %f44136, %f49156, %f44132;
	// end inline asm
	// begin inline asm
	sin.approx.f32  %f44142, %f44138;
	// end inline asm
	// begin inline asm
	fma.rn.f32 %f44144, %f44142, %f49156, %f44138;
	// end inline asm
	// begin inline asm
	sin.approx.f32  %f44148, %f44144;
	// end inline asm
	// begin inline asm
	fma.rn.f32 %f44150, %f44148, %f49156, %f44144;
	// end inline asm
	// begin inline asm
	sin.approx.f32  %f44154, %f44150;
	// end inline asm
	// begin inline asm
	fma.rn.f32 %f44156, %f44154, %f49156, %f44150;
	// end inline asm
	// begin inline asm
	sin.approx.f32  %f44160, %f44156;
	// end inline asm
	// begin inline asm
	fma.rn.f32 %f44162, %f44160, %f49156, %f44156;
	// end inline asm
	// begin inline asm
	sin.approx.f32  %f44166, %f44162;
	// end inline asm
	// begin inline asm
	fma.rn.f32 %f44168, %f44166, %f49156, %f44162;
	// end inline asm
	// begin inline asm
	sin.approx.f32  %f44172, %f44168;
	// end inline asm
	// begin inline asm
	fma.rn.f32 %f44174, %f44172, %f49156, %f44168;
	// end inline asm
	// begin inline asm
	sin.approx.f32  %f44178, %f44174;
	// end inline asm
	// begin inline asm
	fma.rn.f32 %f44180, %f44178, %f49156, %f44174;
	// end inline asm
	// begin inline asm
	sin.approx.f32  %f44184, %f44180;
	// end inline asm
	// begin inline asm
	fma.rn.f32 %f44186, %f44184, %f49156, %f44180;
	// end inline asm
	// begin inline asm
	sin.approx.f32  %f44190, %f44186;
	// end inline asm
	// begin inline asm
	fma.rn.f32 %f44192, %f44190, %f49156, %f44186;
	// end inline asm
	// begin inline asm
	sin.approx.f32  %f44196, %f44192;
	// end inline asm
	// begin inline asm
	fma.rn.f32 %f44198, %f44196, %f49156, %f44192;
	// end inline asm
	// begin inline asm
	sin.approx.f32  %f44202, %f44198;
	// end inline asm
	// begin inline asm
	fma.rn.f32 %f44204, %f44202, %f49156, %f44198;
	// end inline asm
	// begin inline asm
	sin.approx.f32  %f44208, %f44204;
	// end inline asm
	// begin inline asm
	fma.rn.f32 %f44210, %f44208, %f49156, %f44204;
	// end inline asm
	// begin inline asm
	sin.approx.f32  %f44214, %f44210;
	// end inline asm
	// begin inline asm
	fma.rn.f32 %f44216, %f44214, %f49156, %f44210;
	// end inline asm
	// begin inline asm
	sin.approx.f32  %f44220, %f44216;
	// end inline asm
	// begin inline asm
	fma.rn.f32 %f44222, %f44220, %f49156, %f44216;
	// end inline asm
	// begin inline asm
	sin.approx.f32  %f44226, %f44222;
	// end inline asm
	// begin inline asm
	fma.rn.f32 %f44228, %f44226, %f49156, %f44222;
	// end inline asm
	// begin inline asm
	sin.approx.f32  %f44232, %f44228;
	// end inline asm
	// begin inline asm
	fma.rn.f32 %f44234, %f44232, %f49156, %f44228;
	// end inline asm
	// begin inline asm
	sin.approx.f32  %f44238, %f44234;
	// end inline asm
	// begin inline asm
	fma.rn.f32 %f44240, %f44238, %f49156, %f44234;
	// end inline asm
	// begin inline asm
	sin.approx.f32  %f44244, %f44240;
	// end inline asm
	// begin inline asm
	fma.rn.f32 %f44246, %f44244, %f49156, %f44240;
	// end inline asm
	// begin inline asm
	sin.approx.f32  %f44250, %f44246;
	// end inline asm
	// begin inline asm
	fma.rn.f32 %f44252, %f44250, %f49156, %f44246;
	// end inline asm
	// begin inline asm
	sin.approx.f32  %f44256, %f44252;
	// end inline asm
	// begin inline asm
	fma.rn.f32 %f44258, %f44256, %f49156, %f44252;
	// end inline asm
	// begin inline asm
	sin.approx.f32  %f44262, %f44258;
	// end inline asm
	// begin inline asm
	fma.rn.f32 %f44264, %f44262, %f49156, %f44258;
	// end inline asm
	// begin inline asm
	sin.approx.f32  %f44268, %f44264;
	// end inline asm
	// begin inline asm
	fma.rn.f32 %f44270, %f44268, %f49156, %f44264;
	// end inline asm
	// begin inline asm
	sin.approx.f32  %f44274, %f44270;
	// end inline asm
	// begin inline asm
	fma.rn.f32 %f44276, %f44274, %f49156, %f44270;
	// end inline asm
	// begin inline asm
	sin.approx.f32  %f44280, %f44276;
	// end inline asm
	// begin inline asm
	fma.rn.f32 %f44282, %f44280, %f49156, %f44276;
	// end inline asm
	// begin inline asm
	sin.approx.f32  %f44286, %f44282;
	// end inline asm
	// begin inline asm
	fma.rn.f32 %f44288, %f44286, %f49156, %f44282;
	// end inline asm
	// begin inline asm
	sin.approx.f32  %f44292, %f44288;
	// end inline asm
	// begin inline asm
	fma.rn.f32 %f44294, %f44292, %f49156, %f44288;
	// end inline asm
	// begin inline asm
	sin.approx.f32  %f44298, %f44294;
	// end inline asm
	// begin inline asm
	fma.rn.f32 %f44300, %f44298, %f49156, %f44294;
	// end inline asm
	// begin inline asm
	sin.approx.f32  %f44304, %f44300;
	// end inline asm
	// begin inline asm
	fma.rn.f32 %f44306, %f44304, %f49156, %f44300;
	// end inline asm
	// begin inline asm
	sin.approx.f32  %f44310, %f44306;
	// end inline asm
	// begin inline asm
	fma.rn.f32 %f44312, %f44310, %f49156, %f44306;
	// end inline asm
	// begin inline asm
	sin.approx.f32  %f44316, %f44312;
	// end inline asm
	// begin inline asm
	fma.rn.f32 %f44318, %f44316, %f49156, %f44312;
	// end inline asm
	// begin inline asm
	sin.approx.f32  %f44322, %f44318;
	// end inline asm
	// begin inline asm
	fma.rn.f32 %f44324, %f44322, %f49156, %f44318;
	// end inline asm
	// begin inline asm
	sin.approx.f32  %f44328, %f44324;
	// end inline asm
	// begin inline asm
	fma.rn.f32 %f44330, %f44328, %f49156, %f44324;
	// end inline asm
	// begin inline asm
	sin.approx.f32  %f44334, %f44330;
	// end inline asm
	// begin inline asm
	fma.rn.f32 %f44336, %f44334, %f49156, %f44330;
	// end inline asm
	// begin inline asm
	sin.approx.f32  %f44340, %f44336;
	// end inline asm
	// begin inline asm
	fma.rn.f32 %f44342, %f44340, %f49156, %f44336;
	// end inline asm
	// begin inline asm
	sin.approx.f32  %f44346, %f44342;
	// end inline asm
	// begin inline asm
	fma.rn.f32 %f44348, %f44346, %f49156, %f44342;
	// end inline asm
	// begin inline asm
	sin.approx.f32  %f44352, %f44348;
	// end inline asm
	// begin inline asm
	fma.rn.f32 %f44354, %f44352, %f49156, %f44348;
	// end inline asm
	// begin inline asm
	sin.approx.f32  %f44358, %f44354;
	// end inline asm
	// begin inline asm
	fma.rn.f32 %f44360, %f44358, %f49156, %f44354;
	// end inline asm
	// begin inline asm
	sin.approx.f32  %f44364, %f44360;
	// end inline asm
	// begin inline asm
	fma.rn.f32 %f44366, %f44364, %f49156, %f44360;
	// end inline asm
	// begin inline asm
	sin.approx.f32  %f44370, %f44366;
	// end inline asm
	// begin inline asm
	fma.rn.f32 %f44372, %f44370, %f49156, %f44366;
	// end inline asm
	// begin inline asm
	sin.approx.f32  %f44376, %f44372;
	// end inline asm
	// begin inline asm
	fma.rn.f32 %f44378, %f44376, %f49156, %f44372;
	// end inline asm
	// begin inline asm
	sin.approx.f32  %f44382, %f44378;
	// end inline asm
	// begin inline asm
	fma.rn.f32 %f44384, %f44382, %f49156, %f44378;
	// end inline asm
	// begin inline asm
	sin.approx.f32  %f44388, %f44384;
	// end inline asm
	// begin inline asm
	fma.rn.f32 %f44390, %f44388, %f49156, %f44384;
	// end inline asm
	// begin inline asm
	sin.approx.f32  %f44394, %f44390;
	// end inline asm
	// begin inline asm
	fma.rn.f32 %f44396, %f44394, %f49156, %f44390;
	// end inline asm
	// begin inline asm
	sin.approx.f32  %f44400, %f44396;
	// end inline asm
	// begin inline asm
	fma.rn.f32 %f44402, %f44400, %f49156, %f44396;
	// end inline asm
	// begin inline asm
	sin.approx.f32  %f44406, %f44402;
	// end inline asm
	// begin inline asm
	fma.rn.f32 %f44408, %f44406, %f49156, %f44402;
	// end inline asm
	// begin inline asm
	sin.approx.f32  %f44412, %f44408;
	// end inline asm
	// begin inline asm
	fma.rn.f32 %f44414, %f44412, %f49156, %f44408;
	// end inline asm
	// begin inline asm
	sin.approx.f32  %f44418, %f44414;
	// end inline asm
	// begin inline asm
	fma.rn.f32 %f44420, %f44418, %f49156, %f44414;
	// end inline asm
	// begin inline asm
	sin.approx.f32  %f44424, %f44420;
	// end inline asm
	// begin inline asm
	fma.rn.f32 %f44426, %f44424, %f49156, %f44420;
	// end inline asm
	// begin inline asm
	sin.approx.f32  %f44430, %f44426;
	// end inline asm
	// begin inline asm
	fma.rn.f32 %f44432, %f44430, %f49156, %f44426;
	// end inline asm
	// begin inline asm
	sin.approx.f32  %f44436, %f44432;
	// end inline asm
	// begin inline asm
	fma.rn.f32 %f44438, %f44436, %f49156, %f44432;
	// end inline asm
	// begin inline asm
	sin.approx.f32  %f44442, %f44438;
	// end inline asm
	// begin inline asm
	fma.rn.f32 %f44444, %f44442, %f49156, %f44438;
	// end inline asm
	// begin inline asm
	sin.approx.f32  %f44448, %f44444;
	// end inline asm
	// begin inline asm
	fma.rn.f32 %f44450, %f44448, %f49156, %f44444;
	// end inline asm
	// begin inline asm
	sin.approx.f32  %f44454, %f44450;
	// end inline asm
	// begin inline asm
	fma.rn.f32 %f44456, %f44454, %f49156, %f44450;
	// end inline asm
	// begin inline asm
	sin.approx.f32  %f44460, %f44456;
	// end inline asm
	// begin inline asm
	fma.rn.f32 %f44462, %f44460, %f49156, %f44456;
	// end inline asm
	// begin inline asm
	sin.approx.f32  %f44466, %f44462;
	// end inline asm
	// begin inline asm
	fma.rn.f32 %f44468, %f44466, %f49156, %f44462;
	// end inline asm
	// begin inline asm
	sin.approx.f32  %f44472, %f44468;
	// end inline asm
	// begin inline asm
	fma.rn.f32 %f44474, %f44472, %f49156, %f44468;
	// end inline asm
	// begin inline asm
	sin.approx.f32  %f44478, %f44474;
	// end inline asm
	// begin inline asm
	fma.rn.f32 %f44480, %f44478, %f49156, %f44474;
	// end inline asm
	// begin inline asm
	sin.approx.f32  %f44484, %f44480;
	// end inline asm
	// begin inline asm
	fma.rn.f32 %f44486, %f44484, %f49156, %f44480;
	// end inline asm
	// begin inline asm
	sin.approx.f32  %f44490, %f44486;
	// end inline asm
	// begin inline asm
	fma.rn.f32 %f44492, %f44490, %f49156, %f44486;
	// end inline asm
	// begin inline asm
	sin.approx.f32  %f44496, %f44492;
	// end inline asm
	// begin inline asm
	fma.rn.f32 %f44498, %f44496, %f49156, %f44492;
	// end inline asm
	// begin inline asm
	sin.approx.f32  %f44502, %f44498;
	// end inline asm
	// begin inline asm
	fma.rn.f32 %f44504, %f44502, %f49156, %f44498;
	// end inline asm
	// begin inline asm
	sin.approx.f32  %f44508, %f44504;
	// end inline asm
	// begin inline asm
	fma.rn.f32 %f44510, %f44508, %f49156, %f44504;
	// end inline asm
	// begin inline asm
	sin.approx.f32  %f44514, %f44510;
	// end inline asm
	// begin inline asm
	fma.rn.f32 %f44516, %f44514, %f49156, %f44510;
	// end inline asm
	// begin inline asm
	sin.approx.f32  %f44520, %f44516;
	// end inline asm
	// begin inline asm
	fma.rn.f32 %f44522, %f44520, %f49156, %f44516;
	// end inline asm
	// begin inline asm
	sin.approx.f32  %f44526, %f44522;
	// end inline asm
	// begin inline asm
	fma.rn.f32 %f44528, %f44526, %f49156, %f44522;
	// end inline asm
	// begin inline asm
	sin.approx.f32  %f44532, %f44528;
	// end inline asm
	// begin inline asm
	fma.rn.f32 %f44534, %f44532, %f49156, %f44528;
	// end inline asm
	// begin inline asm
	sin.approx.f32  %f44538, %f44534;
	// end inline asm
	// begin inline asm
	fma.rn.f32 %f44540, %f44538, %f49156, %f44534;
	// end inline asm
	// begin inline asm
	sin.approx.f32  %f44544, %f44540;
	// end inline asm
	// begin inline asm
	fma.rn.f32 %f44546, %f44544, %f49156, %f44540;
	// end inline asm
	// begin inline asm
	sin.approx.f32  %f44550, %f44546;
	// end inline asm
	// begin inline asm
	fma.rn.f32 %f44552, %f44550, %f49156, %f44546;
	// end inline asm
	// begin inline asm
	sin.approx.f32  %f44556, %f44552;
	// end inline asm
	// begin inline asm
	fma.rn.f32 %f44558, %f44556, %f49156, %f44552;
	// end inline asm
	// begin inline asm
	sin.approx.f32  %f44562, %f44558;
	// end inline asm
	// begin inline asm
	fma.rn.f32 %f44564, %f44562, %f49156, %f44558;
	// end inline asm
	// begin inline asm
	sin.approx.f32  %f44568, %f44564;
	// end inline asm
	// begin inline asm
	fma.rn.f32 %f44570, %f44568, %f49156, %f44564;
	// end inline asm
	// begin inline asm
	sin.approx.f32  %f44574, %f44570;
	// end inline asm
	// begin inline asm
	fma.rn.f32 %f44576, %f44574, %f49156, %f44570;
	// end inline asm
	// begin inline asm
	sin.approx.f32  %f44580, %f44576;
	// end inline asm
	// begin inline asm
	fma.rn.f32 %f44582, %f44580, %f49156, %f44576;
	// end inline asm
	// begin inline asm
	sin.approx.f32  %f44586, %f44582;
	// end inline asm
	// begin inline asm
	fma.rn.f32 %f44588, %f44586, %f49156, %f44582;
	// end inline asm
	// begin inline asm
	sin.approx.f32  %f44592, %f44588;
	// end inline asm
	// begin inline asm
	fma.rn.f32 %f44594, %f44592, %f49156, %f44588;
	// end inline asm
	// begin inline asm
	sin.approx.f32  %f44598, %f44594;
	// end inline asm
	// begin inline asm
	fma.rn.f32 %f44600, %f44598, %f49156, %f44594;
	// end inline asm
	// begin inline asm
	sin.approx.f32  %f44604, %f44600;
	// end inline asm
	// begin inline asm
	fma.rn.f32 %f44606, %f44604, %f49156, %f44600;
	// end inline asm
	// begin inline asm
	sin.approx.f32  %f44610, %f44606;
	// end inline asm
	// begin inline asm
	fma.rn.f32 %f44612, %f44610, %f49156, %f44606;
	// end inline asm
	// begin inline asm
	sin.approx.f32  %f44616, %f44612;
	// end inline asm
	// begin inline asm
	fma.rn.f32 %f44618, %f44616, %f49156, %f44612;
	// end inline asm
	// begin inline asm
	sin.approx.f32  %f44622, %f44618;
	// end inline asm
	// begin inline asm
	fma.rn.f32 %f44624, %f44622, %f49156, %f44618;
	// end inline asm
	// begin inline asm
	sin.approx.f32  %f44628, %f44624;
	// end inline asm
	// begin inline asm
	fma.rn.f32 %f44630, %f44628, %f49156, %f44624;
	// end inline asm
	// begin inline asm
	sin.approx.f32  %f44634, %f44630;
	// end inline asm
	// begin inline asm
	fma.rn.f32 %f44636, %f44634, %f49156, %f44630;
	// end inline asm
	// begin inline asm
	sin.approx.f32  %f44640, %f44636;
	// end inline asm
	// begin inline asm
	fma.rn.f32 %f44642, %f44640, %f49156, %f44636;
	// end inline asm
	// begin inline asm
	sin.approx.f32  %f44646, %f44642;
	// end inline asm
	// begin inline asm
	fma.rn.f32 %f44648, %f44646, %f49156, %f44642;
	// end inline asm
	// begin inline asm
	sin.approx.f32  %f44652, %f44648;
	// end inline asm
	// begin inline asm
	fma.rn.f32 %f44654, %f44652, %f49156, %f44648;
	// end inline asm
	// begin inline asm
	sin.approx.f32  %f44658, %f44654;
	// end inline asm
	// begin inline asm
	fma.rn.f32 %f44660, %f44658, %f49156, %f44654;
	// end inline asm
	// begin inline asm
	sin.approx.f32  %f44664, %f44660;
	// end inline asm
	// begin inline asm
	fma.rn.f32 %f44666, %f44664, %f49156, %f44660;
	// end inline asm
	// begin inline asm
	sin.approx.f32  %f44670, %f44666;
	// end inline asm
	// begin inline asm
	fma.rn.f32 %f44672, %f44670, %f49156, %f44666;
	// end inline asm
	// begin inline asm
	sin.approx.f32  %f44676, %f44672;
	// end inline asm
	// begin inline asm
	fma.rn.f32 %f44678, %f44676, %f49156, %f44672;
	// end inline asm
	// begin inline asm
	sin.approx.f32  %f44682, %f44678;
	// end inline asm
	// begin inline asm
	fma.rn.f32 %f44684, %f44682, %f49156, %f44678;
	// end inline asm
	// begin inline asm
	sin.approx.f32  %f44688, %f44684;
	// end inline asm
	// begin inline asm
	fma.rn.f32 %f44690, %f44688, %f49156, %f44684;
	// end inline asm
	// begin inline asm
	sin.approx.f32  %f44694, %f44690;
	// end inline asm
	// begin inline asm
	fma.rn.f32 %f44696, %f44694, %f49156, %f44690;
	// end inline asm
	// begin inline asm
	sin.approx.f32  %f44700, %f44696;
	// end inline asm
	// begin inline asm
	fma.rn.f32 %f44702, %f44700, %f49156, %f44696;
	// end inline asm
	// begin inline asm
	sin.approx.f32  %f44706, %f44702;
	// end inline asm
	// begin inline asm
	fma.rn.f32 %f44708, %f44706, %f49156, %f44702;
	// end inline asm
	// begin inline asm
	sin.approx.f32  %f44712, %f44708;
	// end inline asm
	// begin inline asm
	fma.rn.f32 %f44714, %f44712, %f49156, %f44708;
	// end inline asm
	// begin inline asm
	sin.approx.f32  %f44718, %f44714;
	// end inline asm
	// begin inline asm
	fma.rn.f32 %f44720, %f44718, %f49156, %f44714;
	// end inline asm
	// begin inline asm
	sin.approx.f32  %f44724, %f44720;
	// end inline asm
	// begin inline asm
	fma.rn.f32 %f44726, %f44724, %f49156, %f44720;
	// end inline asm
	// begin inline asm
	sin.approx.f32  %f44730, %f44726;
	// end inline asm
	// begin inline asm
	fma.rn.f32 %f44732, %f44730, %f49156, %f44726;
	// end inline asm
	// begin inline asm
	sin.approx.f32  %f44736, %f44732;
	// end inline asm
	// begin inline asm
	fma.rn.f32 %f44738, %f44736, %f49156, %f44732;
	// end inline asm
	// begin inline asm
	sin.approx.f32  %f44742, %f44738;
	// end inline asm
	// begin inline asm
	fma.rn.f32 %f44744, %f44742, %f49156, %f44738;
	// end inline asm
	// begin inline asm
	sin.approx.f32  %f44748, %f44744;
	// end inline asm
	// begin inline asm
	fma.rn.f32 %f44750, %f44748, %f49156, %f44744;
	// end inline asm
	// begin inline asm
	sin.approx.f32  %f44754, %f44750;
	// end inline asm
	// begin inline asm
	fma.rn.f32 %f44756, %f44754, %f49156, %f44750;
	// end inline asm
	// begin inline asm
	sin.approx.f32  %f44760, %f44756;
	// end inline asm
	// begin inline asm
	fma.rn.f32 %f44762, %f44760, %f49156, %f44756;
	// end inline asm
	// begin inline asm
	sin.approx.f32  %f44766, %f44762;
	// end inline asm
	// begin inline asm
	fma.rn.f32 %f44768, %f44766, %f49156, %f44762;
	// end inline asm
	// begin inline asm
	sin.approx.f32  %f44772, %f44768;
	// end inline asm
	// begin inline asm
	fma.rn.f32 %f44774, %f44772, %f49156, %f44768;
	// end inline asm
	// begin inline asm
	sin.approx.f32  %f44778, %f44774;
	// end inline asm
	// begin inline asm
	fma.rn.f32 %f44780, %f44778, %f49156, %f44774;
	// end inline asm
	// begin inline asm
	sin.approx.f32  %f44784, %f44780;
	// end inline asm
	// begin inline asm
	fma.rn.f32 %f44786, %f44784, %f49156, %f44780;
	// end inline asm
	// begin inline asm
	sin.approx.f32  %f44790, %f44786;
	// end inline asm
	// begin inline asm
	fma.rn.f32 %f44792, %f44790, %f49156, %f44786;
	// end inline asm
	// begin inline asm
	sin.approx.f32  %f44796, %f44792;
	// end inline asm
	// begin inline asm
	fma.rn.f32 %f44798, %f44796, %f49156, %f44792;
	// end inline asm
	// begin inline asm
	sin.approx.f32  %f44802, %f44798;
	// end inline asm
	// begin inline asm
	fma.rn.f32 %f44804, %f44802, %f49156, %f44798;
	// end inline asm
	// begin inline asm
	sin.approx.f32  %f44808, %f44804;
	// end inline asm
	// begin inline asm
	fma.rn.f32 %f44810, %f44808, %f49156, %f44804;
	// end inline asm
	// begin inline asm
	sin.approx.f32  %f44814, %f44810;
	// end inline asm
	// begin inline asm
	fma.rn.f32 %f44816, %f44814, %f49156, %f44810;
	// end inline asm
	// begin inline asm
	sin.approx.f32  %f44820, %f44816;
	// end inline asm
	// begin inline asm
	fma.rn.f32 %f44822, %f44820, %f49156, %f44816;
	// end inline asm
	// begin inline asm
	sin.approx.f32  %f44826, %f44822;
	// end inline asm
	// begin inline asm
	fma.rn.f32 %f44828, %f44826, %f49156, %f44822;
	// end inline asm
	// begin inline asm
	sin.approx.f32  %f44832, %f44828;
	// end inline asm
	// begin inline asm
	fma.rn.f32 %f44834, %f44832, %f49156, %f44828;
	// end inline asm
	// begin inline asm
	sin.approx.f32  %f44838, %f44834;
	// end inline asm
	// begin inline asm
	fma.rn.f32 %f44840, %f44838, %f49156, %f44834;
	// end inline asm
	// begin inline asm
	sin.approx.f32  %f44844, %f44840;
	// end inline asm
	// begin inline asm
	fma.rn.f32 %f44846, %f44844, %f49156, %f44840;
	// end inline asm
	// begin inline asm
	sin.approx.f32  %f44850, %f44846;
	// end inline asm
	// begin inline asm
	fma.rn.f32 %f44852, %f44850, %f49156, %f44846;
	// end inline asm
	// begin inline asm
	sin.approx.f32  %f44856, %f44852;
	// end inline asm
	// begin inline asm
	fma.rn.f32 %f44858, %f44856, %f49156, %f44852;
	// end inline asm
	// begin inline asm
	sin.approx.f32  %f44862, %f44858;
	// end inline asm
	// begin inline asm
	fma.rn.f32 %f44864, %f44862, %f49156, %f44858;
	// end inline asm
	// begin inline asm
	sin.approx.f32  %f44868, %f44864;
	// end inline asm
	// begin inline asm
	fma.rn.f32 %f44870, %f44868, %f49156, %f44864;
	// end inline asm
	// begin inline asm
	sin.approx.f32  %f44874, %f44870;
	// end inline asm
	// begin inline asm
	fma.rn.f32 %f44876, %f44874, %f49156, %f44870;
	// end inline asm
	// begin inline asm
	sin.approx.f32  %f44880, %f44876;
	// end inline asm
	// begin inline asm
	fma.rn.f32 %f44882, %f44880, %f49156, %f44876;
	// end inline asm
	// begin inline asm
	sin.approx.f32  %f44886, %f44882;
	// end inline asm
	// begin inline asm
	fma.rn.f32 %f44888, %f44886, %f49156, %f44882;
	// end inline asm
	// begin inline asm
	sin.approx.f32  %f44892, %f44888;
	// end inline asm
	// begin inline asm
	fma.rn.f32 %f44894, %f44892, %f49156, %f44888;
	// end inline asm
	// begin inline asm
	sin.approx.f32  %f44898, %f44894;
	// end inline asm
	// begin inline asm
	fma.rn.f32 %f44900, %f44898, %f49156, %f44894;
	// end inline asm
	// begin inline asm
	sin.approx.f32  %f44904, %f44900;
	// end inline asm
	// begin inline asm
	fma.rn.f32 %f44906, %f44904, %f49156, %f44900;
	// end inline asm
	// begin inline asm
	sin.approx.f32  %f44910, %f44906;
	// end inline asm
	// begin inline asm
	fma.rn.f32 %f44912, %f44910, %f49156, %f44906;
	// end inline asm
	// begin inline asm
	sin.approx.f32  %f44916, %f44912;
	// end inline asm
	// begin inline asm
	fma.rn.f32 %f44918, %f44916, %f49156, %f44912;
	// end inline asm
	// begin inline asm
	sin.approx.f32  %f44922, %f44918;
	// end inline asm
	// begin inline asm
	fma.rn.f32 %f44924, %f44922, %f49156, %f44918;
	// end inline asm
	// begin inline asm
	sin.approx.f32  %f44928, %f44924;
	// end inline asm
	// begin inline asm
	fma.rn.f32 %f44930, %f44928, %f49156, %f44924;
	// end inline asm
	// begin inline asm
	sin.approx.f32  %f44934, %f44930;
	// end inline asm
	// begin inline asm
	fma.rn.f32 %f44936, %f44934, %f49156, %f44930;
	// end inline asm
	// begin inline asm
	sin.approx.f32  %f44940, %f44936;
	// end inline asm
	// begin inline asm
	fma.rn.f32 %f44942, %f44940, %f49156, %f44936;
	// end inline asm
	// begin inline asm
	sin.approx.f32  %f44946, %f44942;
	// end inline asm
	// begin inline asm
	fma.rn.f32 %f44948, %f44946, %f49156, %f44942;
	// end inline asm
	// begin inline asm
	sin.approx.f32  %f44952, %f44948;
	// end inline asm
	// begin inline asm
	fma.rn.f32 %f44954, %f44952, %f49156, %f44948;
	// end inline asm
	// begin inline asm
	sin.approx.f32  %f44958, %f44954;
	// end inline asm
	// begin inline asm
	fma.rn.f32 %f44960, %f44958, %f49156, %f44954;
	// end inline asm
	// begin inline asm
	sin.approx.f32  %f44964, %f44960;
	// end inline asm
	// begin inline asm
	fma.rn.f32 %f44966, %f44964, %f49156, %f44960;
	// end inline asm
	// begin inline asm
	sin.approx.f32  %f44970, %f44966;
	// end inline asm
	// begin inline asm
	fma.rn.f32 %f44972, %f44970, %f49156, %f44966;
	// end inline asm
	// begin inline asm
	sin.approx.f32  %f44976, %f44972;
	// end inline asm
	// begin inline asm
	fma.rn.f32 %f44978, %f44976, %f49156, %f44972;
	// end inline asm
	// begin inline asm
	sin.approx.f32  %f44982, %f44978;
	// end inline asm
	// begin inline asm
	fma.rn.f32 %f44984, %f44982, %f49156, %f44978;
	// end inline asm
	// begin inline asm
	sin.approx.f32  %f44988, %f44984;
	// end inline asm
	// begin inline asm
	fma.rn.f32 %f44990, %f44988, %f49156, %f44984;
	// end inline asm
	// begin inline asm
	sin.approx.f32  %f44994, %f44990;
	// end inline asm
	// begin inline asm
	fma.rn.f32 %f44996, %f44994, %f49156, %f44990;
	// end inline asm
	// begin inline asm
	sin.approx.f32  %f45000, %f44996;
	// end inline asm
	// begin inline asm
	fma.rn.f32 %f45002, %f45000, %f49156, %f44996;
	// end inline asm
	// begin inline asm
	sin.approx.f32  %f45006, %f45002;
	// end inline asm
	// begin inline asm
	fma.rn.f32 %f45008, %f45006, %f49156, %f45002;
	// end inline asm
	// begin inline asm
	sin.approx.f32  %f45012, %f45008;
	// end inline asm
	// begin inline asm
	fma.rn.f32 %f45014, %f45012, %f49156, %f45008;
	// end inline asm
	// begin inline asm
	sin.approx.f32  %f45018, %f45014;
	// end inline asm
	// begin inline asm
	fma.rn.f32 %f45020, %f45018, %f49156, %f45014;
	// end inline asm
	// begin inline asm
	sin.approx.f32  %f45024, %f45020;
	// end inline asm
	// begin inline asm
	fma.rn.f32 %f45026, %f45024, %f49156, %f45020;
	// end inline asm
	// begin inline asm
	sin.approx.f32  %f45030, %f45026;
	// end inline asm
	// begin inline asm
	fma.rn.f32 %f45032, %f45030, %f49156, %f45026;
	// end inline asm
	// begin inline asm
	sin.approx.f32  %f45036, %f45032;
	// end inline asm
	// begin inline asm
	fma.rn.f32 %f45038, %f45036, %f49156, %f45032;
	// end inline asm
	// begin inline asm
	sin.approx.f32  %f45042, %f45038;
	// end inline asm
	// begin inline asm
	fma.rn.f32 %f45044, %f45042, %f49156, %f45038;
	// end inline asm
	// begin inline asm
	sin.approx.f32  %f45048, %f45044;
	// end inline asm
	// begin inline asm
	fma.rn.f32 %f45050, %f45048, %f49156, %f45044;
	// end inline asm
	// begin inline asm
	sin.approx.f32  %f45054, %f45050;
	// end inline asm
	// begin inline asm
	fma.rn.f32 %f45056, %f45054, %f49156, %f45050;
	// end inline asm
	// begin inline asm
	sin.approx.f32  %f45060, %f45056;
	// end inline asm
	// begin inline asm
	fma.rn.f32 %f45062, %f45060, %f49156, %f45056;
	// end inline asm
	// begin inline asm
	sin.approx.f32  %f45066, %f45062;
	// end inline asm
	// begin inline asm
	fma.rn.f32 %f45068, %f45066, %f49156, %f45062;
	// end inline asm
	// begin inline asm
	sin.approx.f32  %f45072, %f45068;
	// end inline asm
	// begin inline asm
	fma.rn.f32 %f45074, %f45072, %f49156, %f45068;
	// end inline asm
	// begin inline asm
	sin.approx.f32  %f45078, %f45074;
	// end inline asm
	// begin inline asm
	fma.rn.f32 %f45080, %f45078, %f49156, %f45074;
	// end inline asm
	// begin inline asm
	sin.approx.f32  %f45084, %f45080;
	// end inline asm
	// begin inline asm
	fma.rn.f32 %f45086, %f45084, %f49156, %f45080;
	// end inline asm
	// begin inline asm
	sin.approx.f32  %f45090, %f45086;
	// end inline asm
	// begin inline asm
	fma.rn.f32 %f45092, %f45090, %f49156, %f45086;
	// end inline asm
	// begin inline asm
	sin.approx.f32  %f45096, %f45092;
	// end inline asm
	// begin inline asm
	fma.rn.f32 %f45098, %f45096, %f49156, %f45092;
	// end inline asm
	// begin inline asm
	sin.approx.f32  %f45102, %f45098;
	// end inline asm
	// begin inline asm
	fma.rn.f32 %f45104, %f45102, %f49156, %f45098;
	// end inline asm
	// begin inline asm
	sin.approx.f32  %f45108, %f45104;
	// end inline asm
	// begin inline asm
	fma.rn.f32 %f45110, %f45108, %f49156, %f45104;
	// end inline asm
	// begin inline asm
	sin.approx.f32  %f45114, %f45110;
	// end inline asm
	// begin inline asm
	fma.rn.f32 %f45116, %f45114, %f49156, %f45110;
	// end inline asm
	// begin inline asm
	sin.approx.f32  %f45120, %f45116;
	// end inline asm
	// begin inline asm
	fma.rn.f32 %f45122, %f45120, %f49156, %f45116;
	// end inline asm
	// begin inline asm
	sin.approx.f32  %f45126, %f45122;
	// end inline asm
	// begin inline asm
	fma.rn.f32 %f45128, %f45126, %f49156, %f45122;
	// end inline asm
	// begin inline asm
	sin.approx.f32  %f45132, %f45128;
	// end inline asm
	// begin inline asm
	fma.rn.f32 %f45134, %f45132, %f49156, %f45128;
	// end inline asm
	// begin inline asm
	sin.approx.f32  %f45138, %f45134;
	// end inline asm
	// begin inline asm
	fma.rn.f32 %f45140, %f45138, %f49156, %f45134;
	// end inline asm
	// begin inline asm
	sin.approx.f32  %f45144, %f45140;
	// end inline asm
	// begin inline asm
	fma.rn.f32 %f45146, %f45144, %f49156, %f45140;
	// end inline asm
	// begin inline asm
	sin.approx.f32  %f45150, %f45146;
	// end inline asm
	// begin inline asm
	fma.rn.f32 %f45152, %f45150, %f49156, %f45146;
	// end inline asm
	// begin inline asm
	sin.approx.f32  %f45156, %f45152;
	// end inline asm
	// begin inline asm
	fma.rn.f32 %f45158, %f45156, %f49156, %f45152;
	// end inline asm
	// begin inline asm
	sin.approx.f32  %f45162, %f45158;
	// end inline asm
	// begin inline asm
	fma.rn.f32 %f45164, %f45162, %f49156, %f45158;
	// end inline asm
	// begin inline asm
	sin.approx.f32  %f45168, %f45164;
	// end inline asm
	// begin inline asm
	fma.rn.f32 %f45170, %f45168, %f49156, %f45164;
	// end inline asm
	// begin inline asm
	sin.approx.f32  %f45174, %f45170;
	// end inline asm
	// begin inline asm
	fma.rn.f32 %f45176, %f45174, %f49156, %f45170;
	// end inline asm
	// begin inline asm
	sin.approx.f32  %f45180, %f45176;
	// end inline asm
	// begin inline asm
	fma.rn.f32 %f45182, %f45180, %f49156, %f45176;
	// end inline asm
	// begin inline asm
	sin.approx.f32  %f45186, %f45182;
	// end inline asm
	// begin inline asm
	fma.rn.f32 %f45188, %f45186, %f49156, %f45182;
	// end inline asm
	// begin inline asm
	sin.approx.f32  %f45192, %f45188;
	// end inline asm
	// begin inline asm
	fma.rn.f32 %f45194, %f45192, %f49156, %f45188;
	// end inline asm
	// begin inline asm
	sin.approx.f32  %f45198, %f45194;
	// end inline asm
	// begin inline asm
	fma.rn.f32 %f45200, %f45198, %f49156, %f45194;
	// end inline asm
	// begin inline asm
	sin.approx.f32  %f45204, %f45200;
	// end inline asm
	// begin inline asm
	fma.rn.f32 %f45206, %f45204, %f49156, %f45200;
	// end inline asm
	// begin inline asm
	sin.approx.f32  %f45210, %f45206;
	// end inline asm
	// begin inline asm
	fma.rn.f32 %f45212, %f45210, %f49156, %f45206;
	// end inline asm
	// begin inline asm
	sin.approx.f32  %f45216, %f45212;
	// end inline asm
	// begin inline asm
	fma.rn.f32 %f45218, %f45216, %f49156, %f45212;
	// end inline asm
	// begin inline asm
	sin.approx.f32  %f45222, %f45218;
	// end inline asm
	// begin inline asm
	fma.rn.f32 %f45224, %f45222, %f49156, %f45218;
	// end inline asm
	// begin inline asm
	sin.approx.f32  %f45228, %f45224;
	// end inline asm
	// begin inline asm
	fma.rn.f32 %f45230, %f45228, %f49156, %f45224;
	// end inline asm
	// begin inline asm
	sin.approx.f32  %f45234, %f45230;
	// end inline asm
	// begin inline asm
	fma.rn.f32 %f45236, %f45234, %f49156, %f45230;
	// end inline asm
	// begin inline asm
	sin.approx.f32  %f45240, %f45236;
	// end inline asm
	// begin inline asm
	fma.rn.f32 %f45242, %f45240, %f49156, %f45236;
	// end inline asm
	// begin inline asm
	sin.approx.f32  %f45246, %f45242;
	// end inline asm
	// begin inline asm
	fma.rn.f32 %f45248, %f45246, %f49156, %f45242;
	// end inline asm
	// begin inline asm
	sin.approx.f32  %f45252, %f45248;
	// end inline asm
	// begin inline asm
	fma.rn.f32 %f45254, %f45252, %f49156, %f45248;
	// end inline asm
	// begin inline asm
	sin.approx.f32  %f45258, %f45254;
	// end inline asm
	// begin inline asm
	fma.rn.f32 %f45260, %f45258, %f49156, %f45254;
	// end inline asm
	// begin inline asm
	sin.approx.f32  %f45264, %f45260;
	// end inline asm
	// begin inline asm
	fma.rn.f32 %f45266, %f45264, %f49156, %f45260;
	// end inline asm
	// begin inline asm
	sin.approx.f32  %f45270, %f45266;
	// end inline asm
	// begin inline asm
	fma.rn.f32 %f45272, %f45270, %f49156, %f45266;
	// end inline asm
	// begin inline asm
	sin.approx.f32  %f45276, %f45272;
	// end inline asm
	// begin inline asm
	fma.rn.f32 %f45278, %f45276, %f49156, %f45272;
	// end inline asm
	// begin inline asm
	sin.approx.f32  %f45282, %f45278;
	// end inline asm
	// begin inline asm
	fma.rn.f32 %f45284, %f45282, %f49156, %f45278;
	// end inline asm
	// begin inline asm
	sin.approx.f32  %f45288, %f45284;
	// end inline asm
	// begin inline asm
	fma.rn.f32 %f45290, %f45288, %f49156, %f45284;
	// end inline asm
	// begin inline asm
	sin.approx.f32  %f45294, %f45290;
	// end inline asm
	// begin inline asm
	fma.rn.f32 %f45296, %f45294, %f49156, %f45290;
	// end inline asm
	// begin inline asm
	sin.approx.f32  %f45300, %f45296;
	// end inline asm
	// begin inline asm
	fma.rn.f32 %f45302, %f45300, %f49156, %f45296;
	// end inline asm
	// begin inline asm
	sin.approx.f32  %f45306, %f45302;
	// end inline asm
	// begin inline asm
	fma.rn.f32 %f45308, %f45306, %f49156, %f45302;
	// end inline asm
	// begin inline asm
	sin.approx.f32  %f45312, %f45308;
	// end inline asm
	// begin inline asm
	fma.rn.f32 %f45314, %f45312, %f49156, %f45308;
	// end inline asm
	// begin inline asm
	sin.approx.f32  %f45318, %f45314;
	// end inline asm
	// begin inline asm
	fma.rn.f32 %f45320, %f45318, %f49156, %f45314;
	// end inline asm
	// begin inline asm
	sin.approx.f32  %f45324, %f45320;
	// end inline asm
	// begin inline asm
	fma.rn.f32 %f45326, %f45324, %f49156, %f45320;
	// end inline asm
	// begin inline asm
	sin.approx.f32  %f45330, %f45326;
	// end inline asm
	// begin inline asm
	fma.rn.f32 %f45332, %f45330, %f49156, %f45326;
	// end inline asm
	// begin inline asm
	sin.approx.f32  %f45336, %f45332;
	// end inline asm
	// begin inline asm
	fma.rn.f32 %f45338, %f45336, %f49156, %f45332;
	// end inline asm
	// begin inline asm
	sin.approx.f32  %f45342, %f45338;
	// end inline asm
	// begin inline asm
	fma.rn.f32 %f45344, %f45342, %f49156, %f45338;
	// end inline asm
	// begin inline asm
	sin.approx.f32  %f45348, %f45344;
	// end inline asm
	// begin inline asm
	fma.rn.f32 %f45350, %f45348, %f49156, %f45344;
	// end inline asm
	// begin inline asm
	sin.approx.f32  %f45354, %f45350;
	// end inline asm
	// begin inline asm
	fma.rn.f32 %f45356, %f45354, %f49156, %f45350;
	// end inline asm
	// begin inline asm
	sin.approx.f32  %f45360, %f45356;
	// end inline asm
	// begin inline asm
	fma.rn.f32 %f45362, %f45360, %f49156, %f45356;
	// end inline asm
	// begin inline asm
	sin.approx.f32  %f45366, %f45362;
	// end inline asm
	// begin inline asm
	fma.rn.f32 %f45368, %f45366, %f49156, %f45362;
	// end inline asm
	// begin inline asm
	sin.approx.f32  %f45372, %f45368;
	// end inline asm
	// begin inline asm
	fma.rn.f32 %f45374, %f45372, %f49156, %f45368;
	// end inline asm
	// begin inline asm
	sin.approx.f32  %f45378, %f45374;
	// end inline asm
	// begin inline asm
	fma.rn.f32 %f45380, %f45378, %f49156, %f45374;
	// end inline asm
	// begin inline asm
	sin.approx.f32  %f45384, %f45380;
	// end inline asm
	// begin inline asm
	fma.rn.f32 %f45386, %f45384, %f49156, %f45380;
	// end inline asm
	// begin inline asm
	sin.approx.f32  %f45390, %f45386;
	// end inline asm
	// begin inline asm
	fma.rn.f32 %f45392, %f45390, %f49156, %f45386;
	// end inline asm
	// begin inline asm
	sin.approx.f32  %f45396, %f45392;
	// end inline asm
	// begin inline asm
	fma.rn.f32 %f45398, %f45396, %f49156, %f45392;
	// end inline asm
	// begin inline asm
	sin.approx.f32  %f45402, %f45398;
	// end inline asm
	// begin inline asm
	fma.rn.f32 %f45404, %f45402, %f49156, %f45398;
	// end inline asm
	// begin inline asm
	sin.approx.f32  %f45408, %f45404;
	// end inline asm
	// begin inline asm
	fma.rn.f32 %f45410, %f45408, %f49156, %f45404;
	// end inline asm
	// begin inline asm
	sin.approx.f32  %f45414, %f45410;
	// end inline asm
	// begin inline asm
	fma.rn.f32 %f45416, %f45414, %f49156, %f45410;
	// end inline asm
	// begin inline asm
	sin.approx.f32  %f45420, %f45416;
	// end inline asm
	// begin inline asm
	fma.rn.f32 %f45422, %f45420, %f49156, %f45416;
	// end inline asm
	// begin inline asm
	sin.approx.f32  %f45426, %f45422;
	// end inline asm
	// begin inline asm
	fma.rn.f32 %f45428, %f45426, %f49156, %f45422;
	// end inline asm
	// begin inline asm
	sin.approx.f32  %f45432, %f45428;
	// end inline asm
	// begin inline asm
	fma.rn.f32 %f45434, %f45432, %f49156, %f45428;
	// end inline asm
	// begin inline asm
	sin.approx.f32  %f45438, %f45434;
	// end inline asm
	// begin inline asm
	fma.rn.f32 %f45440, %f45438, %f49156, %f45434;
	// end inline asm
	// begin inline asm
	sin.approx.f32  %f45444, %f45440;
	// end inline asm
	// begin inline asm
	fma.rn.f32 %f45446, %f45444, %f49156, %f45440;
	// end inline asm
	// begin inline asm
	sin.approx.f32  %f45450, %f45446;
	// end inline asm
	// begin inline asm
	fma.rn.f32 %f45452, %f45450, %f49156, %f45446;
	// end inline asm
	// begin inline asm
	sin.approx.f32  %f45456, %f45452;
	// end inline asm
	// begin inline asm
	fma.rn.f32 %f45458, %f45456, %f49156, %f45452;
	// end inline asm
	// begin inline asm
	sin.approx.f32  %f45462, %f45458;
	// end inline asm
	// begin inline asm
	fma.rn.f32 %f45464, %f45462, %f49156, %f45458;
	// end inline asm
	// begin inline asm
	sin.approx.f32  %f45468, %f45464;
	// end inline asm
	// begin inline asm
	fma.rn.f32 %f45470, %f45468, %f49156, %f45464;
	// end inline asm
	// begin inline asm
	sin.approx.f32  %f45474, %f45470;
	// end inline asm
	// begin inline asm
	fma.rn.f32 %f45476, %f45474, %f49156, %f45470;
	// end inline asm
	// begin inline asm
	sin.approx.f32  %f45480, %f45476;
	// end inline asm
	// begin inline asm
	fma.rn.f32 %f45482, %f45480, %f49156, %f45476;
	// end inline asm
	// begin inline asm
	sin.approx.f32  %f45486, %f45482;
	// end inline asm
	// begin inline asm
	fma.rn.f32 %f45488, %f45486, %f49156, %f45482;
	// end inline asm
	// begin inline asm
	sin.approx.f32  %f45492, %f45488;
	// end inline asm
	// begin inline asm
	fma.rn.f32 %f45494, %f45492, %f49156, %f45488;
	// end inline asm
	// begin inline asm
	sin.approx.f32  %f45498, %f45494;
	// end inline asm
	// begin inline asm
	fma.rn.f32 %f45500, %f45498, %f49156, %f45494;
	// end inline asm
	// begin inline asm
	sin.approx.f32  %f45504, %f45500;
	// end inline asm
	// begin inline asm
	fma.rn.f32 %f45506, %f45504, %f49156, %f45500;
	// end inline asm
	// begin inline asm
	sin.approx.f32  %f45510, %f45506;
	// end inline asm
	// begin inline asm
	fma.rn.f32 %f45512, %f45510, %f49156, %f45506;
	// end inline asm
	// begin inline asm
	sin.approx.f32  %f45516, %f45512;
	// end inline asm
	// begin inline asm
	fma.rn.f32 %f45518, %f45516, %f49156, %f45512;
	// end inline asm
	// begin inline asm
	sin.approx.f32  %f45522, %f45518;
	// end inline asm
	// begin inline asm
	fma.rn.f32 %f45524, %f45522, %f49156, %f45518;
	// end inline asm
	// begin inline asm
	sin.approx.f32  %f45528, %f45524;
	// end inline asm
	// begin inline asm
	fma.rn.f32 %f45530, %f45528, %f49156, %f45524;
	// end inline asm
	// begin inline asm
	sin.approx.f32  %f45534, %f45530;
	// end inline asm
	// begin inline asm
	fma.rn.f32 %f45536, %f45534, %f49156, %f45530;
	// end inline asm
	// begin inline asm
	sin.approx.f32  %f45540, %f45536;
	// end inline asm
	// begin inline asm
	fma.rn.f32 %f45542, %f45540, %f49156, %f45536;
	// end inline asm
	// begin inline asm
	sin.approx.f32  %f45546, %f45542;
	// end inline asm
	// begin inline asm
	fma.rn.f32 %f45548, %f45546, %f49156, %f45542;
	// end inline asm
	// begin inline asm
	sin.approx.f32  %f45552, %f45548;
	// end inline asm
	// begin inline asm
	fma.rn.f32 %f45554, %f45552, %f49156, %f45548;
	// end inline asm
	// begin inline asm
	sin.approx.f32  %f45558, %f45554;
	// end inline asm
	// begin inline asm
	fma.rn.f32 %f45560, %f45558, %f49156, %f45554;
	// end inline asm
	// begin inline asm
	sin.approx.f32  %f45564, %f45560;
	// end inline asm
	// begin inline asm
	fma.rn.f32 %f45566, %f45564, %f49156, %f45560;
	// end inline asm
	// begin inline asm
	sin.approx.f32  %f45570, %f45566;
	// end inline asm
	// begin inline asm
	fma.rn.f32 %f45572, %f45570, %f49156, %f45566;
	// end inline asm
	// begin inline asm
	sin.approx.f32  %f45576, %f45572;
	// end inline asm
	// begin inline asm
	fma.rn.f32 %f45578, %f45576, %f49156, %f45572;
	// end inline asm
	// begin inline asm
	sin.approx.f32  %f45582, %f45578;
	// end inline asm
	// begin inline asm
	fma.rn.f32 %f45584, %f45582, %f49156, %f45578;
	// end inline asm
	// begin inline asm
	sin.approx.f32  %f45588, %f45584;
	// end inline asm
	// begin inline asm
	fma.rn.f32 %f45590, %f45588, %f49156, %f45584;
	// end inline asm
	// begin inline asm
	sin.approx.f32  %f45594, %f45590;
	// end inline asm
	// begin inline asm
	fma.rn.f32 %f45596, %f45594, %f49156, %f45590;
	// end inline asm
	// begin inline asm
	sin.approx.f32  %f45600, %f45596;
	// end inline asm
	// begin inline asm
	fma.rn.f32 %f45602, %f45600, %f49156, %f45596;
	// end inline asm
	// begin inline asm
	sin.approx.f32  %f45606, %f45602;
	// end inline asm
	// begin inline asm
	fma.rn.f32 %f45608, %f45606, %f49156, %f45602;
	// end inline asm
	// begin inline asm
	sin.approx.f32  %f45612, %f45608;
	// end inline asm
	// begin inline asm
	fma.rn.f32 %f45614, %f45612, %f49156, %f45608;
	// end inline asm
	// begin inline asm
	sin.approx.f32  %f45618, %f45614;
	// end inline asm
	// begin inline asm
	fma.rn.f32 %f45620, %f45618, %f49156, %f45614;
	// end inline asm
	// begin inline asm
	sin.approx.f32  %f45624, %f45620;
	// end inline asm
	// begin inline asm
	fma.rn.f32 %f45626, %f45624, %f49156, %f45620;
	// end inline asm
	// begin inline asm
	sin.approx.f32  %f45630, %f45626;
	// end inline asm
	// begin inline asm
	fma.rn.f32 %f45632, %f45630, %f49156, %f45626;
	// end inline asm
	// begin inline asm
	sin.approx.f32  %f45636, %f45632;
	// end inline asm
	// begin inline asm
	fma.rn.f32 %f45638, %f45636, %f49156, %f45632;
	// end inline asm
	// begin inline asm
	sin.approx.f32  %f45642, %f45638;
	// end inline asm
	// begin inline asm
	fma.rn.f32 %f45644, %f45642, %f49156, %f45638;
	// end inline asm
	// begin inline asm
	sin.approx.f32  %f45648, %f45644;
	// end inline asm
	// begin inline asm
	fma.rn.f32 %f45650, %f45648, %f49156, %f45644;
	// end inline asm
	// begin inline asm
	sin.approx.f32  %f45654, %f45650;
	// end inline asm
	// begin inline asm
	fma.rn.f32 %f45656, %f45654, %f49156, %f45650;
	// end inline asm
	// begin inline asm
	sin.approx.f32  %f45660, %f45656;
	// end inline asm
	// begin inline asm
	fma.rn.f32 %f45662, %f45660, %f49156, %f45656;
	// end inline asm
	// begin inline asm
	sin.approx.f32  %f45666, %f45662;
	// end inline asm
	// begin inline asm
	fma.rn.f32 %f45668, %f45666, %f49156, %f45662;
	// end inline asm
	// begin inline asm
	sin.approx.f32  %f45672, %f45668;
	// end inline asm
	// begin inline asm
	fma.rn.f32 %f45674, %f45672, %f49156, %f45668;
	// end inline asm
	// begin inline asm
	sin.approx.f32  %f45678, %f45674;
	// end inline asm
	// begin inline asm
	fma.rn.f32 %f45680, %f45678, %f49156, %f45674;
	// end inline asm
	// begin inline asm
	sin.approx.f32  %f45684, %f45680;
	// end inline asm
	// begin inline asm
	fma.rn.f32 %f45686, %f45684, %f49156, %f45680;
	// end inline asm
	// begin inline asm
	sin.approx.f32  %f45690, %f45686;
	// end inline asm
	// begin inline asm
	fma.rn.f32 %f45692, %f45690, %f49156, %f45686;
	// end inline asm
	// begin inline asm
	sin.approx.f32  %f45696, %f45692;
	// end inline asm
	// begin inline asm
	fma.rn.f32 %f45698, %f45696, %f49156, %f45692;
	// end inline asm
	// begin inline asm
	sin.approx.f32  %f45702, %f45698;
	// end inline asm
	// begin inline asm
	fma.rn.f32 %f45704, %f45702, %f49156, %f45698;
	// end inline asm
	// begin inline asm
	sin.approx.f32  %f45708, %f45704;
	// end inline asm
	// begin inline asm
	fma.rn.f32 %f45710, %f45708, %f49156, %f45704;
	// end inline asm
	// begin inline asm
	sin.approx.f32  %f45714, %f45710;
	// end inline asm
	// begin inline asm
	fma.rn.f32 %f45716, %f45714, %f49156, %f45710;
	// end inline asm
	// begin inline asm
	sin.approx.f32  %f45720, %f45716;
	// end inline asm
	// begin inline asm
	fma.rn.f32 %f45722, %f45720, %f49156, %f45716;
	// end inline asm
	// begin inline asm
	sin.approx.f32  %f45726, %f45722;
	// end inline asm
	// begin inline asm
	fma.rn.f32 %f45728, %f45726, %f49156, %f45722;
	// end inline asm
	// begin inline asm
	sin.approx.f32  %f45732, %f45728;
	// end inline asm
	// begin inline asm
	fma.rn.f32 %f45734, %f45732, %f49156, %f45728;
	// end inline asm
	// begin inline asm
	sin.approx.f32  %f45738, %f45734;
	// end inline asm
	// begin inline asm
	fma.rn.f32 %f45740, %f45738, %f49156, %f45734;
	// end inline asm
	// begin inline asm
	sin.approx.f32  %f45744, %f45740;
	// end inline asm
	// begin inline asm
	fma.rn.f32 %f45746, %f45744, %f49156, %f45740;
	// end inline asm
	// begin inline asm
	sin.approx.f32  %f45750, %f45746;
	// end inline asm
	// begin inline asm
	fma.rn.f32 %f45752, %f45750, %f49156, %f45746;
	// end inline asm
	// begin inline asm
	sin.approx.f32  %f45756, %f45752;
	// end inline asm
	// begin inline asm
	fma.rn.f32 %f45758, %f45756, %f49156, %f45752;
	// end inline asm
	// begin inline asm
	sin.approx.f32  %f45762, %f45758;
	// end inline asm
	// begin inline asm
	fma.rn.f32 %f45764, %f45762, %f49156, %f45758;
	// end inline asm
	// begin inline asm
	sin.approx.f32  %f45768, %f45764;
	// end inline asm
	// begin inline asm
	fma.rn.f32 %f45770, %f45768, %f49156, %f45764;
	// end inline asm
	// begin inline asm
	sin.approx.f32  %f45774, %f45770;
	// end inline asm
	// begin inline asm
	fma.rn.f32 %f45776, %f45774, %f49156, %f45770;
	// end inline asm
	// begin inline asm
	sin.approx.f32  %f45780, %f45776;
	// end inline asm
	// begin inline asm
	fma.rn.f32 %f45782, %f45780, %f49156, %f45776;
	// end inline asm
	// begin inline asm
	sin.approx.f32  %f45786, %f45782;
	// end inline asm
	// begin inline asm
	fma.rn.f32 %f45788, %f45786, %f49156, %f45782;
	// end inline asm
	// begin inline asm
	sin.approx.f32  %f45792, %f45788;
	// end inline asm
	// begin inline asm
	fma.rn.f32 %f45794, %f45792, %f49156, %f45788;
	// end inline asm
	// begin inline asm
	sin.approx.f32  %f45798, %f45794;
	// end inline asm
	// begin inline asm
	fma.rn.f32 %f45800, %f45798, %f49156, %f45794;
	// end inline asm
	// begin inline asm
	sin.approx.f32  %f45804, %f45800;
	// end inline asm
	// begin inline asm
	fma.rn.f32 %f45806, %f45804, %f49156, %f45800;
	// end inline asm
	// begin inline asm
	sin.approx.f32  %f45810, %f45806;
	// end inline asm
	// begin inline asm
	fma.rn.f32 %f45812, %f45810, %f49156, %f45806;
	// end inline asm
	// begin inline asm
	sin.approx.f32  %f45816, %f45812;
	// end inline asm
	// begin inline asm
	fma.rn.f32 %f45818, %f45816, %f49156, %f45812;
	// end inline asm
	// begin inline asm
	sin.approx.f32  %f45822, %f45818;
	// end inline asm
	// begin inline asm
	fma.rn.f32 %f45824, %f45822, %f49156, %f45818;
	// end inline asm
	// begin inline asm
	sin.approx.f32  %f45828, %f45824;
	// end inline asm
	// begin inline asm
	fma.rn.f32 %f45830, %f45828, %f49156, %f45824;
	// end inline asm
	// begin inline asm
	sin.approx.f32  %f45834, %f45830;
	// end inline asm
	// begin inline asm
	fma.rn.f32 %f45836, %f45834, %f49156, %f45830;
	// end inline asm
	// begin inline asm
	sin.approx.f32  %f45840, %f45836;
	// end inline asm
	// begin inline asm
	fma.rn.f32 %f45842, %f45840, %f49156, %f45836;
	// end inline asm
	// begin inline asm
	sin.approx.f32  %f45846, %f45842;
	// end inline asm
	// begin inline asm
	fma.rn.f32 %f45848, %f45846, %f49156, %f45842;
	// end inline asm
	// begin inline asm
	sin.approx.f32  %f45852, %f45848;
	// end inline asm
	// begin inline asm
	fma.rn.f32 %f45854, %f45852, %f49156, %f45848;
	// end inline asm
	// begin inline asm
	sin.approx.f32  %f45858, %f45854;
	// end inline asm
	// begin inline asm
	fma.rn.f32 %f45860, %f45858, %f49156, %f45854;
	// end inline asm
	// begin inline asm
	sin.approx.f32  %f45864, %f45860;
	// end inline asm
	// begin inline asm
	fma.rn.f32 %f45866, %f45864, %f49156, %f45860;
	// end inline asm
	// begin inline asm
	sin.approx.f32  %f45870, %f45866;
	// end inline asm
	// begin inline asm
	fma.rn.f32 %f45872, %f45870, %f49156, %f45866;
	// end inline asm
	// begin inline asm
	sin.approx.f32  %f45876, %f45872;
	// end inline asm
	// begin inline asm
	fma.rn.f32 %f45878, %f45876, %f49156, %f45872;
	// end inline asm
	// begin inline asm
	sin.approx.f32  %f45882, %f45878;
	// end inline asm
	// begin inline asm
	fma.rn.f32 %f45884, %f45882, %f49156, %f45878;
	// end inline asm
	// begin inline asm
	sin.approx.f32  %f45888, %f45884;
	// end inline asm
	// begin inline asm
	fma.rn.f32 %f45890, %f45888, %f49156, %f45884;
	// end inline asm
	// begin inline asm
	sin.approx.f32  %f45894, %f45890;
	// end inline asm
	// begin inline asm
	fma.rn.f32 %f45896, %f45894, %f49156, %f45890;
	// end inline asm
	// begin inline asm
	sin.approx.f32  %f45900, %f45896;
	// end inline asm
	// begin inline asm
	fma.rn.f32 %f45902, %f45900, %f49156, %f45896;
	// end inline asm
	// begin inline asm
	sin.approx.f32  %f45906, %f45902;
	// end inline asm
	// begin inline asm
	fma.rn.f32 %f45908, %f45906, %f49156, %f45902;
	// end inline asm
	// begin inline asm
	sin.approx.f32  %f45912, %f45908;
	// end inline asm
	// begin inline asm
	fma.rn.f32 %f45914, %f45912, %f49156, %f45908;
	// end inline asm
	// begin inline asm
	sin.approx.f32  %f45918, %f45914;
	// end inline asm
	// begin inline asm
	fma.rn.f32 %f45920, %f45918, %f49156, %f45914;
	// end inline asm
	// begin inline asm
	sin.approx.f32  %f45924, %f45920;
	// end inline asm
	// begin inline asm
	fma.rn.f32 %f45926, %f45924, %f49156, %f45920;
	// end inline asm
	// begin inline asm
	sin.approx.f32  %f45930, %f45926;
	// end inline asm
	// begin inline asm
	fma.rn.f32 %f45932, %f45930, %f49156, %f45926;
	// end inline asm
	// begin inline asm
	sin.approx.f32  %f45936, %f45932;
	// end inline asm
	// begin inline asm
	fma.rn.f32 %f45938, %f45936, %f49156, %f45932;
	// end inline asm
	// begin inline asm
	sin.approx.f32  %f45942, %f45938;
	// end inline asm
	// begin inline asm
	fma.rn.f32 %f45944, %f45942, %f49156, %f45938;
	// end inline asm
	// begin inline asm
	sin.approx.f32  %f45948, %f45944;
	// end inline asm
	// begin inline asm
	fma.rn.f32 %f45950, %f45948, %f49156, %f45944;
	// end inline asm
	// begin inline asm
	sin.approx.f32  %f45954, %f45950;
	// end inline asm
	// begin inline asm
	fma.rn.f32 %f45956, %f45954, %f49156, %f45950;
	// end inline asm
	// begin inline asm
	sin.approx.f32  %f45960, %f45956;
	// end inline asm
	// begin inline asm
	fma.rn.f32 %f45962, %f45960, %f49156, %f45956;
	// end inline asm
	// begin inline asm
	sin.approx.f32  %f45966, %f45962;
	// end inline asm
	// begin inline asm
	fma.rn.f32 %f45968, %f45966, %f49156, %f45962;
	// end inline asm
	// begin inline asm
	sin.approx.f32  %f45972, %f45968;
	// end inline asm
	// begin inline asm
	fma.rn.f32 %f45974, %f45972, %f49156, %f45968;
	// end inline asm
	// begin inline asm
	sin.approx.f32  %f45978, %f45974;
	// end inline asm
	// begin inline asm
	fma.rn.f32 %f45980, %f45978, %f49156, %f45974;
	// end inline asm
	// begin inline asm
	sin.approx.f32  %f45984, %f45980;
	// end inline asm
	// begin inline asm
	fma.rn.f32 %f45986, %f45984, %f49156, %f45980;
	// end inline asm
	// begin inline asm
	sin.approx.f32  %f45990, %f45986;
	// end inline asm
	// begin inline asm
	fma.rn.f32 %f45992, %f45990, %f49156, %f45986;
	// end inline asm
	// begin inline asm
	sin.approx.f32  %f45996, %f45992;
	// end inline asm
	// begin inline asm
	fma.rn.f32 %f45998, %f45996, %f49156, %f45992;
	// end inline asm
	// begin inline asm
	sin.approx.f32  %f46002, %f45998;
	// end inline asm
	// begin inline asm
	fma.rn.f32 %f46004, %f46002, %f49156, %f45998;
	// end inline asm
	// begin inline asm
	sin.approx.f32  %f46008, %f46004;
	// end inline asm
	// begin inline asm
	fma.rn.f32 %f46010, %f46008, %f49156, %f46004;
	// end inline asm
	// begin inline asm
	sin.approx.f32  %f46014, %f46010;
	// end inline asm
	// begin inline asm
	fma.rn.f32 %f46016, %f46014, %f49156, %f46010;
	// end inline asm
	// begin inline asm
	sin.approx.f32  %f46020, %f46016;
	// end inline asm
	// begin inline asm
	fma.rn.f32 %f46022, %f46020, %f49156, %f46016;
	// end inline asm
	// begin inline asm
	sin.approx.f32  %f46026, %f46022;
	// end inline asm
	// begin inline asm
	fma.rn.f32 %f46028, %f46026, %f49156, %f46022;
	// end inline asm
	// begin inline asm
	sin.approx.f32  %f46032, %f46028;
	// end inline asm
	// begin inline asm
	fma.rn.f32 %f46034, %f46032, %f49156, %f46028;
	// end inline asm
	// begin inline asm
	sin.approx.f32  %f46038, %f46034;
	// end inline asm
	// begin inline asm
	fma.rn.f32 %f46040, %f46038, %f49156, %f46034;
	// end inline asm
	// begin inline asm
	sin.approx.f32  %f46044, %f46040;
	// end inline asm
	// begin inline asm
	fma.rn.f32 %f46046, %f46044, %f49156, %f46040;
	// end inline asm
	// begin inline asm
	sin.approx.f32  %f46050, %f46046;
	// end inline asm
	// begin inline asm
	fma.rn.f32 %f46052, %f46050, %f49156, %f46046;
	// end inline asm
	// begin inline asm
	sin.approx.f32  %f46056, %f46052;
	// end inline asm
	// begin inline asm
	fma.rn.f32 %f46058, %f46056, %f49156, %f46052;
	// end inline asm
	// begin inline asm
	sin.approx.f32  %f46062, %f46058;
	// end inline asm
	// begin inline asm
	fma.rn.f32 %f46064, %f46062, %f49156, %f46058;
	// end inline asm
	// begin inline asm
	sin.approx.f32  %f46068, %f46064;
	// end inline asm
	// begin inline asm
	fma.rn.f32 %f46070, %f46068, %f49156, %f46064;
	// end inline asm
	// begin inline asm
	sin.approx.f32  %f46074, %f46070;
	// end inline asm
	// begin inline asm
	fma.rn.f32 %f46076, %f46074, %f49156, %f46070;
	// end inline asm
	// begin inline asm
	sin.approx.f32  %f46080, %f46076;
	// end inline asm
	// begin inline asm
	fma.rn.f32 %f46082, %f46080, %f49156, %f46076;
	// end inline asm
	// begin inline asm
	sin.approx.f32  %f46086, %f46082;
	// end inline asm
	// begin inline asm
	fma.rn.f32 %f46088, %f46086, %f49156, %f46082;
	// end inline asm
	// begin inline asm
	sin.approx.f32  %f46092, %f46088;
	// end inline asm
	// begin inline asm
	fma.rn.f32 %f46094, %f46092, %f49156, %f46088;
	// end inline asm
	// begin inline asm
	sin.approx.f32  %f46098, %f46094;
	// end inline asm
	// begin inline asm
	fma.rn.f32 %f46100, %f46098, %f49156, %f46094;
	// end inline asm
	// begin inline asm
	sin.approx.f32  %f46104, %f46100;
	// end inline asm
	// begin inline asm
	fma.rn.f32 %f46106, %f46104, %f49156, %f46100;
	// end inline asm
	// begin inline asm
	sin.approx.f32  %f46110, %f46106;
	// end inline asm
	// begin inline asm
	fma.rn.f32 %f46112, %f46110, %f49156, %f46106;
	// end inline asm
	// begin inline asm
	sin.approx.f32  %f46116, %f46112;
	// end inline asm
	// begin inline asm
	fma.rn.f32 %f46118, %f46116, %f49156, %f46112;
	// end inline asm
	// begin inline asm
	sin.approx.f32  %f46122, %f46118;
	// end inline asm
	// begin inline asm
	fma.rn.f32 %f46124, %f46122, %f49156, %f46118;
	// end inline asm
	// begin inline asm
	sin.approx.f32  %f46128, %f46124;
	// end inline asm
	// begin inline asm
	fma.rn.f32 %f46130, %f46128, %f49156, %f46124;
	// end inline asm
	// begin inline asm
	sin.approx.f32  %f46134, %f46130;
	// end inline asm
	// begin inline asm
	fma.rn.f32 %f46136, %f46134, %f49156, %f46130;
	// end inline asm
	// begin inline asm
	sin.approx.f32  %f46140, %f46136;
	// end inline asm
	// begin inline asm
	fma.rn.f32 %f46142, %f46140, %f49156, %f46136;
	// end inline asm
	// begin inline asm
	sin.approx.f32  %f46146, %f46142;
	// end inline asm
	// begin inline asm
	fma.rn.f32 %f46148, %f46146, %f49156, %f46142;
	// end inline asm
	// begin inline asm
	sin.approx.f32  %f46152, %f46148;
	// end inline asm
	// begin inline asm
	fma.rn.f32 %f46154, %f46152, %f49156, %f46148;
	// end inline asm
	// begin inline asm
	sin.approx.f32  %f46158, %f46154;
	// end inline asm
	// begin inline asm
	fma.rn.f32 %f46160, %f46158, %f49156, %f46154;
	// end inline asm
	// begin inline asm
	sin.approx.f32  %f46164, %f46160;
	// end inline asm
	// begin inline asm
	fma.rn.f32 %f46166, %f46164, %f49156, %f46160;
	// end inline asm
	// begin inline asm
	sin.approx.f32  %f46170, %f46166;
	// end inline asm
	// begin inline asm
	fma.rn.f32 %f46172, %f46170, %f49156, %f46166;
	// end inline asm
	// begin inline asm
	sin.approx.f32  %f46176, %f46172;
	// end inline asm
	// begin inline asm
	fma.rn.f32 %f46178, %f46176, %f49156, %f46172;
	// end inline asm
	// begin inline asm
	sin.approx.f32  %f46182, %f46178;
	// end inline asm
	// begin inline asm
	fma.rn.f32 %f46184, %f46182, %f49156, %f46178;
	// end inline asm
	// begin inline asm
	sin.approx.f32  %f46188, %f46184;
	// end inline asm
	// begin inline asm
	fma.rn.f32 %f46190, %f46188, %f49156, %f46184;
	// end inline asm
	// begin inline asm
	sin.approx.f32  %f46194, %f46190;
	// end inline asm
	// begin inline asm
	fma.rn.f32 %f46196, %f46194, %f49156, %f46190;
	// end inline asm
	// begin inline asm
	sin.approx.f32  %f46200, %f46196;
	// end inline asm
	// begin inline asm
	fma.rn.f32 %f46202, %f46200, %f49156, %f46196;
	// end inline asm
	// begin inline asm
	sin.approx.f32  %f46206, %f46202;
	// end inline asm
	// begin inline asm
	fma.rn.f32 %f46208, %f46206, %f49156, %f46202;
	// end inline asm
	// begin inline asm
	sin.approx.f32  %f46212, %f46208;
	// end inline asm
	// begin inline asm
	fma.rn.f32 %f46214, %f46212, %f49156, %f46208;
	// end inline asm
	// begin inline asm
	sin.approx.f32  %f46218, %f46214;
	// end inline asm
	// begin inline asm
	fma.rn.f32 %f46220, %f46218, %f49156, %f46214;
	// end inline asm
	// begin inline asm
	sin.approx.f32  %f46224, %f46220;
	// end inline asm
	// begin inline asm
	fma.rn.f32 %f46226, %f46224, %f49156, %f46220;
	// end inline asm
	// begin inline asm
	sin.approx.f32  %f46230, %f46226;
	// end inline asm
	// begin inline asm
	fma.rn.f32 %f46232, %f46230, %f49156, %f46226;
	// end inline asm
	// begin inline asm
	sin.approx.f32  %f46236, %f46232;
	// end inline asm
	// begin inline asm
	fma.rn.f32 %f46238, %f46236, %f49156, %f46232;
	// end inline asm
	// begin inline asm
	sin.approx.f32  %f46242, %f46238;
	// end inline asm
	// begin inline asm
	fma.rn.f32 %f46244, %f46242, %f49156, %f46238;
	// end inline asm
	// begin inline asm
	sin.approx.f32  %f46248, %f46244;
	// end inline asm
	// begin inline asm
	fma.rn.f32 %f46250, %f46248, %f49156, %f46244;
	// end inline asm
	// begin inline asm
	sin.approx.f32  %f46254, %f46250;
	// end inline asm
	// begin inline asm
	fma.rn.f32 %f46256, %f46254, %f49156, %f46250;
	// end inline asm
	// begin inline asm
	sin.approx.f32  %f46260, %f46256;
	// end inline asm
	// begin inline asm
	fma.rn.f32 %f46262, %f46260, %f49156, %f46256;
	// end inline asm
	// begin inline asm
	sin.approx.f32  %f46266, %f46262;
	// end inline asm
	// begin inline asm
	fma.rn.f32 %f46268, %f46266, %f49156, %f46262;
	// end inline asm
	// begin inline asm
	sin.approx.f32  %f46272, %f46268;
	// end inline asm
	// begin inline asm
	fma.rn.f32 %f46274, %f46272, %f49156, %f46268;
	// end inline asm
	// begin inline asm
	sin.approx.f32  %f46278, %f46274;
	// end inline asm
	// begin inline asm
	fma.rn.f32 %f46280, %f46278, %f49156, %f46274;
	// end inline asm
	// begin inline asm
	sin.approx.f32  %f46284, %f46280;
	// end inline asm
	// begin inline asm
	fma.rn.f32 %f46286, %f46284, %f49156, %f46280;
	// end inline asm
	// begin inline asm
	sin.approx.f32  %f46290, %f46286;
	// end inline asm
	// begin inline asm
	fma.rn.f32 %f46292, %f46290, %f49156, %f46286;
	// end inline asm
	// begin inline asm
	sin.approx.f32  %f46296, %f46292;
	// end inline asm
	// begin inline asm
	fma.rn.f32 %f46298, %f46296, %f49156, %f46292;
	// end inline asm
	// begin inline asm
	sin.approx.f32  %f46302, %f46298;
	// end inline asm
	// begin inline asm
	fma.rn.f32 %f46304, %f46302, %f49156, %f46298;
	// end inline asm
	// begin inline asm
	sin.approx.f32  %f46308, %f46304;
	// end inline asm
	// begin inline asm
	fma.rn.f32 %f46310, %f46308, %f49156, %f46304;
	// end inline asm
	// begin inline asm
	sin.approx.f32  %f46314, %f46310;
	// end inline asm
	// begin inline asm
	fma.rn.f32 %f46316, %f46314, %f49156, %f46310;
	// end inline asm
	// begin inline asm
	sin.approx.f32  %f46320, %f46316;
	// end inline asm
	// begin inline asm
	fma.rn.f32 %f46322, %f46320, %f49156, %f46316;
	// end inline asm
	// begin inline asm
	sin.approx.f32  %f46326, %f46322;
	// end inline asm
	// begin inline asm
	fma.rn.f32 %f46328, %f46326, %f49156, %f46322;
	// end inline asm
	// begin inline asm
	sin.approx.f32  %f46332, %f46328;
	// end inline asm
	// begin inline asm
	fma.rn.f32 %f46334, %f46332, %f49156, %f46328;
	// end inline asm
	// begin inline asm
	sin.approx.f32  %f46338, %f46334;
	// end inline asm
	// begin inline asm
	fma.rn.f32 %f46340, %f46338, %f49156, %f46334;
	// end inline asm
	// begin inline asm
	sin.approx.f32  %f46344, %f46340;
	// end inline asm
	// begin inline asm
	fma.rn.f32 %f46346, %f46344, %f49156, %f46340;
	// end inline asm
	// begin inline asm
	sin.approx.f32  %f46350, %f46346;
	// end inline asm
	// begin inline asm
	fma.rn.f32 %f46352, %f46350, %f49156, %f46346;
	// end inline asm
	// begin inline asm
	sin.approx.f32  %f46356, %f46352;
	// end inline asm
	// begin inline asm
	fma.rn.f32 %f46358, %f46356, %f49156, %f46352;
	// end inline asm
	// begin inline asm
	sin.approx.f32  %f46362, %f46358;
	// end inline asm
	// begin inline asm
	fma.rn.f32 %f46364, %f46362, %f49156, %f46358;
	// end inline asm
	// begin inline asm
	sin.approx.f32  %f46368, %f46364;
	// end inline asm
	// begin inline asm
	fma.rn.f32 %f46370, %f46368, %f49156, %f46364;
	// end inline asm
	// begin inline asm
	sin.approx.f32  %f46374, %f46370;
	// end inline asm
	// begin inline asm
	fma.rn.f32 %f46376, %f46374, %f49156, %f46370;
	// end inline asm
	// begin inline asm
	sin.approx.f32  %f46380, %f46376;
	// end inline asm
	// begin inline asm
	fma.rn.f32 %f46382, %f46380, %f49156, %f46376;
	// end inline asm
	// begin inline asm
	sin.approx.f32  %f46386, %f46382;
	// end inline asm
	// begin inline asm
	fma.rn.f32 %f46388, %f46386, %f49156, %f46382;
	// end inline asm
	// begin inline asm
	sin.approx.f32  %f46392, %f46388;
	// end inline asm
	// begin inline asm
	fma.rn.f32 %f46394, %f46392, %f49156, %f46388;
	// end inline asm
	// begin inline asm
	sin.approx.f32  %f46398, %f46394;
	// end inline asm
	// begin inline asm
	fma.rn.f32 %f46400, %f46398, %f49156, %f46394;
	// end inline asm
	// begin inline asm
	sin.approx.f32  %f46404, %f46400;
	// end inline asm
	// begin inline asm
	fma.rn.f32 %f46406, %f46404, %f49156, %f46400;
	// end inline asm
	// begin inline asm
	sin.approx.f32  %f46410, %f46406;
	// end inline asm
	// begin inline asm
	fma.rn.f32 %f46412, %f46410, %f49156, %f46406;
	// end inline asm
	// begin inline asm
	sin.approx.f32  %f46416, %f46412;
	// end inline asm
	// begin inline asm
	fma.rn.f32 %f46418, %f46416, %f49156, %f46412;
	// end inline asm
	// begin inline asm
	sin.approx.f32  %f46422, %f46418;
	// end inline asm
	// begin inline asm
	fma.rn.f32 %f46424, %f46422, %f49156, %f46418;
	// end inline asm
	// begin inline asm
	sin.approx.f32  %f46428, %f46424;
	// end inline asm
	// begin inline asm
	fma.rn.f32 %f46430, %f46428, %f49156, %f46424;
	// end inline asm
	// begin inline asm
	sin.approx.f32  %f46434, %f46430;
	// end inline asm
	// begin inline asm
	fma.rn.f32 %f46436, %f46434, %f49156, %f46430;
	// end inline asm
	// begin inline asm
	sin.approx.f32  %f46440, %f46436;
	// end inline asm
	// begin inline asm
	fma.rn.f32 %f46442, %f46440, %f49156, %f46436;
	// end inline asm
	// begin inline asm
	sin.approx.f32  %f46446, %f46442;
	// end inline asm
	// begin inline asm
	fma.rn.f32 %f46448, %f46446, %f49156, %f46442;
	// end inline asm
	// begin inline asm
	sin.approx.f32  %f46452, %f46448;
	// end inline asm
	// begin inline asm
	fma.rn.f32 %f46454, %f46452, %f49156, %f46448;
	// end inline asm
	// begin inline asm
	sin.approx.f32  %f46458, %f46454;
	// end inline asm
	// begin inline asm
	fma.rn.f32 %f46460, %f46458, %f49156, %f46454;
	// end inline asm
	// begin inline asm
	sin.approx.f32  %f46464, %f46460;
	// end inline asm
	// begin inline asm
	fma.rn.f32 %f46466, %f46464, %f49156, %f46460;
	// end inline asm
	// begin inline asm
	sin.approx.f32  %f46470, %f46466;
	// end inline asm
	// begin inline asm
	fma.rn.f32 %f46472, %f46470, %f49156, %f46466;
	// end inline asm
	// begin inline asm
	sin.approx.f32  %f46476, %f46472;
	// end inline asm
	// begin inline asm
	fma.rn.f32 %f46478, %f46476, %f49156, %f46472;
	// end inline asm
	// begin inline asm
	sin.approx.f32  %f46482, %f46478;
	// end inline asm
	// begin inline asm
	fma.rn.f32 %f46484, %f46482, %f49156, %f46478;
	// end inline asm
	// begin inline asm
	sin.approx.f32  %f46488, %f46484;
	// end inline asm
	// begin inline asm
	fma.rn.f32 %f46490, %f46488, %f49156, %f46484;
	// end inline asm
	// begin inline asm
	sin.approx.f32  %f46494, %f46490;
	// end inline asm
	// begin inline asm
	fma.rn.f32 %f46496, %f46494, %f49156, %f46490;
	// end inline asm
	// begin inline asm
	sin.approx.f32  %f46500, %f46496;
	// end inline asm
	// begin inline asm
	fma.rn.f32 %f46502, %f46500, %f49156, %f46496;
	// end inline asm
	// begin inline asm
	sin.approx.f32  %f46506, %f46502;
	// end inline asm
	// begin inline asm
	fma.rn.f32 %f46508, %f46506, %f49156, %f46502;
	// end inline asm
	// begin inline asm
	sin.approx.f32  %f46512, %f46508;
	// end inline asm
	// begin inline asm
	fma.rn.f32 %f46514, %f46512, %f49156, %f46508;
	// end inline asm
	// begin inline asm
	sin.approx.f32  %f46518, %f46514;
	// end inline asm
	// begin inline asm
	fma.rn.f32 %f46520, %f46518, %f49156, %f46514;
	// end inline asm
	// begin inline asm
	sin.approx.f32  %f46524, %f46520;
	// end inline asm
	// begin inline asm
	fma.rn.f32 %f46526, %f46524, %f49156, %f46520;
	// end inline asm
	// begin inline asm
	sin.approx.f32  %f46530, %f46526;
	// end inline asm
	// begin inline asm
	fma.rn.f32 %f46532, %f46530, %f49156, %f46526;
	// end inline asm
	// begin inline asm
	sin.approx.f32  %f46536, %f46532;
	// end inline asm
	// begin inline asm
	fma.rn.f32 %f46538, %f46536, %f49156, %f46532;
	// end inline asm
	// begin inline asm
	sin.approx.f32  %f46542, %f46538;
	// end inline asm
	// begin inline asm
	fma.rn.f32 %f46544, %f46542, %f49156, %f46538;
	// end inline asm
	// begin inline asm
	sin.approx.f32  %f46548, %f46544;
	// end inline asm
	// begin inline asm
	fma.rn.f32 %f46550, %f46548, %f49156, %f46544;
	// end inline asm
	// begin inline asm
	sin.approx.f32  %f46554, %f46550;
	// end inline asm
	// begin inline asm
	fma.rn.f32 %f46556, %f46554, %f49156, %f46550;
	// end inline asm
	// begin inline asm
	sin.approx.f32  %f46560, %f46556;
	// end inline asm
	// begin inline asm
	fma.rn.f32 %f46562, %f46560, %f49156, %f46556;
	// end inline asm
	// begin inline asm
	sin.approx.f32  %f46566, %f46562;
	// end inline asm
	// begin inline asm
	fma.rn.f32 %f46568, %f46566, %f49156, %f46562;
	// end inline asm
	// begin inline asm
	sin.approx.f32  %f46572, %f46568;
	// end inline asm
	// begin inline asm
	fma.rn.f32 %f46574, %f46572, %f49156, %f46568;
	// end inline asm
	// begin inline asm
	sin.approx.f32  %f46578, %f46574;
	// end inline asm
	// begin inline asm
	fma.rn.f32 %f46580, %f46578, %f49156, %f46574;
	// end inline asm
	// begin inline asm
	sin.approx.f32  %f46584, %f46580;
	// end inline asm
	// begin inline asm
	fma.rn.f32 %f46586, %f46584, %f49156, %f46580;
	// end inline asm
	// begin inline asm
	sin.approx.f32  %f46590, %f46586;
	// end inline asm
	// begin inline asm
	fma.rn.f32 %f46592, %f46590, %f49156, %f46586;
	// end inline asm
	// begin inline asm
	sin.approx.f32  %f46596, %f46592;
	// end inline asm
	// begin inline asm
	fma.rn.f32 %f46598, %f46596, %f49156, %f46592;
	// end inline asm
	// begin inline asm
	sin.approx.f32  %f46602, %f46598;
	// end inline asm
	// begin inline asm
	fma.rn.f32 %f46604, %f46602, %f49156, %f46598;
	// end inline asm
	// begin inline asm
	sin.approx.f32  %f46608, %f46604;
	// end inline asm
	// begin inline asm
	fma.rn.f32 %f46610, %f46608, %f49156, %f46604;
	// end inline asm
	// begin inline asm
	sin.approx.f32  %f46614, %f46610;
	// end inline asm
	// begin inline asm
	fma.rn.f32 %f46616, %f46614, %f49156, %f46610;
	// end inline asm
	// begin inline asm
	sin.approx.f32  %f46620, %f46616;
	// end inline asm
	// begin inline asm
	fma.rn.f32 %f46622, %f46620, %f49156, %f46616;
	// end inline asm
	// begin inline asm
	sin.approx.f32  %f46626, %f46622;
	// end inline asm
	// begin inline asm
	fma.rn.f32 %f46628, %f46626, %f49156, %f46622;
	// end inline asm
	// begin inline asm
	sin.approx.f32  %f46632, %f46628;
	// end inline asm
	// begin inline asm
	fma.rn.f32 %f46634, %f46632, %f49156, %f46628;
	// end inline asm
	// begin inline asm
	sin.approx.f32  %f46638, %f46634;
	// end inline asm
	// begin inline asm
	fma.rn.f32 %f46640, %f46638, %f49156, %f46634;
	// end inline asm
	// begin inline asm
	sin.approx.f32  %f46644, %f46640;
	// end inline asm
	// begin inline asm
	fma.rn.f32 %f46646, %f46644, %f49156, %f46640;
	// end inline asm
	// begin inline asm
	sin.approx.f32  %f46650, %f46646;
	// end inline asm
	// begin inline asm
	fma.rn.f32 %f46652, %f46650, %f49156, %f46646;
	// end inline asm
	// begin inline asm
	sin.approx.f32  %f46656, %f46652;
	// end inline asm
	// begin inline asm
	fma.rn.f32 %f46658, %f46656, %f49156, %f46652;
	// end inline asm
	// begin inline asm
	sin.approx.f32  %f46662, %f46658;
	// end inline asm
	// begin inline asm
	fma.rn.f32 %f46664, %f46662, %f49156, %f46658;
	// end inline asm
	// begin inline asm
	sin.approx.f32  %f46668, %f46664;
	// end inline asm
	// begin inline asm
	fma.rn.f32 %f46670, %f46668, %f49156, %f46664;
	// end inline asm
	// begin inline asm
	sin.approx.f32  %f46674, %f46670;
	// end inline asm
	// begin inline asm
	fma.rn.f32 %f46676, %f46674, %f49156, %f46670;
	// end inline asm
	// begin inline asm
	sin.approx.f32  %f46680, %f46676;
	// end inline asm
	// begin inline asm
	fma.rn.f32 %f46682, %f46680, %f49156, %f46676;
	// end inline asm
	// begin inline asm
	sin.approx.f32  %f46686, %f46682;
	// end inline asm
	// begin inline asm
	fma.rn.f32 %f46688, %f46686, %f49156, %f46682;
	// end inline asm
	// begin inline asm
	sin.approx.f32  %f46692, %f46688;
	// end inline asm
	// begin inline asm
	fma.rn.f32 %f46694, %f46692, %f49156, %f46688;
	// end inline asm
	// begin inline asm
	sin.approx.f32  %f46698, %f46694;
	// end inline asm
	// begin inline asm
	fma.rn.f32 %f46700, %f46698, %f49156, %f46694;
	// end inline asm
	// begin inline asm
	sin.approx.f32  %f46704, %f46700;
	// end inline asm
	// begin inline asm
	fma.rn.f32 %f46706, %f46704, %f49156, %f46700;
	// end inline asm
	// begin inline asm
	sin.approx.f32  %f46710, %f46706;
	// end inline asm
	// begin inline asm
	fma.rn.f32 %f46712, %f46710, %f49156, %f46706;
	// end inline asm
	// begin inline asm
	sin.approx.f32  %f46716, %f46712;
	// end inline asm
	// begin inline asm
	fma.rn.f32 %f46718, %f46716, %f49156, %f46712;
	// end inline asm
	// begin inline asm
	sin.approx.f32  %f46722, %f46718;
	// end inline asm
	// begin inline asm
	fma.rn.f32 %f46724, %f46722, %f49156, %f46718;
	// end inline asm
	// begin inline asm
	sin.approx.f32  %f46728, %f46724;
	// end inline asm
	// begin inline asm
	fma.rn.f32 %f46730, %f46728, %f49156, %f46724;
	// end inline asm
	// begin inline asm
	sin.approx.f32  %f46734, %f46730;
	// end inline asm
	// begin inline asm
	fma.rn.f32 %f46736, %f46734, %f49156, %f46730;
	// end inline asm
	// begin inline asm
	sin.approx.f32  %f46740, %f46736;
	// end inline asm
	// begin inline asm
	fma.rn.f32 %f46742, %f46740, %f49156, %f46736;
	// end inline asm
	// begin inline asm
	sin.approx.f32  %f46746, %f46742;
	// end inline asm
	// begin inline asm
	fma.rn.f32 %f46748, %f46746, %f49156, %f46742;
	// end inline asm
	// begin inline asm
	sin.approx.f32  %f46752, %f46748;
	// end inline asm
	// begin inline asm
	fma.rn.f32 %f46754, %f46752, %f49156, %f46748;
	// end inline asm
	// begin inline asm
	sin.approx.f32  %f46758, %f46754;
	// end inline asm
	// begin inline asm
	fma.rn.f32 %f46760, %f46758, %f49156, %f46754;
	// end inline asm
	// begin inline asm
	sin.approx.f32  %f46764, %f46760;
	// end inline asm
	// begin inline asm
	fma.rn.f32 %f46766, %f46764, %f49156, %f46760;
	// end inline asm
	// begin inline asm
	sin.approx.f32  %f46770, %f46766;
	// end inline asm
	// begin inline asm
	fma.rn.f32 %f46772, %f46770, %f49156, %f46766;
	// end inline asm
	// begin inline asm
	sin.approx.f32  %f46776, %f46772;
	// end inline asm
	// begin inline asm
	fma.rn.f32 %f46778, %f46776, %f49156, %f46772;
	// end inline asm
	// begin inline asm
	sin.approx.f32  %f46782, %f46778;
	// end inline asm
	// begin inline asm
	fma.rn.f32 %f46784, %f46782, %f49156, %f46778;
	// end inline asm
	// begin inline asm
	sin.approx.f32  %f46788, %f46784;
	// end inline asm
	// begin inline asm
	fma.rn.f32 %f46790, %f46788, %f49156, %f46784;
	// end inline asm
	// begin inline asm
	sin.approx.f32  %f46794, %f46790;
	// end inline asm
	// begin inline asm
	fma.rn.f32 %f46796, %f46794, %f49156, %f46790;
	// end inline asm
	// begin inline asm
	sin.approx.f32  %f46800, %f46796;
	// end inline asm
	// begin inline asm
	fma.rn.f32 %f46802, %f46800, %f49156, %f46796;
	// end inline asm
	// begin inline asm
	sin.approx.f32  %f46806, %f46802;
	// end inline asm
	// begin inline asm
	fma.rn.f32 %f46808, %f46806, %f49156, %f46802;
	// end inline asm
	// begin inline asm
	sin.approx.f32  %f46812, %f46808;
	// end inline asm
	// begin inline asm
	fma.rn.f32 %f46814, %f46812, %f49156, %f46808;
	// end inline asm
	// begin inline asm
	sin.approx.f32  %f46818, %f46814;
	// end inline asm
	// begin inline asm
	fma.rn.f32 %f46820, %f46818, %f49156, %f46814;
	// end inline asm
	// begin inline asm
	sin.approx.f32  %f46824, %f46820;
	// end inline asm
	// begin inline asm
	fma.rn.f32 %f46826, %f46824, %f49156, %f46820;
	// end inline asm
	// begin inline asm
	sin.approx.f32  %f46830, %f46826;
	// end inline asm
	// begin inline asm
	fma.rn.f32 %f46832, %f46830, %f49156, %f46826;
	// end inline asm
	// begin inline asm
	sin.approx.f32  %f46836, %f46832;
	// end inline asm
	// begin inline asm
	fma.rn.f32 %f46838, %f46836, %f49156, %f46832;
	// end inline asm
	// begin inline asm
	sin.approx.f32  %f46842, %f46838;
	// end inline asm
	// begin inline asm
	fma.rn.f32 %f46844, %f46842, %f49156, %f46838;
	// end inline asm
	// begin inline asm
	sin.approx.f32  %f46848, %f46844;
	// end inline asm
	// begin inline asm
	fma.rn.f32 %f46850, %f46848, %f49156, %f46844;
	// end inline asm
	// begin inline asm
	sin.approx.f32  %f46854, %f46850;
	// end inline asm
	// begin inline asm
	fma.rn.f32 %f46856, %f46854, %f49156, %f46850;
	// end inline asm
	// begin inline asm
	sin.approx.f32  %f46860, %f46856;
	// end inline asm
	// begin inline asm
	fma.rn.f32 %f46862, %f46860, %f49156, %f46856;
	// end inline asm
	// begin inline asm
	sin.approx.f32  %f46866, %f46862;
	// end inline asm
	// begin inline asm
	fma.rn.f32 %f46868, %f46866, %f49156, %f46862;
	// end inline asm
	// begin inline asm
	sin.approx.f32  %f46872, %f46868;
	// end inline asm
	// begin inline asm
	fma.rn.f32 %f46874, %f46872, %f49156, %f46868;
	// end inline asm
	// begin inline asm
	sin.approx.f32  %f46878, %f46874;
	// end inline asm
	// begin inline asm
	fma.rn.f32 %f46880, %f46878, %f49156, %f46874;
	// end inline asm
	// begin inline asm
	sin.approx.f32  %f46884, %f46880;
	// end inline asm
	// begin inline asm
	fma.rn.f32 %f46886, %f46884, %f49156, %f46880;
	// end inline asm
	// begin inline asm
	sin.approx.f32  %f46890, %f46886;
	// end inline asm
	// begin inline asm
	fma.rn.f32 %f46892, %f46890, %f49156, %f46886;
	// end inline asm
	// begin inline asm
	sin.approx.f32  %f46896, %f46892;
	// end inline asm
	// begin inline asm
	fma.rn.f32 %f46898, %f46896, %f49156, %f46892;
	// end inline asm
	// begin inline asm
	sin.approx.f32  %f46902, %f46898;
	// end inline asm
	// begin inline asm
	fma.rn.f32 %f46904, %f46902, %f49156, %f46898;
	// end inline asm
	// begin inline asm
	sin.approx.f32  %f46908, %f46904;
	// end inline asm
	// begin inline asm
	fma.rn.f32 %f46910, %f46908, %f49156, %f46904;
	// end inline asm
	// begin inline asm
	sin.approx.f32  %f46914, %f46910;
	// end inline asm
	// begin inline asm
	fma.rn.f32 %f46916, %f46914, %f49156, %f46910;
	// end inline asm
	// begin inline asm
	sin.approx.f32  %f46920, %f46916;
	// end inline asm
	// begin inline asm
	fma.rn.f32 %f46922, %f46920, %f49156, %f46916;
	// end inline asm
	// begin inline asm
	sin.approx.f32  %f46926, %f46922;
	// end inline asm
	// begin inline asm
	fma.rn.f32 %f46928, %f46926, %f49156, %f46922;
	// end inline asm
	// begin inline asm
	sin.approx.f32  %f46932, %f46928;
	// end inline asm
	// begin inline asm
	fma.rn.f32 %f46934, %f46932, %f49156, %f46928;
	// end inline asm
	// begin inline asm
	sin.approx.f32  %f46938, %f46934;
	// end inline asm
	// begin inline asm
	fma.rn.f32 %f46940, %f46938, %f49156, %f46934;
	// end inline asm
	// begin inline asm
	sin.approx.f32  %f46944, %f46940;
	// end inline asm
	// begin inline asm
	fma.rn.f32 %f46946, %f46944, %f49156, %f46940;
	// end inline asm
	// begin inline asm
	sin.approx.f32  %f46950, %f46946;
	// end inline asm
	// begin inline asm
	fma.rn.f32 %f46952, %f46950, %f49156, %f46946;
	// end inline asm
	// begin inline asm
	sin.approx.f32  %f46956, %f46952;
	// end inline asm
	// begin inline asm
	fma.rn.f32 %f46958, %f46956, %f49156, %f46952;
	// end inline asm
	// begin inline asm
	sin.approx.f32  %f46962, %f46958;
	// end inline asm
	// begin inline asm
	fma.rn.f32 %f46964, %f46962, %f49156, %f46958;
	// end inline asm
	// begin inline asm
	sin.approx.f32  %f46968, %f46964;
	// end inline asm
	// begin inline asm
	fma.rn.f32 %f46970, %f46968, %f49156, %f46964;
	// end inline asm
	// begin inline asm
	sin.approx.f32  %f46974, %f46970;
	// end inline asm
	// begin inline asm
	fma.rn.f32 %f46976, %f46974, %f49156, %f46970;
	// end inline asm
	// begin inline asm
	sin.approx.f32  %f46980, %f46976;
	// end inline asm
	// begin inline asm
	fma.rn.f32 %f46982, %f46980, %f49156, %f46976;
	// end inline asm
	// begin inline asm
	sin.approx.f32  %f46986, %f46982;
	// end inline asm
	// begin inline asm
	fma.rn.f32 %f46988, %f46986, %f49156, %f46982;
	// end inline asm
	// begin inline asm
	sin.approx.f32  %f46992, %f46988;
	// end inline asm
	// begin inline asm
	fma.rn.f32 %f46994, %f46992, %f49156, %f46988;
	// end inline asm
	// begin inline asm
	sin.approx.f32  %f46998, %f46994;
	// end inline asm
	// begin inline asm
	fma.rn.f32 %f47000, %f46998, %f49156, %f46994;
	// end inline asm
	// begin inline asm
	sin.approx.f32  %f47004, %f47000;
	// end inline asm
	// begin inline asm
	fma.rn.f32 %f47006, %f47004, %f49156, %f47000;
	// end inline asm
	// begin inline asm
	sin.approx.f32  %f47010, %f47006;
	// end inline asm
	// begin inline asm
	fma.rn.f32 %f47012, %f47010, %f49156, %f47006;
	// end inline asm
	// begin inline asm
	sin.approx.f32  %f47016, %f47012;
	// end inline asm
	// begin inline asm
	fma.rn.f32 %f47018, %f47016, %f49156, %f47012;
	// end inline asm
	// begin inline asm
	sin.approx.f32  %f47022, %f47018;
	// end inline asm
	// begin inline asm
	fma.rn.f32 %f47024, %f47022, %f49156, %f47018;
	// end inline asm
	// begin inline asm
	sin.approx.f32  %f47028, %f47024;
	// end inline asm
	// begin inline asm
	fma.rn.f32 %f47030, %f47028, %f49156, %f47024;
	// end inline asm
	// begin inline asm
	sin.approx.f32  %f47034, %f47030;
	// end inline asm
	// begin inline asm
	fma.rn.f32 %f47036, %f47034, %f49156, %f47030;
	// end inline asm
	// begin inline asm
	sin.approx.f32  %f47040, %f47036;
	// end inline asm
	// begin inline asm
	fma.rn.f32 %f47042, %f47040, %f49156, %f47036;
	// end inline asm
	// begin inline asm
	sin.approx.f32  %f47046, %f47042;
	// end inline asm
	// begin inline asm
	fma.rn.f32 %f47048, %f47046, %f49156, %f47042;
	// end inline asm
	// begin inline asm
	sin.approx.f32  %f47052, %f47048;
	// end inline asm
	// begin inline asm
	fma.rn.f32 %f47054, %f47052, %f49156, %f47048;
	// end inline asm
	// begin inline asm
	sin.approx.f32  %f47058, %f47054;
	// end inline asm
	// begin inline asm
	fma.rn.f32 %f47060, %f47058, %f49156, %f47054;
	// end inline asm
	// begin inline asm
	sin.approx.f32  %f47064, %f47060;
	// end inline asm
	// begin inline asm
	fma.rn.f32 %f47066, %f47064, %f49156, %f47060;
	// end inline asm
	// begin inline asm
	sin.approx.f32  %f47070, %f47066;
	// end inline asm
	// begin inline asm
	fma.rn.f32 %f47072, %f47070, %f49156, %f47066;
	// end inline asm
	// begin inline asm
	sin.approx.f32  %f47076, %f47072;
	// end inline asm
	// begin inline asm
	fma.rn.f32 %f47078, %f47076, %f49156, %f47072;
	// end inline asm
	// begin inline asm
	sin.approx.f32  %f47082, %f47078;
	// end inline asm
	// begin inline asm
	fma.rn.f32 %f47084, %f47082, %f49156, %f47078;
	// end inline asm
	// begin inline asm
	sin.approx.f32  %f47088, %f47084;
	// end inline asm
	// begin inline asm
	fma.rn.f32 %f47090, %f47088, %f49156, %f47084;
	// end inline asm
	// begin inline asm
	sin.approx.f32  %f47094, %f47090;
	// end inline asm
	// begin inline asm
	fma.rn.f32 %f47096, %f47094, %f49156, %f47090;
	// end inline asm
	// begin inline asm
	sin.approx.f32  %f47100, %f47096;
	// end inline asm
	// begin inline asm
	fma.rn.f32 %f47102, %f47100, %f49156, %f47096;
	// end inline asm
	// begin inline asm
	sin.approx.f32  %f47106, %f47102;
	// end inline asm
	// begin inline asm
	fma.rn.f32 %f47108, %f47106, %f49156, %f47102;
	// end inline asm
	// begin inline asm
	sin.approx.f32  %f47112, %f47108;
	// end inline asm
	// begin inline asm
	fma.rn.f32 %f47114, %f47112, %f49156, %f47108;
	// end inline asm
	// begin inline asm
	sin.approx.f32  %f47118, %f47114;
	// end inline asm
	// begin inline asm
	fma.rn.f32 %f47120, %f47118, %f49156, %f47114;
	// end inline asm
	// begin inline asm
	sin.approx.f32  %f47124, %f47120;
	// end inline asm
	// begin inline asm
	fma.rn.f32 %f47126, %f47124, %f49156, %f47120;
	// end inline asm
	// begin inline asm
	sin.approx.f32  %f47130, %f47126;
	// end inline asm
	// begin inline asm
	fma.rn.f32 %f47132, %f47130, %f49156, %f47126;
	// end inline asm
	// begin inline asm
	sin.approx.f32  %f47136, %f47132;
	// end inline asm
	// begin inline asm
	fma.rn.f32 %f47138, %f47136, %f49156, %f47132;
	// end inline asm
	// begin inline asm
	sin.approx.f32  %f47142, %f47138;
	// end inline asm
	// begin inline asm
	fma.rn.f32 %f47144, %f47142, %f49156, %f47138;
	// end inline asm
	// begin inline asm
	sin.approx.f32  %f47148, %f47144;
	// end inline asm
	// begin inline asm
	fma.rn.f32 %f47150, %f47148, %f49156, %f47144;
	// end inline asm
	// begin inline asm
	sin.approx.f32  %f47154, %f47150;
	// end inline asm
	// begin inline asm
	fma.rn.f32 %f47156, %f47154, %f49156, %f47150;
	// end inline asm
	// begin inline asm
	sin.approx.f32  %f47160, %f47156;
	// end inline asm
	// begin inline asm
	fma.rn.f32 %f47162, %f47160, %f49156, %f47156;
	// end inline asm
	// begin inline asm
	sin.approx.f32  %f47166, %f47162;
	// end inline asm
	// begin inline asm
	fma.rn.f32 %f47168, %f47166, %f49156, %f47162;
	// end inline asm
	// begin inline asm
	sin.approx.f32  %f47172, %f47168;
	// end inline asm
	// begin inline asm
	fma.rn.f32 %f47174, %f47172, %f49156, %f47168;
	// end inline asm
	// begin inline asm
	sin.approx.f32  %f47178, %f47174;
	// end inline asm
	// begin inline asm
	fma.rn.f32 %f47180, %f47178, %f49156, %f47174;
	// end inline asm
	// begin inline asm
	sin.approx.f32  %f47184, %f47180;
	// end inline asm
	// begin inline asm
	fma.rn.f32 %f47186, %f47184, %f49156, %f47180;
	// end inline asm
	// begin inline asm
	sin.approx.f32  %f47190, %f47186;
	// end inline asm
	// begin inline asm
	fma.rn.f32 %f47192, %f47190, %f49156, %f47186;
	// end inline asm
	// begin inline asm
	sin.approx.f32  %f47196, %f47192;
	// end inline asm
	// begin inline asm
	fma.rn.f32 %f47198, %f47196, %f49156, %f47192;
	// end inline asm
	// begin inline asm
	sin.approx.f32  %f47202, %f47198;
	// end inline asm
	// begin inline asm
	fma.rn.f32 %f47204, %f47202, %f49156, %f47198;
	// end inline asm
	// begin inline asm
	sin.approx.f32  %f47208, %f47204;
	// end inline asm
	// begin inline asm
	fma.rn.f32 %f47210, %f47208, %f49156, %f47204;
	// end inline asm
	// begin inline asm
	sin.approx.f32  %f47214, %f47210;
	// end inline asm
	// begin inline asm
	fma.rn.f32 %f47216, %f47214, %f49156, %f47210;
	// end inline asm
	// begin inline asm
	sin.approx.f32  %f47220, %f47216;
	// end inline asm
	// begin inline asm
	fma.rn.f32 %f47222, %f47220, %f49156, %f47216;
	// end inline asm
	// begin inline asm
	sin.approx.f32  %f47226, %f47222;
	// end inline asm
	// begin inline asm
	fma.rn.f32 %f47228, %f47226, %f49156, %f47222;
	// end inline asm
	// begin inline asm
	sin.approx.f32  %f47232, %f47228;
	// end inline asm
	// begin inline asm
	fma.rn.f32 %f47234, %f47232, %f49156, %f47228;
	// end inline asm
	// begin inline asm
	sin.approx.f32  %f47238, %f47234;
	// end inline asm
	// begin inline asm
	fma.rn.f32 %f47240, %f47238, %f49156, %f47234;
	// end inline asm
	// begin inline asm
	sin.approx.f32  %f47244, %f47240;
	// end inline asm
	// begin inline asm
	fma.rn.f32 %f47246, %f47244, %f49156, %f47240;
	// end inline asm
	// begin inline asm
	sin.approx.f32  %f47250, %f47246;
	// end inline asm
	// begin inline asm
	fma.rn.f32 %f47252, %f47250, %f49156, %f47246;
	// end inline asm
	// begin inline asm
	sin.approx.f32  %f47256, %f47252;
	// end inline asm
	// begin inline asm
	fma.rn.f32 %f47258, %f47256, %f49156, %f47252;
	// end inline asm
	// begin inline asm
	sin.approx.f32  %f47262, %f47258;
	// end inline asm
	// begin inline asm
	fma.rn.f32 %f47264, %f47262, %f49156, %f47258;
	// end inline asm
	// begin inline asm
	sin.approx.f32  %f47268, %f47264;
	// end inline asm
	// begin inline asm
	fma.rn.f32 %f47270, %f47268, %f49156, %f47264;
	// end inline asm
	// begin inline asm
	sin.approx.f32  %f47274, %f47270;
	// end inline asm
	// begin inline asm
	fma.rn.f32 %f47276, %f47274, %f49156, %f47270;
	// end inline asm
	// begin inline asm
	sin.approx.f32  %f47280, %f47276;
	// end inline asm
	// begin inline asm
	fma.rn.f32 %f47282, %f47280, %f49156, %f47276;
	// end inline asm
	// begin inline asm
	sin.approx.f32  %f47286, %f47282;
	// end inline asm
	// begin inline asm
	fma.rn.f32 %f47288, %f47286, %f49156, %f47282;
	// end inline asm
	// begin inline asm
	sin.approx.f32  %f47292, %f47288;
	// end inline asm
	// begin inline asm
	fma.rn.f32 %f47294, %f47292, %f49156, %f47288;
	// end inline asm
	// begin inline asm
	sin.approx.f32  %f47298, %f47294;
	// end inline asm
	// begin inline asm
	fma.rn.f32 %f47300, %f47298, %f49156, %f47294;
	// end inline asm
	// begin inline asm
	sin.approx.f32  %f47304, %f47300;
	// end inline asm
	// begin inline asm
	fma.rn.f32 %f47306, %f47304, %f49156, %f47300;
	// end inline asm
	// begin inline asm
	sin.approx.f32  %f47310, %f47306;
	// end inline asm
	// begin inline asm
	fma.rn.f32 %f47312, %f47310, %f49156, %f47306;
	// end inline asm
	// begin inline asm
	sin.approx.f32  %f47316, %f47312;
	// end inline asm
	// begin inline asm
	fma.rn.f32 %f47318, %f47316, %f49156, %f47312;
	// end inline asm
	// begin inline asm
	sin.approx.f32  %f47322, %f47318;
	// end inline asm
	// begin inline asm
	fma.rn.f32 %f47324, %f47322, %f49156, %f47318;
	// end inline asm
	// begin inline asm
	sin.approx.f32  %f47328, %f47324;
	// end inline asm
	// begin inline asm
	fma.rn.f32 %f47330, %f47328, %f49156, %f47324;
	// end inline asm
	// begin inline asm
	sin.approx.f32  %f47334, %f47330;
	// end inline asm
	// begin inline asm
	fma.rn.f32 %f47336, %f47334, %f49156, %f47330;
	// end inline asm
	// begin inline asm
	sin.approx.f32  %f47340, %f47336;
	// end inline asm
	// begin inline asm
	fma.rn.f32 %f47342, %f47340, %f49156, %f47336;
	// end inline asm
	// begin inline asm
	sin.approx.f32  %f47346, %f47342;
	// end inline asm
	// begin inline asm
	fma.rn.f32 %f47348, %f47346, %f49156, %f47342;
	// end inline asm
	// begin inline asm
	sin.approx.f32  %f47352, %f47348;
	// end inline asm
	// begin inline asm
	fma.rn.f32 %f47354, %f47352, %f49156, %f47348;
	// end inline asm
	// begin inline asm
	sin.approx.f32  %f47358, %f47354;
	// end inline asm
	// begin inline asm
	fma.rn.f32 %f47360, %f47358, %f49156, %f47354;
	// end inline asm
	// begin inline asm
	sin.approx.f32  %f47364, %f47360;
	// end inline asm
	// begin inline asm
	fma.rn.f32 %f47366, %f47364, %f49156, %f47360;
	// end inline asm
	// begin inline asm
	sin.approx.f32  %f47370, %f47366;
	// end inline asm
	// begin inline asm
	fma.rn.f32 %f47372, %f47370, %f49156, %f47366;
	// end inline asm
	// begin inline asm
	sin.approx.f32  %f47376, %f47372;
	// end inline asm
	// begin inline asm
	fma.rn.f32 %f47378, %f47376, %f49156, %f47372;
	// end inline asm
	// begin inline asm
	sin.approx.f32  %f47382, %f47378;
	// end inline asm
	// begin inline asm
	fma.rn.f32 %f47384, %f47382, %f49156, %f47378;
	// end inline asm
	// begin inline asm
	sin.approx.f32  %f47388, %f47384;
	// end inline asm
	// begin inline asm
	fma.rn.f32 %f47390, %f47388, %f49156, %f47384;
	// end inline asm
	// begin inline asm
	sin.approx.f32  %f47394, %f47390;
	// end inline asm
	// begin inline asm
	fma.rn.f32 %f47396, %f47394, %f49156, %f47390;
	// end inline asm
	// begin inline asm
	sin.approx.f32  %f47400, %f47396;
	// end inline asm
	// begin inline asm
	fma.rn.f32 %f47402, %f47400, %f49156, %f47396;
	// end inline asm
	// begin inline asm
	sin.approx.f32  %f47406, %f47402;
	// end inline asm
	// begin inline asm
	fma.rn.f32 %f47408, %f47406, %f49156, %f47402;
	// end inline asm
	// begin inline asm
	sin.approx.f32  %f47412, %f47408;
	// end inline asm
	// begin inline asm
	fma.rn.f32 %f47414, %f47412, %f49156, %f47408;
	// end inline asm
	// begin inline asm
	sin.approx.f32  %f47418, %f47414;
	// end inline asm
	// begin inline asm
	fma.rn.f32 %f47420, %f47418, %f49156, %f47414;
	// end inline asm
	// begin inline asm
	sin.approx.f32  %f47424, %f47420;
	// end inline asm
	// begin inline asm
	fma.rn.f32 %f47426, %f47424, %f49156, %f47420;
	// end inline asm
	// begin inline asm
	sin.approx.f32  %f47430, %f47426;
	// end inline asm
	// begin inline asm
	fma.rn.f32 %f47432, %f47430, %f49156, %f47426;
	// end inline asm
	// begin inline asm
	sin.approx.f32  %f47436, %f47432;
	// end inline asm
	// begin inline asm
	fma.rn.f32 %f47438, %f47436, %f49156, %f47432;
	// end inline asm
	// begin inline asm
	sin.approx.f32  %f47442, %f47438;
	// end inline asm
	// begin inline asm
	fma.rn.f32 %f47444, %f47442, %f49156, %f47438;
	// end inline asm
	// begin inline asm
	sin.approx.f32  %f47448, %f47444;
	// end inline asm
	// begin inline asm
	fma.rn.f32 %f47450, %f47448, %f49156, %f47444;
	// end inline asm
	// begin inline asm
	sin.approx.f32  %f47454, %f47450;
	// end inline asm
	// begin inline asm
	fma.rn.f32 %f47456, %f47454, %f49156, %f47450;
	// end inline asm
	// begin inline asm
	sin.approx.f32  %f47460, %f47456;
	// end inline asm
	// begin inline asm
	fma.rn.f32 %f47462, %f47460, %f49156, %f47456;
	// end inline asm
	// begin inline asm
	sin.approx.f32  %f47466, %f47462;
	// end inline asm
	// begin inline asm
	fma.rn.f32 %f47468, %f47466, %f49156, %f47462;
	// end inline asm
	// begin inline asm
	sin.approx.f32  %f47472, %f47468;
	// end inline asm
	// begin inline asm
	fma.rn.f32 %f47474, %f47472, %f49156, %f47468;
	// end inline asm
	// begin inline asm
	sin.approx.f32  %f47478, %f47474;
	// end inline asm
	// begin inline asm
	fma.rn.f32 %f47480, %f47478, %f49156, %f47474;
	// end inline asm
	// begin inline asm
	sin.approx.f32  %f47484, %f47480;
	// end inline asm
	// begin inline asm
	fma.rn.f32 %f47486, %f47484, %f49156, %f47480;
	// end inline asm
	// begin inline asm
	sin.approx.f32  %f47490, %f47486;
	// end inline asm
	// begin inline asm
	fma.rn.f32 %f47492, %f47490, %f49156, %f47486;
	// end inline asm
	// begin inline asm
	sin.approx.f32  %f47496, %f47492;
	// end inline asm
	// begin inline asm
	fma.rn.f32 %f47498, %f47496, %f49156, %f47492;
	// end inline asm
	// begin inline asm
	sin.approx.f32  %f47502, %f47498;
	// end inline asm
	// begin inline asm
	fma.rn.f32 %f47504, %f47502, %f49156, %f47498;
	// end inline asm
	// begin inline asm
	sin.approx.f32  %f47508, %f47504;
	// end inline asm
	// begin inline asm
	fma.rn.f32 %f47510, %f47508, %f49156, %f47504;
	// end inline asm
	// begin inline asm
	sin.approx.f32  %f47514, %f47510;
	// end inline asm
	// begin inline asm
	fma.rn.f32 %f47516, %f47514, %f49156, %f47510;
	// end inline asm
	// begin inline asm
	sin.approx.f32  %f47520, %f47516;
	// end inline asm
	// begin inline asm
	fma.rn.f32 %f47522, %f47520, %f49156, %f47516;
	// end inline asm
	// begin inline asm
	sin.approx.f32  %f47526, %f47522;
	// end inline asm
	// begin inline asm
	fma.rn.f32 %f47528, %f47526, %f49156, %f47522;
	// end inline asm
	// begin inline asm
	sin.approx.f32  %f47532, %f47528;
	// end inline asm
	// begin inline asm
	fma.rn.f32 %f47534, %f47532, %f49156, %f47528;
	// end inline asm
	// begin inline asm
	sin.approx.f32  %f47538, %f47534;
	// end inline asm
	// begin inline asm
	fma.rn.f32 %f47540, %f47538, %f49156, %f47534;
	// end inline asm
	// begin inline asm
	sin.approx.f32  %f47544, %f47540;
	// end inline asm
	// begin inline asm
	fma.rn.f32 %f47546, %f47544, %f49156, %f47540;
	// end inline asm
	// begin inline asm
	sin.approx.f32  %f47550, %f47546;
	// end inline asm
	// begin inline asm
	fma.rn.f32 %f47552, %f47550, %f49156, %f47546;
	// end inline asm
	// begin inline asm
	sin.approx.f32  %f47556, %f47552;
	// end inline asm
	// begin inline asm
	fma.rn.f32 %f47558, %f47556, %f49156, %f47552;
	// end inline asm
	// begin inline asm
	sin.approx.f32  %f47562, %f47558;
	// end inline asm
	// begin inline asm
	fma.rn.f32 %f47564, %f47562, %f49156, %f47558;
	// end inline asm
	// begin inline asm
	sin.approx.f32  %f47568, %f47564;
	// end inline asm
	// begin inline asm
	fma.rn.f32 %f47570, %f47568, %f49156, %f47564;
	// end inline asm
	// begin inline asm
	sin.approx.f32  %f47574, %f47570;
	// end inline asm
	// begin inline asm
	fma.rn.f32 %f47576, %f47574, %f49156, %f47570;
	// end inline asm
	// begin inline asm
	sin.approx.f32  %f47580, %f47576;
	// end inline asm
	// begin inline asm
	fma.rn.f32 %f47582, %f47580, %f49156, %f47576;
	// end inline asm
	// begin inline asm
	sin.approx.f32  %f47586, %f47582;
	// end inline asm
	// begin inline asm
	fma.rn.f32 %f47588, %f47586, %f49156, %f47582;
	// end inline asm
	// begin inline asm
	sin.approx.f32  %f47592, %f47588;
	// end inline asm
	// begin inline asm
	fma.rn.f32 %f47594, %f47592, %f49156, %f47588;
	// end inline asm
	// begin inline asm
	sin.approx.f32  %f47598, %f47594;
	// end inline asm
	// begin inline asm
	fma.rn.f32 %f47600, %f47598, %f49156, %f47594;
	// end inline asm
	// begin inline asm
	sin.approx.f32  %f47604, %f47600;
	// end inline asm
	// begin inline asm
	fma.rn.f32 %f47606, %f47604, %f49156, %f47600;
	// end inline asm
	// begin inline asm
	sin.approx.f32  %f47610, %f47606;
	// end inline asm
	// begin inline asm
	fma.rn.f32 %f47612, %f47610, %f49156, %f47606;
	// end inline asm
	// begin inline asm
	sin.approx.f32  %f47616, %f47612;
	// end inline asm
	// begin inline asm
	fma.rn.f32 %f47618, %f47616, %f49156, %f47612;
	// end inline asm
	// begin inline asm
	sin.approx.f32  %f47622, %f47618;
	// end inline asm
	// begin inline asm
	fma.rn.f32 %f47624, %f47622, %f49156, %f47618;
	// end inline asm
	// begin inline asm
	sin.approx.f32  %f47628, %f47624;
	// end inline asm
	// begin inline asm
	fma.rn.f32 %f47630, %f47628, %f49156, %f47624;
	// end inline asm
	// begin inline asm
	sin.approx.f32  %f47634, %f47630;
	// end inline asm
	// begin inline asm
	fma.rn.f32 %f47636, %f47634, %f49156, %f47630;
	// end inline asm
	// begin inline asm
	sin.approx.f32  %f47640, %f47636;
	// end inline asm
	// begin inline asm
	fma.rn.f32 %f47642, %f47640, %f49156, %f47636;
	// end inline asm
	// begin inline asm
	sin.approx.f32  %f47646, %f47642;
	// end inline asm
	// begin inline asm
	fma.rn.f32 %f47648, %f47646, %f49156, %f47642;
	// end inline asm
	// begin inline asm
	sin.approx.f32  %f47652, %f47648;
	// end inline asm
	// begin inline asm
	fma.rn.f32 %f47654, %f47652, %f49156, %f47648;
	// end inline asm
	// begin inline asm
	sin.approx.f32  %f47658, %f47654;
	// end inline asm
	// begin inline asm
	fma.rn.f32 %f47660, %f47658, %f49156, %f47654;
	// end inline asm
	// begin inline asm
	sin.approx.f32  %f47664, %f47660;
	// end inline asm
	// begin inline asm
	fma.rn.f32 %f47666, %f47664, %f49156, %f47660;
	// end inline asm
	// begin inline asm
	sin.approx.f32  %f47670, %f47666;
	// end inline asm
	// begin inline asm
	fma.rn.f32 %f47672, %f47670, %f49156, %f47666;
	// end inline asm
	// begin inline asm
	sin.approx.f32  %f47676, %f47672;
	// end inline asm
	// begin inline asm
	fma.rn.f32 %f47678, %f47676, %f49156, %f47672;
	// end inline asm
	// begin inline asm
	sin.approx.f32  %f47682, %f47678;
	// end inline asm
	// begin inline asm
	fma.rn.f32 %f47684, %f47682, %f49156, %f47678;
	// end inline asm
	// begin inline asm
	sin.approx.f32  %f47688, %f47684;
	// end inline asm
	// begin inline asm
	fma.rn.f32 %f47690, %f47688, %f49156, %f47684;
	// end inline asm
	// begin inline asm
	sin.approx.f32  %f47694, %f47690;
	// end inline asm
	// begin inline asm
	fma.rn.f32 %f47696, %f47694, %f49156, %f47690;
	// end inline asm
	// begin inline asm
	sin.approx.f32  %f47700, %f47696;
	// end inline asm
	// begin inline asm
	fma.rn.f32 %f47702, %f47700, %f49156, %f47696;
	// end inline asm
	// begin inline asm
	sin.approx.f32  %f47706, %f47702;
	// end inline asm
	// begin inline asm
	fma.rn.f32 %f47708, %f47706, %f49156, %f47702;
	// end inline asm
	// begin inline asm
	sin.approx.f32  %f47712, %f47708;
	// end inline asm
	// begin inline asm
	fma.rn.f32 %f47714, %f47712, %f49156, %f47708;
	// end inline asm
	// begin inline asm
	sin.approx.f32  %f47718, %f47714;
	// end inline asm
	// begin inline asm
	fma.rn.f32 %f47720, %f47718, %f49156, %f47714;
	// end inline asm
	// begin inline asm
	sin.approx.f32  %f47724, %f47720;
	// end inline asm
	// begin inline asm
	fma.rn.f32 %f47726, %f47724, %f49156, %f47720;
	// end inline asm
	// begin inline asm
	sin.approx.f32  %f47730, %f47726;
	// end inline asm
	// begin inline asm
	fma.rn.f32 %f47732, %f47730, %f49156, %f47726;
	// end inline asm
	// begin inline asm
	sin.approx.f32  %f47736, %f47732;
	// end inline asm
	// begin inline asm
	fma.rn.f32 %f47738, %f47736, %f49156, %f47732;
	// end inline asm
	// begin inline asm
	sin.approx.f32  %f47742, %f47738;
	// end inline asm
	// begin inline asm
	fma.rn.f32 %f47744, %f47742, %f49156, %f47738;
	// end inline asm
	// begin inline asm
	sin.approx.f32  %f47748, %f47744;
	// end inline asm
	// begin inline asm
	fma.rn.f32 %f47750, %f47748, %f49156, %f47744;
	// end inline asm
	// begin inline asm
	sin.approx.f32  %f47754, %f47750;
	// end inline asm
	// begin inline asm
	fma.rn.f32 %f47756, %f47754, %f49156, %f47750;
	// end inline asm
	// begin inline asm
	sin.approx.f32  %f47760, %f47756;
	// end inline asm
	// begin inline asm
	fma.rn.f32 %f47762, %f47760, %f49156, %f47756;
	// end inline asm
	// begin inline asm
	sin.approx.f32  %f47766, %f47762;
	// end inline asm
	// begin inline asm
	fma.rn.f32 %f47768, %f47766, %f49156, %f47762;
	// end inline asm
	// begin inline asm
	sin.approx.f32  %f47772, %f47768;
	// end inline asm
	// begin inline asm
	fma.rn.f32 %f47774, %f47772, %f49156, %f47768;
	// end inline asm
	// begin inline asm
	sin.approx.f32  %f47778, %f47774;
	// end inline asm
	// begin inline asm
	fma.rn.f32 %f47780, %f47778, %f49156, %f47774;
	// end inline asm
	// begin inline asm
	sin.approx.f32  %f47784, %f47780;
	// end inline asm
	// begin inline asm
	fma.rn.f32 %f47786, %f47784, %f49156, %f47780;
	// end inline asm
	// begin inline asm
	sin.approx.f32  %f47790, %f47786;
	// end inline asm
	// begin inline asm
	fma.rn.f32 %f47792, %f47790, %f49156, %f47786;
	// end inline asm
	// begin inline asm
	sin.approx.f32  %f47796, %f47792;
	// end inline asm
	// begin inline asm
	fma.rn.f32 %f47798, %f47796, %f49156, %f47792;
	// end inline asm
	// begin inline asm
	sin.approx.f32  %f47802, %f47798;
	// end inline asm
	// begin inline asm
	fma.rn.f32 %f47804, %f47802, %f49156, %f47798;
	// end inline asm
	// begin inline asm
	sin.approx.f32  %f47808, %f47804;
	// end inline asm
	// begin inline asm
	fma.rn.f32 %f47810, %f47808, %f49156, %f47804;
	// end inline asm
	// begin inline asm
	sin.approx.f32  %f47814, %f47810;
	// end inline asm
	// begin inline asm
	fma.rn.f32 %f47816, %f47814, %f49156, %f47810;
	// end inline asm
	// begin inline asm
	sin.approx.f32  %f47820, %f47816;
	// end inline asm
	// begin inline asm
	fma.rn.f32 %f47822, %f47820, %f49156, %f47816;
	// end inline asm
	// begin inline asm
	sin.approx.f32  %f47826, %f47822;
	// end inline asm
	// begin inline asm
	fma.rn.f32 %f47828, %f47826, %f49156, %f47822;
	// end inline asm
	// begin inline asm
	sin.approx.f32  %f47832, %f47828;
	// end inline asm
	// begin inline asm
	fma.rn.f32 %f47834, %f47832, %f49156, %f47828;
	// end inline asm
	// begin inline asm
	sin.approx.f32  %f47838, %f47834;
	// end inline asm
	// begin inline asm
	fma.rn.f32 %f47840, %f47838, %f49156, %f47834;
	// end inline asm
	// begin inline asm
	sin.approx.f32  %f47844, %f47840;
	// end inline asm
	// begin inline asm
	fma.rn.f32 %f47846, %f47844, %f49156, %f47840;
	// end inline asm
	// begin inline asm
	sin.approx.f32  %f47850, %f47846;
	// end inline asm
	// begin inline asm
	fma.rn.f32 %f47852, %f47850, %f49156, %f47846;
	// end inline asm
	// begin inline asm
	sin.approx.f32  %f47856, %f47852;
	// end inline asm
	// begin inline asm
	fma.rn.f32 %f47858, %f47856, %f49156, %f47852;
	// end inline asm
	// begin inline asm
	sin.approx.f32  %f47862, %f47858;
	// end inline asm
	// begin inline asm
	fma.rn.f32 %f47864, %f47862, %f49156, %f47858;
	// end inline asm
	// begin inline asm
	sin.approx.f32  %f47868, %f47864;
	// end inline asm
	// begin inline asm
	fma.rn.f32 %f47870, %f47868, %f49156, %f47864;
	// end inline asm
	// begin inline asm
	sin.approx.f32  %f47874, %f47870;
	// end inline asm
	// begin inline asm
	fma.rn.f32 %f47876, %f47874, %f49156, %f47870;
	// end inline asm
	// begin inline asm
	sin.approx.f32  %f47880, %f47876;
	// end inline asm
	// begin inline asm
	fma.rn.f32 %f47882, %f47880, %f49156, %f47876;
	// end inline asm
	// begin inline asm
	sin.approx.f32  %f47886, %f47882;
	// end inline asm
	// begin inline asm
	fma.rn.f32 %f47888, %f47886, %f49156, %f47882;
	// end inline asm
	// begin inline asm
	sin.approx.f32  %f47892, %f47888;
	// end inline asm
	// begin inline asm
	fma.rn.f32 %f47894, %f47892, %f49156, %f47888;
	// end inline asm
	// begin inline asm
	sin.approx.f32  %f47898, %f47894;
	// end inline asm
	// begin inline asm
	fma.rn.f32 %f47900, %f47898, %f49156, %f47894;
	// end inline asm
	// begin inline asm
	sin.approx.f32  %f47904, %f47900;
	// end inline asm
	// begin inline asm
	fma.rn.f32 %f47906, %f47904, %f49156, %f47900;
	// end inline asm
	// begin inline asm
	sin.approx.f32  %f47910, %f47906;
	// end inline asm
	// begin inline asm
	fma.rn.f32 %f47912, %f47910, %f49156, %f47906;
	// end inline asm
	// begin inline asm
	sin.approx.f32  %f47916, %f47912;
	// end inline asm
	// begin inline asm
	fma.rn.f32 %f47918, %f47916, %f49156, %f47912;
	// end inline asm
	// begin inline asm
	sin.approx.f32  %f47922, %f47918;
	// end inline asm
	// begin inline asm
	fma.rn.f32 %f47924, %f47922, %f49156, %f47918;
	// end inline asm
	// begin inline asm
	sin.approx.f32  %f47928, %f47924;
	// end inline asm
	// begin inline asm
	fma.rn.f32 %f47930, %f47928, %f49156, %f47924;
	// end inline asm
	// begin inline asm
	sin.approx.f32  %f47934, %f47930;
	// end inline asm
	// begin inline asm
	fma.rn.f32 %f47936, %f47934, %f49156, %f47930;
	// end inline asm
	// begin inline asm
	sin.approx.f32  %f47940, %f47936;
	// end inline asm
	// begin inline asm
	fma.rn.f32 %f47942, %f47940, %f49156, %f47936;
	// end inline asm
	// begin inline asm
	sin.approx.f32  %f47946, %f47942;
	// end inline asm
	// begin inline asm
	fma.rn.f32 %f47948, %f47946, %f49156, %f47942;
	// end inline asm
	// begin inline asm
	sin.approx.f32  %f47952, %f47948;
	// end inline asm
	// begin inline asm
	fma.rn.f32 %f47954, %f47952, %f49156, %f47948;
	// end inline asm
	// begin inline asm
	sin.approx.f32  %f47958, %f47954;
	// end inline asm
	// begin inline asm
	fma.rn.f32 %f47960, %f47958, %f49156, %f47954;
	// end inline asm
	// begin inline asm
	sin.approx.f32  %f47964, %f47960;
	// end inline asm
	// begin inline asm
	fma.rn.f32 %f47966, %f47964, %f49156, %f47960;
	// end inline asm
	// begin inline asm
	sin.approx.f32  %f47970, %f47966;
	// end inline asm
	// begin inline asm
	fma.rn.f32 %f47972, %f47970, %f49156, %f47966;
	// end inline asm
	// begin inline asm
	sin.approx.f32  %f47976, %f47972;
	// end inline asm
	// begin inline asm
	fma.rn.f32 %f47978, %f47976, %f49156, %f47972;
	// end inline asm
	// begin inline asm
	sin.approx.f32  %f47982, %f47978;
	// end inline asm
	// begin inline asm
	fma.rn.f32 %f47984, %f47982, %f49156, %f47978;
	// end inline asm
	// begin inline asm
	sin.approx.f32  %f47988, %f47984;
	// end inline asm
	// begin inline asm
	fma.rn.f32 %f47990, %f47988, %f49156, %f47984;
	// end inline asm
	// begin inline asm
	sin.approx.f32  %f47994, %f47990;
	// end inline asm
	// begin inline asm
	fma.rn.f32 %f47996, %f47994, %f49156, %f47990;
	// end inline asm
	// begin inline asm
	sin.approx.f32  %f48000, %f47996;
	// end inline asm
	// begin inline asm
	fma.rn.f32 %f48002, %f48000, %f49156, %f47996;
	// end inline asm
	// begin inline asm
	sin.approx.f32  %f48006, %f48002;
	// end inline asm
	// begin inline asm
	fma.rn.f32 %f48008, %f48006, %f49156, %f48002;
	// end inline asm
	// begin inline asm
	sin.approx.f32  %f48012, %f48008;
	// end inline asm
	// begin inline asm
	fma.rn.f32 %f48014, %f48012, %f49156, %f48008;
	// end inline asm
	// begin inline asm
	sin.approx.f32  %f48018, %f48014;
	// end inline asm
	// begin inline asm
	fma.rn.f32 %f48020, %f48018, %f49156, %f48014;
	// end inline asm
	// begin inline asm
	sin.approx.f32  %f48024, %f48020;
	// end inline asm
	// begin inline asm
	fma.rn.f32 %f48026, %f48024, %f49156, %f48020;
	// end inline asm
	// begin inline asm
	sin.approx.f32  %f48030, %f48026;
	// end inline asm
	// begin inline asm
	fma.rn.f32 %f48032, %f48030, %f49156, %f48026;
	// end inline asm
	// begin inline asm
	sin.approx.f32  %f48036, %f48032;
	// end inline asm
	// begin inline asm
	fma.rn.f32 %f48038, %f48036, %f49156, %f48032;
	// end inline asm
	// begin inline asm
	sin.approx.f32  %f48042, %f48038;
	// end inline asm
	// begin inline asm
	fma.rn.f32 %f48044, %f48042, %f49156, %f48038;
	// end inline asm
	// begin inline asm
	sin.approx.f32  %f48048, %f48044;
	// end inline asm
	// begin inline asm
	fma.rn.f32 %f48050, %f48048, %f49156, %f48044;
	// end inline asm
	// begin inline asm
	sin.approx.f32  %f48054, %f48050;
	// end inline asm
	// begin inline asm
	fma.rn.f32 %f48056, %f48054, %f49156, %f48050;
	// end inline asm
	// begin inline asm
	sin.approx.f32  %f48060, %f48056;
	// end inline asm
	// begin inline asm
	fma.rn.f32 %f48062, %f48060, %f49156, %f48056;
	// end inline asm
	// begin inline asm
	sin.approx.f32  %f48066, %f48062;
	// end inline asm
	// begin inline asm
	fma.rn.f32 %f48068, %f48066, %f49156, %f48062;
	// end inline asm
	// begin inline asm
	sin.approx.f32  %f48072, %f48068;
	// end inline asm
	// begin inline asm
	fma.rn.f32 %f48074, %f48072, %f49156, %f48068;
	// end inline asm
	// begin inline asm
	sin.approx.f32  %f48078, %f48074;
	// end inline asm
	// begin inline asm
	fma.rn.f32 %f48080, %f48078, %f49156, %f48074;
	// end inline asm
	// begin inline asm
	sin.approx.f32  %f48084, %f48080;
	// end inline asm
	// begin inline asm
	fma.rn.f32 %f48086, %f48084, %f49156, %f48080;
	// end inline asm
	// begin inline asm
	sin.approx.f32  %f48090, %f48086;
	// end inline asm
	// begin inline asm
	fma.rn.f32 %f48092, %f48090, %f49156, %f48086;
	// end inline asm
	// begin inline asm
	sin.approx.f32  %f48096, %f48092;
	// end inline asm
	// begin inline asm
	fma.rn.f32 %f48098, %f48096, %f49156, %f48092;
	// end inline asm
	// begin inline asm
	sin.approx.f32  %f48102, %f48098;
	// end inline asm
	// begin inline asm
	fma.rn.f32 %f48104, %f48102, %f49156, %f48098;
	// end inline asm
	// begin inline asm
	sin.approx.f32  %f48108, %f48104;
	// end inline asm
	// begin inline asm
	fma.rn.f32 %f48110, %f48108, %f49156, %f48104;
	// end inline asm
	// begin inline asm
	sin.approx.f32  %f48114, %f48110;
	// end inline asm
	// begin inline asm
	fma.rn.f32 %f48116, %f48114, %f49156, %f48110;
	// end inline asm
	// begin inline asm
	sin.approx.f32  %f48120, %f48116;
	// end inline asm
	// begin inline asm
	fma.rn.f32 %f48122, %f48120, %f49156, %f48116;
	// end inline asm
	// begin inline asm
	sin.approx.f32  %f48126, %f48122;
	// end inline asm
	// begin inline asm
	fma.rn.f32 %f48128, %f48126, %f49156, %f48122;
	// end inline asm
	// begin inline asm
	sin.approx.f32  %f48132, %f48128;
	// end inline asm
	// begin inline asm
	fma.rn.f32 %f48134, %f48132, %f49156, %f48128;
	// end inline asm
	// begin inline asm
	sin.approx.f32  %f48138, %f48134;
	// end inline asm
	// begin inline asm
	fma.rn.f32 %f48140, %f48138, %f49156, %f48134;
	// end inline asm
	// begin inline asm
	sin.approx.f32  %f48144, %f48140;
	// end inline asm
	// begin inline asm
	fma.rn.f32 %f48146, %f48144, %f49156, %f48140;
	// end inline asm
	// begin inline asm
	sin.approx.f32  %f48150, %f48146;
	// end inline asm
	// begin inline asm
	fma.rn.f32 %f48152, %f48150, %f49156, %f48146;
	// end inline asm
	// begin inline asm
	sin.approx.f32  %f48156, %f48152;
	// end inline asm
	// begin inline asm
	fma.rn.f32 %f48158, %f48156, %f49156, %f48152;
	// end inline asm
	// begin inline asm
	sin.approx.f32  %f48162, %f48158;
	// end inline asm
	// begin inline asm
	fma.rn.f32 %f48164, %f48162, %f49156, %f48158;
	// end inline asm
	// begin inline asm
	sin.approx.f32  %f48168, %f48164;
	// end inline asm
	// begin inline asm
	fma.rn.f32 %f48170, %f48168, %f49156, %f48164;
	// end inline asm
	// begin inline asm
	sin.approx.f32  %f48174, %f48170;
	// end inline asm
	// begin inline asm
	fma.rn.f32 %f48176, %f48174, %f49156, %f48170;
	// end inline asm
	// begin inline asm
	sin.approx.f32  %f48180, %f48176;
	// end inline asm
	// begin inline asm
	fma.rn.f32 %f48182, %f48180, %f49156, %f48176;
	// end inline asm
	// begin inline asm
	sin.approx.f32  %f48186, %f48182;
	// end inline asm
	// begin inline asm
	fma.rn.f32 %f48188, %f48186, %f49156, %f48182;
	// end inline asm
	// begin inline asm
	sin.approx.f32  %f48192, %f48188;
	// end inline asm
	// begin inline asm
	fma.rn.f32 %f48194, %f48192, %f49156, %f48188;
	// end inline asm
	// begin inline asm
	sin.approx.f32  %f48198, %f48194;
	// end inline asm
	// begin inline asm
	fma.rn.f32 %f48200, %f48198, %f49156, %f48194;
	// end inline asm
	// begin inline asm
	sin.approx.f32  %f48204, %f48200;
	// end inline asm
	// begin inline asm
	fma.rn.f32 %f48206, %f48204, %f49156, %f48200;
	// end inline asm
	// begin inline asm
	sin.approx.f32  %f48210, %f48206;
	// end inline asm
	// begin inline asm
	fma.rn.f32 %f48212, %f48210, %f49156, %f48206;
	// end inline asm
	// begin inline asm
	sin.approx.f32  %f48216, %f48212;
	// end inline asm
	// begin inline asm
	fma.rn.f32 %f48218, %f48216, %f49156, %f48212;
	// end inline asm
	// begin inline asm
	sin.approx.f32  %f48222, %f48218;
	// end inline asm
	// begin inline asm
	fma.rn.f32 %f48224, %f48222, %f49156, %f48218;
	// end inline asm
	// begin inline asm
	sin.approx.f32  %f48228, %f48224;
	// end inline asm
	// begin inline asm
	fma.rn.f32 %f48230, %f48228, %f49156, %f48224;
	// end inline asm
	// begin inline asm
	sin.approx.f32  %f48234, %f48230;
	// end inline asm
	// begin inline asm
	fma.rn.f32 %f48236, %f48234, %f49156, %f48230;
	// end inline asm
	// begin inline asm
	sin.approx.f32  %f48240, %f48236;
	// end inline asm
	// begin inline asm
	fma.rn.f32 %f48242, %f48240, %f49156, %f48236;
	// end inline asm
	// begin inline asm
	sin.approx.f32  %f48246, %f48242;
	// end inline asm
	// begin inline asm
	fma.rn.f32 %f48248, %f48246, %f49156, %f48242;
	// end inline asm
	// begin inline asm
	sin.approx.f32  %f48252, %f48248;
	// end inline asm
	// begin inline asm
	fma.rn.f32 %f48254, %f48252, %f49156, %f48248;
	// end inline asm
	// begin inline asm
	sin.approx.f32  %f48258, %f48254;
	// end inline asm
	// begin inline asm
	fma.rn.f32 %f48260, %f48258, %f49156, %f48254;
	// end inline asm
	// begin inline asm
	sin.approx.f32  %f48264, %f48260;
	// end inline asm
	// begin inline asm
	fma.rn.f32 %f48266, %f48264, %f49156, %f48260;
	// end inline asm
	// begin inline asm
	sin.approx.f32  %f48270, %f48266;
	// end inline asm
	// begin inline asm
	fma.rn.f32 %f48272, %f48270, %f49156, %f48266;
	// end inline asm
	// begin inline asm
	sin.approx.f32  %f48276, %f48272;
	// end inline asm
	// begin inline asm
	fma.rn.f32 %f48278, %f48276, %f49156, %f48272;
	// end inline asm
	// begin inline asm
	sin.approx.f32  %f48282, %f48278;
	// end inline asm
	// begin inline asm
	fma.rn.f32 %f48284, %f48282, %f49156, %f48278;
	// end inline asm
	// begin inline asm
	sin.approx.f32  %f48288, %f48284;
	// end inline asm
	// begin inline asm
	fma.rn.f32 %f48290, %f48288, %f49156, %f48284;
	// end inline asm
	// begin inline asm
	sin.approx.f32  %f48294, %f48290;
	// end inline asm
	// begin inline asm
	fma.rn.f32 %f48296, %f48294, %f49156, %f48290;
	// end inline asm
	// begin inline asm
	sin.approx.f32  %f48300, %f48296;
	// end inline asm
	// begin inline asm
	fma.rn.f32 %f48302, %f48300, %f49156, %f48296;
	// end inline asm
	// begin inline asm
	sin.approx.f32  %f48306, %f48302;
	// end inline asm
	// begin inline asm
	fma.rn.f32 %f48308, %f48306, %f49156, %f48302;
	// end inline asm
	// begin inline asm
	sin.approx.f32  %f48312, %f48308;
	// end inline asm
	// begin inline asm
	fma.rn.f32 %f48314, %f48312, %f49156, %f48308;
	// end inline asm
	// begin inline asm
	sin.approx.f32  %f48318, %f48314;
	// end inline asm
	// begin inline asm
	fma.rn.f32 %f48320, %f48318, %f49156, %f48314;
	// end inline asm
	// begin inline asm
	sin.approx.f32  %f48324, %f48320;
	// end inline asm
	// begin inline asm
	fma.rn.f32 %f48326, %f48324, %f49156, %f48320;
	// end inline asm
	// begin inline asm
	sin.approx.f32  %f48330, %f48326;
	// end inline asm
	// begin inline asm
	fma.rn.f32 %f48332, %f48330, %f49156, %f48326;
	// end inline asm
	// begin inline asm
	sin.approx.f32  %f48336, %f48332;
	// end inline asm
	// begin inline asm
	fma.rn.f32 %f48338, %f48336, %f49156, %f48332;
	// end inline asm
	// begin inline asm
	sin.approx.f32  %f48342, %f48338;
	// end inline asm
	// begin inline asm
	fma.rn.f32 %f48344, %f48342, %f49156, %f48338;
	// end inline asm
	// begin inline asm
	sin.approx.f32  %f48348, %f48344;
	// end inline asm
	// begin inline asm
	fma.rn.f32 %f48350, %f48348, %f49156, %f48344;
	// end inline asm
	// begin inline asm
	sin.approx.f32  %f48354, %f48350;
	// end inline asm
	// begin inline asm
	fma.rn.f32 %f48356, %f48354, %f49156, %f48350;
	// end inline asm
	// begin inline asm
	sin.approx.f32  %f48360, %f48356;
	// end inline asm
	// begin inline asm
	fma.rn.f32 %f48362, %f48360, %f49156, %f48356;
	// end inline asm
	// begin inline asm
	sin.approx.f32  %f48366, %f48362;
	// end inline asm
	// begin inline asm
	fma.rn.f32 %f48368, %f48366, %f49156, %f48362;
	// end inline asm
	// begin inline asm
	sin.approx.f32  %f48372, %f48368;
	// end inline asm
	// begin inline asm
	fma.rn.f32 %f48374, %f48372, %f49156, %f48368;
	// end inline asm
	// begin inline asm
	sin.approx.f32  %f48378, %f48374;
	// end inline asm
	// begin inline asm
	fma.rn.f32 %f48380, %f48378, %f49156, %f48374;
	// end inline asm
	// begin inline asm
	sin.approx.f32  %f48384, %f48380;
	// end inline asm
	// begin inline asm
	fma.rn.f32 %f48386, %f48384, %f49156, %f48380;
	// end inline asm
	// begin inline asm
	sin.approx.f32  %f48390, %f48386;
	// end inline asm
	// begin inline asm
	fma.rn.f32 %f48392, %f48390, %f49156, %f48386;
	// end inline asm
	// begin inline asm
	sin.approx.f32  %f48396, %f48392;
	// end inline asm
	// begin inline asm
	fma.rn.f32 %f48398, %f48396, %f49156, %f48392;
	// end inline asm
	// begin inline asm
	sin.approx.f32  %f48402, %f48398;
	// end inline asm
	// begin inline asm
	fma.rn.f32 %f48404, %f48402, %f49156, %f48398;
	// end inline asm
	// begin inline asm
	sin.approx.f32  %f48408, %f48404;
	// end inline asm
	// begin inline asm
	fma.rn.f32 %f48410, %f48408, %f49156, %f48404;
	// end inline asm
	// begin inline asm
	sin.approx.f32  %f48414, %f48410;
	// end inline asm
	// begin inline asm
	fma.rn.f32 %f48416, %f48414, %f49156, %f48410;
	// end inline asm
	// begin inline asm
	sin.approx.f32  %f48420, %f48416;
	// end inline asm
	// begin inline asm
	fma.rn.f32 %f48422, %f48420, %f49156, %f48416;
	// end inline asm
	// begin inline asm
	sin.approx.f32  %f48426, %f48422;
	// end inline asm
	// begin inline asm
	fma.rn.f32 %f48428, %f48426, %f49156, %f48422;
	// end inline asm
	// begin inline asm
	sin.approx.f32  %f48432, %f48428;
	// end inline asm
	// begin inline asm
	fma.rn.f32 %f48434, %f48432, %f49156, %f48428;
	// end inline asm
	// begin inline asm
	sin.approx.f32  %f48438, %f48434;
	// end inline asm
	// begin inline asm
	fma.rn.f32 %f48440, %f48438, %f49156, %f48434;
	// end inline asm
	// begin inline asm
	sin.approx.f32  %f48444, %f48440;
	// end inline asm
	// begin inline asm
	fma.rn.f32 %f48446, %f48444, %f49156, %f48440;
	// end inline asm
	// begin inline asm
	sin.approx.f32  %f48450, %f48446;
	// end inline asm
	// begin inline asm
	fma.rn.f32 %f48452, %f48450, %f49156, %f48446;
	// end inline asm
	// begin inline asm
	sin.approx.f32  %f48456, %f48452;
	// end inline asm
	// begin inline asm
	fma.rn.f32 %f48458, %f48456, %f49156, %f48452;
	// end inline asm
	// begin inline asm
	sin.approx.f32  %f48462, %f48458;
	// end inline asm
	// begin inline asm
	fma.rn.f32 %f48464, %f48462, %f49156, %f48458;
	// end inline asm
	// begin inline asm
	sin.approx.f32  %f48468, %f48464;
	// end inline asm
	// begin inline asm
	fma.rn.f32 %f48470, %f48468, %f49156, %f48464;
	// end inline asm
	// begin inline asm
	sin.approx.f32  %f48474, %f48470;
	// end inline asm
	// begin inline asm
	fma.rn.f32 %f48476, %f48474, %f49156, %f48470;
	// end inline asm
	// begin inline asm
	sin.approx.f32  %f48480, %f48476;
	// end inline asm
	// begin inline asm
	fma.rn.f32 %f48482, %f48480, %f49156, %f48476;
	// end inline asm
	// begin inline asm
	sin.approx.f32  %f48486, %f48482;
	// end inline asm
	// begin inline asm
	fma.rn.f32 %f48488, %f48486, %f49156, %f48482;
	// end inline asm
	// begin inline asm
	sin.approx.f32  %f48492, %f48488;
	// end inline asm
	// begin inline asm
	fma.rn.f32 %f48494, %f48492, %f49156, %f48488;
	// end inline asm
	// begin inline asm
	sin.approx.f32  %f48498, %f48494;
	// end inline asm
	// begin inline asm
	fma.rn.f32 %f48500, %f48498, %f49156, %f48494;
	// end inline asm
	// begin inline asm
	sin.approx.f32  %f48504, %f48500;
	// end inline asm
	// begin inline asm
	fma.rn.f32 %f48506, %f48504, %f49156, %f48500;
	// end inline asm
	// begin inline asm
	sin.approx.f32  %f48510, %f48506;
	// end inline asm
	// begin inline asm
	fma.rn.f32 %f48512, %f48510, %f49156, %f48506;
	// end inline asm
	// begin inline asm
	sin.approx.f32  %f48516, %f48512;
	// end inline asm
	// begin inline asm
	fma.rn.f32 %f48518, %f48516, %f49156, %f48512;
	// end inline asm
	// begin inline asm
	sin.approx.f32  %f48522, %f48518;
	// end inline asm
	// begin inline asm
	fma.rn.f32 %f48524, %f48522, %f49156, %f48518;
	// end inline asm
	// begin inline asm
	sin.approx.f32  %f48528, %f48524;
	// end inline asm
	// begin inline asm
	fma.rn.f32 %f48530, %f48528, %f49156, %f48524;
	// end inline asm
	// begin inline asm
	sin.approx.f32  %f48534, %f48530;
	// end inline asm
	// begin inline asm
	fma.rn.f32 %f48536, %f48534, %f49156, %f48530;
	// end inline asm
	// begin inline asm
	sin.approx.f32  %f48540, %f48536;
	// end inline asm
	// begin inline asm
	fma.rn.f32 %f48542, %f48540, %f49156, %f48536;
	// end inline asm
	// begin inline asm
	sin.approx.f32  %f48546, %f48542;
	// end inline asm
	// begin inline asm
	fma.rn.f32 %f48548, %f48546, %f49156, %f48542;
	// end inline asm
	// begin inline asm
	sin.approx.f32  %f48552, %f48548;
	// end inline asm
	// begin inline asm
	fma.rn.f32 %f48554, %f48552, %f49156, %f48548;
	// end inline asm
	// begin inline asm
	sin.approx.f32  %f48558, %f48554;
	// end inline asm
	// begin inline asm
	fma.rn.f32 %f48560, %f48558, %f49156, %f48554;
	// end inline asm
	// begin inline asm
	sin.approx.f32  %f48564, %f48560;
	// end inline asm
	// begin inline asm
	fma.rn.f32 %f48566, %f48564, %f49156, %f48560;
	// end inline asm
	// begin inline asm
	sin.approx.f32  %f48570, %f48566;
	// end inline asm
	// begin inline asm
	fma.rn.f32 %f48572, %f48570, %f49156, %f48566;
	// end inline asm
	// begin inline asm
	sin.approx.f32  %f48576, %f48572;
	// end inline asm
	// begin inline asm
	fma.rn.f32 %f48578, %f48576, %f49156, %f48572;
	// end inline asm
	// begin inline asm
	sin.approx.f32  %f48582, %f48578;
	// end inline asm
	// begin inline asm
	fma.rn.f32 %f48584, %f48582, %f49156, %f48578;
	// end inline asm
	// begin inline asm
	sin.approx.f32  %f48588, %f48584;
	// end inline asm
	// begin inline asm
	fma.rn.f32 %f48590, %f48588, %f49156, %f48584;
	// end inline asm
	// begin inline asm
	sin.approx.f32  %f48594, %f48590;
	// end inline asm
	// begin inline asm
	fma.rn.f32 %f48596, %f48594, %f49156, %f48590;
	// end inline asm
	// begin inline asm
	sin.approx.f32  %f48600, %f48596;
	// end inline asm
	// begin inline asm
	fma.rn.f32 %f48602, %f48600, %f49156, %f48596;
	// end inline asm
	// begin inline asm
	sin.approx.f32  %f48606, %f48602;
	// end inline asm
	// begin inline asm
	fma.rn.f32 %f48608, %f48606, %f49156, %f48602;
	// end inline asm
	// begin inline asm
	sin.approx.f32  %f48612, %f48608;
	// end inline asm
	// begin inline asm
	fma.rn.f32 %f48614, %f48612, %f49156, %f48608;
	// end inline asm
	// begin inline asm
	sin.approx.f32  %f48618, %f48614;
	// end inline asm
	// begin inline asm
	fma.rn.f32 %f48620, %f48618, %f49156, %f48614;
	// end inline asm
	// begin inline asm
	sin.approx.f32  %f48624, %f48620;
	// end inline asm
	// begin inline asm
	fma.rn.f32 %f48626, %f48624, %f49156, %f48620;
	// end inline asm
	// begin inline asm
	sin.approx.f32  %f48630, %f48626;
	// end inline asm
	// begin inline asm
	fma.rn.f32 %f48632, %f48630, %f49156, %f48626;
	// end inline asm
	// begin inline asm
	sin.approx.f32  %f48636, %f48632;
	// end inline asm
	// begin inline asm
	fma.rn.f32 %f48638, %f48636, %f49156, %f48632;
	// end inline asm
	// begin inline asm
	sin.approx.f32  %f48642, %f48638;
	// end inline asm
	// begin inline asm
	fma.rn.f32 %f48644, %f48642, %f49156, %f48638;
	// end inline asm
	// begin inline asm
	sin.approx.f32  %f48648, %f48644;
	// end inline asm
	// begin inline asm
	fma.rn.f32 %f48650, %f48648, %f49156, %f48644;
	// end inline asm
	// begin inline asm
	sin.approx.f32  %f48654, %f48650;
	// end inline asm
	// begin inline asm
	fma.rn.f32 %f48656, %f48654, %f49156, %f48650;
	// end inline asm
	// begin inline asm
	sin.approx.f32  %f48660, %f48656;
	// end inline asm
	// begin inline asm
	fma.rn.f32 %f48662, %f48660, %f49156, %f48656;
	// end inline asm
	// begin inline asm
	sin.approx.f32  %f48666, %f48662;
	// end inline asm
	// begin inline asm
	fma.rn.f32 %f48668, %f48666, %f49156, %f48662;
	// end inline asm
	// begin inline asm
	sin.approx.f32  %f48672, %f48668;
	// end inline asm
	// begin inline asm
	fma.rn.f32 %f48674, %f48672, %f49156, %f48668;
	// end inline asm
	// begin inline asm
	sin.approx.f32  %f48678, %f48674;
	// end inline asm
	// begin inline asm
	fma.rn.f32 %f48680, %f48678, %f49156, %f48674;
	// end inline asm
	// begin inline asm
	sin.approx.f32  %f48684, %f48680;
	// end inline asm
	// begin inline asm
	fma.rn.f32 %f48686, %f48684, %f49156, %f48680;
	// end inline asm
	// begin inline asm
	sin.approx.f32  %f48690, %f48686;
	// end inline asm
	// begin inline asm
	fma.rn.f32 %f48692, %f48690, %f49156, %f48686;
	// end inline asm
	// begin inline asm
	sin.approx.f32  %f48696, %f48692;
	// end inline asm
	// begin inline asm
	fma.rn.f32 %f48698, %f48696, %f49156, %f48692;
	// end inline asm
	// begin inline asm
	sin.approx.f32  %f48702, %f48698;
	// end inline asm
	// begin inline asm
	fma.rn.f32 %f48704, %f48702, %f49156, %f48698;
	// end inline asm
	// begin inline asm
	sin.approx.f32  %f48708, %f48704;
	// end inline asm
	// begin inline asm
	fma.rn.f32 %f48710, %f48708, %f49156, %f48704;
	// end inline asm
	// begin inline asm
	sin.approx.f32  %f48714, %f48710;
	// end inline asm
	// begin inline asm
	fma.rn.f32 %f48716, %f48714, %f49156, %f48710;
	// end inline asm
	// begin inline asm
	sin.approx.f32  %f48720, %f48716;
	// end inline asm
	// begin inline asm
	fma.rn.f32 %f48722, %f48720, %f49156, %f48716;
	// end inline asm
	// begin inline asm
	sin.approx.f32  %f48726, %f48722;
	// end inline asm
	// begin inline asm
	fma.rn.f32 %f48728, %f48726, %f49156, %f48722;
	// end inline asm
	// begin inline asm
	sin.approx.f32  %f48732, %f48728;
	// end inline asm
	// begin inline asm
	fma.rn.f32 %f48734, %f48732, %f49156, %f48728;
	// end inline asm
	// begin inline asm
	sin.approx.f32  %f48738, %f48734;
	// end inline asm
	// begin inline asm
	fma.rn.f32 %f48740, %f48738, %f49156, %f48734;
	// end inline asm
	// begin inline asm
	sin.approx.f32  %f48744, %f48740;
	// end inline asm
	// begin inline asm
	fma.rn.f32 %f48746, %f48744, %f49156, %f48740;
	// end inline asm
	// begin inline asm
	sin.approx.f32  %f48750, %f48746;
	// end inline asm
	// begin inline asm
	fma.rn.f32 %f48752, %f48750, %f49156, %f48746;
	// end inline asm
	// begin inline asm
	sin.approx.f32  %f48756, %f48752;
	// end inline asm
	// begin inline asm
	fma.rn.f32 %f48758, %f48756, %f49156, %f48752;
	// end inline asm
	// begin inline asm
	sin.approx.f32  %f48762, %f48758;
	// end inline asm
	// begin inline asm
	fma.rn.f32 %f48764, %f48762, %f49156, %f48758;
	// end inline asm
	// begin inline asm
	sin.approx.f32  %f48768, %f48764;
	// end inline asm
	// begin inline asm
	fma.rn.f32 %f48770, %f48768, %f49156, %f48764;
	// end inline asm
	// begin inline asm
	sin.approx.f32  %f48774, %f48770;
	// end inline asm
	// begin inline asm
	fma.rn.f32 %f48776, %f48774, %f49156, %f48770;
	// end inline asm
	// begin inline asm
	sin.approx.f32  %f48780, %f48776;
	// end inline asm
	// begin inline asm
	fma.rn.f32 %f48782, %f48780, %f49156, %f48776;
	// end inline asm
	// begin inline asm
	sin.approx.f32  %f48786, %f48782;
	// end inline asm
	// begin inline asm
	fma.rn.f32 %f48788, %f48786, %f49156, %f48782;
	// end inline asm
	// begin inline asm
	sin.approx.f32  %f48792, %f48788;
	// end inline asm
	// begin inline asm
	fma.rn.f32 %f48794, %f48792, %f49156, %f48788;
	// end inline asm
	// begin inline asm
	sin.approx.f32  %f48798, %f48794;
	// end inline asm
	// begin inline asm
	fma.rn.f32 %f48800, %f48798, %f49156, %f48794;
	// end inline asm
	// begin inline asm
	sin.approx.f32  %f48804, %f48800;
	// end inline asm
	// begin inline asm
	fma.rn.f32 %f48806, %f48804, %f49156, %f48800;
	// end inline asm
	// begin inline asm
	sin.approx.f32  %f48810, %f48806;
	// end inline asm
	// begin inline asm
	fma.rn.f32 %f48812, %f48810, %f49156, %f48806;
	// end inline asm
	// begin inline asm
	sin.approx.f32  %f48816, %f48812;
	// end inline asm
	// begin inline asm
	fma.rn.f32 %f48818, %f48816, %f49156, %f48812;
	// end inline asm
	// begin inline asm
	sin.approx.f32  %f48822, %f48818;
	// end inline asm
	// begin inline asm
	fma.rn.f32 %f48824, %f48822, %f49156, %f48818;
	// end inline asm
	// begin inline asm
	sin.approx.f32  %f48828, %f48824;
	// end inline asm
	// begin inline asm
	fma.rn.f32 %f48830, %f48828, %f49156, %f48824;
	// end inline asm
	// begin inline asm
	sin.approx.f32  %f48834, %f48830;
	// end inline asm
	// begin inline asm
	fma.rn.f32 %f48836, %f48834, %f49156, %f48830;
	// end inline asm
	// begin inline asm
	sin.approx.f32  %f48840, %f48836;
	// end inline asm
	// begin inline asm
	fma.rn.f32 %f48842, %f48840, %f49156, %f48836;
	// end inline asm
	// begin inline asm
	sin.approx.f32  %f48846, %f48842;
	// end inline asm
	// begin inline asm
	fma.rn.f32 %f48848, %f48846, %f49156, %f48842;
	// end inline asm
	// begin inline asm
	sin.approx.f32  %f48852, %f48848;
	// end inline asm
	// begin inline asm
	fma.rn.f32 %f48854, %f48852, %f49156, %f48848;
	// end inline asm
	// begin inline asm
	sin.approx.f32  %f48858, %f48854;
	// end inline asm
	// begin inline asm
	fma.rn.f32 %f48860, %f48858, %f49156, %f48854;
	// end inline asm
	// begin inline asm
	sin.approx.f32  %f48864, %f48860;
	// end inline asm
	// begin inline asm
	fma.rn.f32 %f48866, %f48864, %f49156, %f48860;
	// end inline asm
	// begin inline asm
	sin.approx.f32  %f48870, %f48866;
	// end inline asm
	// begin inline asm
	fma.rn.f32 %f48872, %f48870, %f49156, %f48866;
	// end inline asm
	// begin inline asm
	sin.approx.f32  %f48876, %f48872;
	// end inline asm
	// begin inline asm
	fma.rn.f32 %f48878, %f48876, %f49156, %f48872;
	// end inline asm
	// begin inline asm
	sin.approx.f32  %f48882, %f48878;
	// end inline asm
	// begin inline asm
	fma.rn.f32 %f48884, %f48882, %f49156, %f48878;
	// end inline asm
	// begin inline asm
	sin.approx.f32  %f48888, %f48884;
	// end inline asm
	// begin inline asm
	fma.rn.f32 %f48890, %f48888, %f49156, %f48884;
	// end inline asm
	// begin inline asm
	sin.approx.f32  %f48894, %f48890;
	// end inline asm
	// begin inline asm
	fma.rn.f32 %f48896, %f48894, %f49156, %f48890;
	// end inline asm
	// begin inline asm
	sin.approx.f32  %f48900, %f48896;
	// end inline asm
	// begin inline asm
	fma.rn.f32 %f48902, %f48900, %f49156, %f48896;
	// end inline asm
	// begin inline asm
	sin.approx.f32  %f48906, %f48902;
	// end inline asm
	// begin inline asm
	fma.rn.f32 %f48908, %f48906, %f49156, %f48902;
	// end inline asm
	// begin inline asm
	sin.approx.f32  %f48912, %f48908;
	// end inline asm
	// begin inline asm
	fma.rn.f32 %f48914, %f48912, %f49156, %f48908;
	// end inline asm
	// begin inline asm
	sin.approx.f32  %f48918, %f48914;
	// end inline asm
	// begin inline asm
	fma.rn.f32 %f48920, %f48918, %f49156, %f48914;
	// end inline asm
	// begin inline asm
	sin.approx.f32  %f48924, %f48920;
	// end inline asm
	// begin inline asm
	fma.rn.f32 %f48926, %f48924, %f49156, %f48920;
	// end inline asm
	// begin inline asm
	sin.approx.f32  %f48930, %f48926;
	// end inline asm
	// begin inline asm
	fma.rn.f32 %f48932, %f48930, %f49156, %f48926;
	// end inline asm
	// begin inline asm
	sin.approx.f32  %f48936, %f48932;
	// end inline asm
	// begin inline asm
	fma.rn.f32 %f48938, %f48936, %f49156, %f48932;
	// end inline asm
	// begin inline asm
	sin.approx.f32  %f48942, %f48938;
	// end inline asm
	// begin inline asm
	fma.rn.f32 %f48944, %f48942, %f49156, %f48938;
	// end inline asm
	// begin inline asm
	sin.approx.f32  %f48948, %f48944;
	// end inline asm
	// begin inline asm
	fma.rn.f32 %f48950, %f48948, %f49156, %f48944;
	// end inline asm
	// begin inline asm
	sin.approx.f32  %f48954, %f48950;
	// end inline asm
	// begin inline asm
	fma.rn.f32 %f48956, %f48954, %f49156, %f48950;
	// end inline asm
	// begin inline asm
	sin.approx.f32  %f48960, %f48956;
	// end inline asm
	// begin inline asm
	fma.rn.f32 %f48962, %f48960, %f49156, %f48956;
	// end inline asm
	// begin inline asm
	sin.approx.f32  %f48966, %f48962;
	// end inline asm
	// begin inline asm
	fma.rn.f32 %f48968, %f48966, %f49156, %f48962;
	// end inline asm
	// begin inline asm
	sin.approx.f32  %f48972, %f48968;
	// end inline asm
	// begin inline asm
	fma.rn.f32 %f48974, %f48972, %f49156, %f48968;
	// end inline asm
	// begin inline asm
	sin.approx.f32  %f48978, %f48974;
	// end inline asm
	// begin inline asm
	fma.rn.f32 %f48980, %f48978, %f49156, %f48974;
	// end inline asm
	// begin inline asm
	sin.approx.f32  %f48984, %f48980;
	// end inline asm
	// begin inline asm
	fma.rn.f32 %f48986, %f48984, %f49156, %f48980;
	// end inline asm
	// begin inline asm
	sin.approx.f32  %f48990, %f48986;
	// end inline asm
	// begin inline asm
	fma.rn.f32 %f48992, %f48990, %f49156, %f48986;
	// end inline asm
	// begin inline asm
	sin.approx.f32  %f48996, %f48992;
	// end inline asm
	// begin inline asm
	fma.rn.f32 %f48998, %f48996, %f49156, %f48992;
	// end inline asm
	// begin inline asm
	sin.approx.f32  %f49002, %f48998;
	// end inline asm
	// begin inline asm
	fma.rn.f32 %f49004, %f49002, %f49156, %f48998;
	// end inline asm
	// begin inline asm
	sin.approx.f32  %f49008, %f49004;
	// end inline asm
	// begin inline asm
	fma.rn.f32 %f49010, %f49008, %f49156, %f49004;
	// end inline asm
	// begin inline asm
	sin.approx.f32  %f49014, %f49010;
	// end inline asm
	// begin inline asm
	fma.rn.f32 %f49016, %f49014, %f49156, %f49010;
	// end inline asm
	// begin inline asm
	sin.approx.f32  %f49020, %f49016;
	// end inline asm
	// begin inline asm
	fma.rn.f32 %f49022, %f49020, %f49156, %f49016;
	// end inline asm
	// begin inline asm
	sin.approx.f32  %f49026, %f49022;
	// end inline asm
	// begin inline asm
	fma.rn.f32 %f49028, %f49026, %f49156, %f49022;
	// end inline asm
	// begin inline asm
	sin.approx.f32  %f49032, %f49028;
	// end inline asm
	// begin inline asm
	fma.rn.f32 %f49034, %f49032, %f49156, %f49028;
	// end inline asm
	// begin inline asm
	sin.approx.f32  %f49038, %f49034;
	// end inline asm
	// begin inline asm
	fma.rn.f32 %f49040, %f49038, %f49156, %f49034;
	// end inline asm
	// begin inline asm
	sin.approx.f32  %f49044, %f49040;
	// end inline asm
	// begin inline asm
	fma.rn.f32 %f49046, %f49044, %f49156, %f49040;
	// end inline asm
	// begin inline asm
	sin.approx.f32  %f49050, %f49046;
	// end inline asm
	// begin inline asm
	fma.rn.f32 %f49052, %f49050, %f49156, %f49046;
	// end inline asm
	// begin inline asm
	sin.approx.f32  %f49056, %f49052;
	// end inline asm
	// begin inline asm
	fma.rn.f32 %f49058, %f49056, %f49156, %f49052;
	// end inline asm
	// begin inline asm
	sin.approx.f32  %f49062, %f49058;
	// end inline asm
	// begin inline asm
	fma.rn.f32 %f49064, %f49062, %f49156, %f49058;
	// end inline asm
	// begin inline asm
	sin.approx.f32  %f49068, %f49064;
	// end inline asm
	// begin inline asm
	fma.rn.f32 %f49070, %f49068, %f49156, %f49064;
	// end inline asm
	// begin inline asm
	sin.approx.f32  %f49074, %f49070;
	// end inline asm
	// begin inline asm
	fma.rn.f32 %f49076, %f49074, %f49156, %f49070;
	// end inline asm
	// begin inline asm
	sin.approx.f32  %f49080, %f49076;
	// end inline asm
	// begin inline asm
	fma.rn.f32 %f49082, %f49080, %f49156, %f49076;
	// end inline asm
	// begin inline asm
	sin.approx.f32  %f49086, %f49082;
	// end inline asm
	// begin inline asm
	fma.rn.f32 %f49088, %f49086, %f49156, %f49082;
	// end inline asm
	// begin inline asm
	sin.approx.f32  %f49092, %f49088;
	// end inline asm
	// begin inline asm
	fma.rn.f32 %f49094, %f49092, %f49156, %f49088;
	// end inline asm
	// begin inline asm
	sin.approx.f32  %f49098, %f49094;
	// end inline asm
	// begin inline asm
	fma.rn.f32 %f49100, %f49098, %f49156, %f49094;
	// end inline asm
	// begin inline asm
	sin.approx.f32  %f49104, %f49100;
	// end inline asm
	// begin inline asm
	fma.rn.f32 %f49106, %f49104, %f49156, %f49100;
	// end inline asm
	// begin inline asm
	sin.approx.f32  %f49110, %f49106;
	// end inline asm
	// begin inline asm
	fma.rn.f32 %f49112, %f49110, %f49156, %f49106;
	// end inline asm
	// begin inline asm
	sin.approx.f32  %f49116, %f49112;
	// end inline asm
	// begin inline asm
	fma.rn.f32 %f49118, %f49116, %f49156, %f49112;
	// end inline asm
	// begin inline asm
	sin.approx.f32  %f49122, %f49118;
	// end inline asm
	// begin inline asm
	fma.rn.f32 %f49124, %f49122, %f49156, %f49118;
	// end inline asm
	// begin inline asm
	sin.approx.f32  %f49128, %f49124;
	// end inline asm
	// begin inline asm
	fma.rn.f32 %f49130, %f49128, %f49156, %f49124;
	// end inline asm
	// begin inline asm
	sin.approx.f32  %f49134, %f49130;
	// end inline asm
	// begin inline asm
	fma.rn.f32 %f49136, %f49134, %f49156, %f49130;
	// end inline asm
	// begin inline asm
	sin.approx.f32  %f49140, %f49136;
	// end inline asm
	// begin inline asm
	fma.rn.f32 %f49142, %f49140, %f49156, %f49136;
	// end inline asm
	// begin inline asm
	sin.approx.f32  %f49146, %f49142;
	// end inline asm
	// begin inline asm
	fma.rn.f32 %f49148, %f49146, %f49156, %f49142;
	// end inline asm
	// begin inline asm
	sin.approx.f32  %f49152, %f49148;
	// end inline asm
	// begin inline asm
	fma.rn.f32 %f49168, %f49152, %f49156, %f49148;
	// end inline asm
	// begin inline asm
	sin.approx.f32  %f49169, %f49168;
	// end inline asm
	// begin inline asm
	cos.approx.f32  %f49160, %f49168;
	// end inline asm
	add.s32 	%r9, %r9, 1;
	setp.ne.s32 	%p1, %r9, 512;
	@%p1 bra 	$L__BB3_1;
	add.s32 	%r5, %r1, 1;
	cvt.rn.f32.u32 	%f49162, %r5;
	cvta.to.global.u64 	%rd2, %rd1;
	add.f32 	%f49163, %f49168, %f49162;
	add.f32 	%f49164, %f49169, %f49163;
	add.f32 	%f49165, %f49160, %f49164;
	add.f32 	%f49166, %f49165, 0f40400000;
	add.f32 	%f49167, %f49166, 0f40800000;
	mov.u32 	%r6, %ctaid.x;
	mov.u32 	%r7, %ntid.x;
	mad.lo.s32 	%r8, %r6, %r7, %r1;
	mul.wide.u32 	%rd3, %r8, 4;
	add.s64 	%rd4, %rd2, %rd3;
	st.global.f32 	[%rd4], %f49167;
	ret;

}
	// .globl	_Z19fp32_sincos_sfu_2_1Pf
.visible .entry _Z19fp32_sincos_sfu_2_1Pf(
	.param .u64 .ptr .align 1 _Z19fp32_sincos_sfu_2_1Pf_param_0
)
{
	.reg .pred 	%p<3>;
	.reg .b32 	%r<14>;
	.reg .b32 	%f<662>;
	.reg .b64 	%rd<5>;

	ld.param.u64 	%rd1, [_Z19fp32_sincos_sfu_2_1Pf_param_0];
	mov.u32 	%r1, %tid.x;
	cvt.rn.f32.u32 	%f660, %r1;
	mov.f32 	%f661, 0f3F800000;
	mov.b32 	%r12, 0;
$L__BB4_1:
	mov.b32 	%r13, 0;
$L__BB4_2:
	mov.f32 	%f646, 0f40400000;
	// begin inline asm
	fma.rn.f32 %f10, %f661, %f646, %f660;
	// end inline asm
	// begin inline asm
	fma.rn.f32 %f14, %f661, %f646, %f10;
	// end inline asm
	// begin inline asm
	sin.approx.f32  %f18, %f14;
	// end inline asm
	// begin inline asm
	fma.rn.f32 %f20, %f18, %f646, %f14;
	// end inline asm
	// begin inline asm
	fma.rn.f32 %f24, %f18, %f646, %f20;
	// end inline asm
	// begin inline asm
	sin.approx.f32  %f28, %f24;
	// end inline asm
	// begin inline asm
	fma.rn.f32 %f30, %f28, %f646, %f24;
	// end inline asm
	// begin inline asm
	fma.rn.f32 %f34, %f28, %f646, %f30;
	// end inline asm
	// begin inline asm
	sin.approx.f32  %f38, %f34;
	// end inline asm
	// begin inline asm
	fma.rn.f32 %f40, %f38, %f646, %f34;
	// end inline asm
	// begin inline asm
	fma.rn.f32 %f44, %f38, %f646, %f40;
	// end inline asm
	// begin inline asm
	sin.approx.f32  %f48, %f44;
	// end inline asm
	// begin inline asm
	fma.rn.f32 %f50, %f48, %f646, %f44;
	// end inline asm
	// begin inline asm
	fma.rn.f32 %f54, %f48, %f646, %f50;
	// end inline asm
	// begin inline asm
	sin.approx.f32  %f58, %f54;
	// end inline asm
	// begin inline asm
	fma.rn.f32 %f60, %f58, %f646, %f54;
	// end inline asm
	// begin inline asm
	fma.rn.f32 %f64, %f58, %f646, %f60;
	// end inline asm
	// begin inline asm
	sin.approx.f32  %f68, %f64;
	// end inline asm
	// begin inline asm
	fma.rn.f32 %f70, %f68, %f646, %f64;
	// end inline asm
	// begin inline asm
	fma.rn.f32 %f74, %f68, %f646, %f70;
	// end inline asm
	// begin inline asm
	sin.approx.f32  %f78, %f74;
	// end inline asm
	// begin inline asm
	fma.rn.f32 %f80, %f78, %f646, %f74;
	// end inline asm
	// begin inline asm
	fma.rn.f32 %f84, %f78, %f646, %f80;
	// end inline asm
	// begin inline asm
	sin.approx.f32  %f88, %f84;
	// end inline asm
	// begin inline asm
	fma.rn.f32 %f90, %f88, %f646, %f84;
	// end inline asm
	// begin inline asm
	fma.rn.f32 %f94, %f88, %f646, %f90;
	// end inline asm
	// begin inline asm
	sin.approx.f32  %f98, %f94;
	// end inline asm
	// begin inline asm
	fma.rn.f32 %f100, %f98, %f646, %f94;
	// end inline asm
	// begin inline asm
	fma.rn.f32 %f104, %f98, %f646, %f100;
	// end inline asm
	// begin inline asm
	sin.approx.f32  %f108, %f104;
	// end inline asm
	// begin inline asm
	fma.rn.f32 %f110, %f108, %f646, %f104;
	// end inline asm
	// begin inline asm
	fma.rn.f32 %f114, %f108, %f646, %f110;
	// end inline asm
	// begin inline asm
	sin.approx.f32  %f118, %f114;
	// end inline asm
	// begin inline asm
	fma.rn.f32 %f120, %f118, %f646, %f114;
	// end inline asm
	// begin inline asm
	fma.rn.f32 %f124, %f118, %f646, %f120;
	// end inline asm
	// begin inline asm
	sin.approx.f32  %f128, %f124;
	// end inline asm
	// begin inline asm
	fma.rn.f32 %f130, %f128, %f646, %f124;
	// end inline asm
	// begin inline asm
	fma.rn.f32 %f134, %f128, %f646, %f130;
	// end inline asm
	// begin inline asm
	sin.approx.f32  %f138, %f134;
	// end inline asm
	// begin inline asm
	fma.rn.f32 %f140, %f138, %f646, %f134;
	// end inline asm
	// begin inline asm
	fma.rn.f32 %f144, %f138, %f646, %f140;
	// end inline asm
	// begin inline asm
	sin.approx.f32  %f148, %f144;
	// end inline asm
	// begin inline asm
	fma.rn.f32 %f150, %f148, %f646, %f144;
	// end inline asm
	// begin inline asm
	fma.rn.f32 %f154, %f148, %f646, %f150;
	// end inline asm
	// begin inline asm
	sin.approx.f32  %f158, %f154;
	// end inline asm
	// begin inline asm
	fma.rn.f32 %f160, %f158, %f646, %f154;
	// end inline asm
	// begin inline asm
	fma.rn.f32 %f164, %f158, %f646, %f160;
	// end inline asm
	// begin inline asm
	sin.approx.f32  %f168, %f164;
	// end inline asm
	// begin inline asm
	fma.rn.f32 %f170, %f168, %f646, %f164;
	// end inline asm
	// begin inline asm
	fma.rn.f32 %f174, %f168, %f646, %f170;
	// end inline asm
	// begin inline asm
	sin.approx.f32  %f178, %f174;
	// end inline asm
	// begin inline asm
	fma.rn.f32 %f180, %f178, %f646, %f174;
	// end inline asm
	// begin inline asm
	fma.rn.f32 %f184, %f178, %f646, %f180;
	// end inline asm
	// begin inline asm
	sin.approx.f32  %f188, %f184;
	// end inline asm
	// begin inline asm
	fma.rn.f32 %f190, %f188, %f646, %f184;
	// end inline asm
	// begin inline asm
	fma.rn.f32 %f194, %f188, %f646, %f190;
	// end inline asm
	// begin inline asm
	sin.approx.f32  %f198, %f194;
	// end inline asm
	// begin inline asm
	fma.rn.f32 %f200, %f198, %f646, %f194;
	// end inline asm
	// begin inline asm
	fma.rn.f32 %f204, %f198, %f646, %f200;
	// end inline asm
	// begin inline asm
	sin.approx.f32  %f208, %f204;
	// end inline asm
	// begin inline asm
	fma.rn.f32 %f210, %f208, %f646, %f204;
	// end inline asm
	// begin inline asm
	fma.rn.f32 %f214, %f208, %f646, %f210;
	// end inline asm
	// begin inline asm
	sin.approx.f32  %f218, %f214;
	// end inline asm
	// begin inline asm
	fma.rn.f32 %f220, %f218, %f646, %f214;
	// end inline asm
	// begin inline asm
	fma.rn.f32 %f224, %f218, %f646, %f220;
	// end inline asm
	// begin inline asm
	sin.approx.f32  %f228, %f224;
	// end inline asm
	// begin inline asm
	fma.rn.f32 %f230, %f228, %f646, %f224;
	// end inline asm
	// begin inline asm
	fma.rn.f32 %f234, %f228, %f646, %f230;
	// end inline asm
	// begin inline asm
	sin.approx.f32  %f238, %f234;
	// end inline asm
	// begin inline asm
	fma.rn.f32 %f240, %f238, %f646, %f234;
	// end inline asm
	// begin inline asm
	fma.rn.f32 %f244, %f238, %f646, %f240;
	// end inline asm
	// begin inline asm
	sin.approx.f32  %f248, %f244;
	// end inline asm
	// begin inline asm
	fma.rn.f32 %f250, %f248, %f646, %f244;
	// end inline asm
	// begin inline asm
	fma.rn.f32 %f254, %f248, %f646, %f250;
	// end inline asm
	// begin inline asm
	sin.approx.f32  %f258, %f254;
	// end inline asm
	// begin inline asm
	fma.rn.f32 %f260, %f258, %f646, %f254;
	// end inline asm
	// begin inline asm
	fma.rn.f32 %f264, %f258, %f646, %f260;
	// end inline asm
	// begin inline asm
	sin.approx.f32  %f268, %f264;
	// end inline asm
	// begin inline asm
	fma.rn.f32 %f270, %f268, %f646, %f264;
	// end inline asm
	// begin inline asm
	fma.rn.f32 %f274, %f268, %f646, %f270;
	// end inline asm
	// begin inline asm
	sin.approx.f32  %f278, %f274;
	// end inline asm
	// begin inline asm
	fma.rn.f32 %f280, %f278, %f646, %f274;
	// end inline asm
	// begin inline asm
	fma.rn.f32 %f284, %f278, %f646, %f280;
	// end inline asm
	// begin inline asm
	sin.approx.f32  %f288, %f284;
	// end inline asm
	// begin inline asm
	fma.rn.f32 %f290, %f288, %f646, %f284;
	// end inline asm
	// begin inline asm
	fma.rn.f32 %f294, %f288, %f646, %f290;
	// end inline asm
	// begin inline asm
	sin.approx.f32  %f298, %f294;
	// end inline asm
	// begin inline asm
	fma.rn.f32 %f300, %f298, %f646, %f294;
	// end inline asm
	// begin inline asm
	fma.rn.f32 %f304, %f298, %f646, %f300;
	// end inline asm
	// begin inline asm
	sin.approx.f32  %f308, %f304;
	// end inline asm
	// begin inline asm
	fma.rn.f32 %f310, %f308, %f646, %f304;
	// end inline asm
	// begin inline asm
	fma.rn.f32 %f314, %f308, %f646, %f310;
	// end inline asm
	// begin inline asm
	sin.approx.f32  %f318, %f314;
	// end inline asm
	// begin inline asm
	fma.rn.f32 %f320, %f318, %f646, %f314;
	// end inline asm
	// begin inline asm
	fma.rn.f32 %f324, %f318, %f646, %f320;
	// end inline asm
	// begin inline asm
	sin.approx.f32  %f328, %f324;
	// end inline asm
	// begin inline asm
	fma.rn.f32 %f330, %f328, %f646, %f324;
	// end inline asm
	// begin inline asm
	fma.rn.f32 %f334, %f328, %f646, %f330;
	// end inline asm
	// begin inline asm
	sin.approx.f32  %f338, %f334;
	// end inline asm
	// begin inline asm
	fma.rn.f32 %f340, %f338, %f646, %f334;
	// end inline asm
	// begin inline asm
	fma.rn.f32 %f344, %f338, %f646, %f340;
	// end inline asm
	// begin inline asm
	sin.approx.f32  %f348, %f344;
	// end inline asm
	// begin inline asm
	fma.rn.f32 %f350, %f348, %f646, %f344;
	// end inline asm
	// begin inline asm
	fma.rn.f32 %f354, %f348, %f646, %f350;
	// end inline asm
	// begin inline asm
	sin.approx.f32  %f358, %f354;
	// end inline asm
	// begin inline asm
	fma.rn.f32 %f360, %f358, %f646, %f354;
	// end inline asm
	// begin inline asm
	fma.rn.f32 %f364, %f358, %f646, %f360;
	// end inline asm
	// begin inline asm
	sin.approx.f32  %f368, %f364;
	// end inline asm
	// begin inline asm
	fma.rn.f32 %f370, %f368, %f646, %f364;
	// end inline asm
	// begin inline asm
	fma.rn.f32 %f374, %f368, %f646, %f370;
	// end inline asm
	// begin inline asm
	sin.approx.f32  %f378, %f374;
	// end inline asm
	// begin inline asm
	fma.rn.f32 %f380, %f378, %f646, %f374;
	// end inline asm
	// begin inline asm
	fma.rn.f32 %f384, %f378, %f646, %f380;
	// end inline asm
	// begin inline asm
	sin.approx.f32  %f388, %f384;
	// end inline asm
	// begin inline asm
	fma.rn.f32 %f390, %f388, %f646, %f384;
	// end inline asm
	// begin inline asm
	fma.rn.f32 %f394, %f388, %f646, %f390;
	// end inline asm
	// begin inline asm
	sin.approx.f32  %f398, %f394;
	// end inline asm
	// begin inline asm
	fma.rn.f32 %f400, %f398, %f646, %f394;
	// end inline asm
	// begin inline asm
	fma.rn.f32 %f404, %f398, %f646, %f400;
	// end inline asm
	// begin inline asm
	sin.approx.f32  %f408, %f404;
	// end inline asm
	// begin inline asm
	fma.rn.f32 %f410, %f408, %f646, %f404;
	// end inline asm
	// begin inline asm
	fma.rn.f32 %f414, %f408, %f646, %f410;
	// end inline asm
	// begin inline asm
	sin.approx.f32  %f418, %f414;
	// end inline asm
	// begin inline asm
	fma.rn.f32 %f420, %f418, %f646, %f414;
	// end inline asm
	// begin inline asm
	fma.rn.f32 %f424, %f418, %f646, %f420;
	// end inline asm
	// begin inline asm
	sin.approx.f32  %f428, %f424;
	// end inline asm
	// begin inline asm
	fma.rn.f32 %f430, %f428, %f646, %f424;
	// end inline asm
	// begin inline asm
	fma.rn.f32 %f434, %f428, %f646, %f430;
	// end inline asm
	// begin inline asm
	sin.approx.f32  %f438, %f434;
	// end inline asm
	// begin inline asm
	fma.rn.f32 %f440, %f438, %f646, %f434;
	// end inline asm
	// begin inline asm
	fma.rn.f32 %f444, %f438, %f646, %f440;
	// end inline asm
	// begin inline asm
	sin.approx.f32  %f448, %f444;
	// end inline asm
	// begin inline asm
	fma.rn.f32 %f450, %f448, %f646, %f444;
	// end inline asm
	// begin inline asm
	fma.rn.f32 %f454, %f448, %f646, %f450;
	// end inline asm
	// begin inline asm
	sin.approx.f32  %f458, %f454;
	// end inline asm
	// begin inline asm
	fma.rn.f32 %f460, %f458, %f646, %f454;
	// end inline asm
	// begin inline asm
	fma.rn.f32 %f464, %f458, %f646, %f460;
	// end inline asm
	// begin inline asm
	sin.approx.f32  %f468, %f464;
	// end inline asm
	// begin inline asm
	fma.rn.f32 %f470, %f468, %f646, %f464;
	// end inline asm
	// begin inline asm
	fma.rn.f32 %f474, %f468, %f646, %f470;
	// end inline asm
	// begin inline asm
	sin.approx.f32  %f478, %f474;
	// end inline asm
	// begin inline asm
	fma.rn.f32 %f480, %f478, %f646, %f474;
	// end inline asm
	// begin inline asm
	fma.rn.f32 %f484, %f478, %f646, %f480;
	// end inline asm
	// begin inline asm
	sin.approx.f32  %f488, %f484;
	// end inline asm
	// begin inline asm
	fma.rn.f32 %f490, %f488, %f646, %f484;
	// end inline asm
	// begin inline asm
	fma.rn.f32 %f494, %f488, %f646, %f490;
	// end inline asm
	// begin inline asm
	sin.approx.f32  %f498, %f494;
	// end inline asm
	// begin inline asm
	fma.rn.f32 %f500, %f498, %f646, %f494;
	// end inline asm
	// begin inline asm
	fma.rn.f32 %f504, %f498, %f646, %f500;
	// end inline asm
	// begin inline asm
	sin.approx.f32  %f508, %f504;
	// end inline asm
	// begin inline asm
	fma.rn.f32 %f510, %f508, %f646, %f504;
	// end inline asm
	// begin inline asm
	fma.rn.f32 %f514, %f508, %f646, %f510;
	// end inline asm
	// begin inline asm
	sin.approx.f32  %f518, %f514;
	// end inline asm
	// begin inline asm
	fma.rn.f32 %f520, %f518, %f646, %f514;
	// end inline asm
	// begin inline asm
	fma.rn.f32 %f524, %f518, %f646, %f520;
	// end inline asm
	// begin inline asm
	sin.approx.f32  %f528, %f524;
	// end inline asm
	// begin inline asm
	fma.rn.f32 %f530, %f528, %f646, %f524;
	// end inline asm
	// begin inline asm
	fma.rn.f32 %f534, %f528, %f646, %f530;
	// end inline asm
	// begin inline asm
	sin.approx.f32  %f538, %f534;
	// end inline asm
	// begin inline asm
	fma.rn.f32 %f540, %f538, %f646, %f534;
	// end inline asm
	// begin inline asm
	fma.rn.f32 %f544, %f538, %f646, %f540;
	// end inline asm
	// begin inline asm
	sin.approx.f32  %f548, %f544;
	// end inline asm
	// begin inline asm
	fma.rn.f32 %f550, %f548, %f646, %f544;
	// end inline asm
	// begin inline asm
	fma.rn.f32 %f554, %f548, %f646, %f550;
	// end inline asm
	// begin inline asm
	sin.approx.f32  %f558, %f554;
	// end inline asm
	// begin inline asm
	fma.rn.f32 %f560, %f558, %f646, %f554;
	// end inline asm
	// begin inline asm
	fma.rn.f32 %f564, %f558, %f646, %f560;
	// end inline asm
	// begin inline asm
	sin.approx.f32  %f568, %f564;
	// end inline asm
	// begin inline asm
	fma.rn.f32 %f570, %f568, %f646, %f564;
	// end inline asm
	// begin inline asm
	fma.rn.f32 %f574, %f568, %f646, %f570;
	// end inline asm
	// begin inline asm
	sin.approx.f32  %f578, %f574;
	// end inline asm
	// begin inline asm
	fma.rn.f32 %f580, %f578, %f646, %f574;
	// end inline asm
	// begin inline asm
	fma.rn.f32 %f584, %f578, %f646, %f580;
	// end inline asm
	// begin inline asm
	sin.approx.f32  %f588, %f584;
	// end inline asm
	// begin inline asm
	fma.rn.f32 %f590, %f588, %f646, %f584;
	// end inline asm
	// begin inline asm
	fma.rn.f32 %f594, %f588, %f646, %f590;
	// end inline asm
	// begin inline asm
	sin.approx.f32  %f598, %f594;
	// end inline asm
	// begin inline asm
	fma.rn.f32 %f600, %f598, %f646, %f594;
	// end inline asm
	// begin inline asm
	fma.rn.f32 %f604, %f598, %f646, %f600;
	// end inline asm
	// begin inline asm
	sin.approx.f32  %f608, %f604;
	// end inline asm
	// begin inline asm
	fma.rn.f32 %f610, %f608, %f646, %f604;
	// end inline asm
	// begin inline asm
	fma.rn.f32 %f614, %f608, %f646, %f610;
	// end inline asm
	// begin inline asm
	sin.approx.f32  %f618, %f614;
	// end inline asm
	// begin inline asm
	fma.rn.f32 %f620, %f618, %f646, %f614;
	// end inline asm
	// begin inline asm
	fma.rn.f32 %f624, %f618, %f646, %f620;
	// end inline asm
	// begin inline asm
	sin.approx.f32  %f628, %f624;
	// end inline asm
	// begin inline asm
	fma.rn.f32 %f630, %f628, %f646, %f624;
	// end inline asm
	// begin inline asm
	fma.rn.f32 %f634, %f628, %f646, %f630;
	// end inline asm
	// begin inline asm
	sin.approx.f32  %f638, %f634;
	// end inline asm
	// begin inline asm
	fma.rn.f32 %f640, %f638, %f646, %f634;
	// end inline asm
	// begin inline asm
	fma.rn.f32 %f660, %f638, %f646, %f640;
	// end inline asm
	// begin inline asm
	sin.approx.f32  %f661, %f660;
	// end inline asm
	// begin inline asm
	cos.approx.f32  %f650, %f660;
	// end inline asm
	add.s32 	%r13, %r13, 64;
	setp.ne.s32 	%p1, %r13, 4096;
	@%p1 bra 	$L__BB4_2;
	add.s32 	%r12, %r12, 1;
	setp.ne.s32 	%p2, %r12, 512;
	@%p2 bra 	$L__BB4_1;
	add.s32 	%r8, %r1, 1;
	cvt.rn.f32.u32 	%f652, %r8;
	cvta.to.global.u64 	%rd2, %rd1;
	add.f32 	%f653, %f660, %f652;
	add.f32 	%f654, %f661, %f653;
	add.f32 	%f655, %f650, %f654;
	add.f32 	%f656, %f655, 0f40400000;
	add.f32 	%f657, %f656, 0f40800000;
	mov.u32 	%r9, %ctaid.x;
	mov.u32 	%r10, %ntid.x;
	mad.lo.s32 	%r11, %r9, %r10, %r1;
	mul.wide.u32 	%rd3, %r11, 4;
	add.s64 	%rd4, %rd2, %rd3;
	st.global.f32 	[%rd4], %f657;
	ret;

}
	// .globl	_Z19fp32_sincos_sfu_4_1Pf
.visible .entry _Z19fp32_sincos_sfu_4_1Pf(
	.param .u64 .ptr .align 1 _Z19fp32_sincos_sfu_4_1Pf_param_0
)
{
	.reg .pred 	%p<3>;
	.reg .b32 	%r<14>;
	.reg .b32 	%f<1174>;
	.reg .b64 	%rd<5>;

	ld.param.u64 	%rd1, [_Z19fp32_sincos_sfu_4_1Pf_param_0];
	mov.u32 	%r1, %tid.x;
	cvt.rn.f32.u32 	%f1172, %r1;
	mov.f32 	%f1173, 0f3F800000;
	mov.b32 	%r12, 0;
$L__BB5_1:
	mov.b32 	%r13, 0;
$L__BB5_2:
	mov.f32 	%f1158, 0f40400000;
	// begin inline asm
	fma.rn.f32 %f10, %f1173, %f1158, %f1172;
	// end inline asm
	// begin inline asm
	fma.rn.f32 %f14, %f1173, %f1158, %f10;
	// end inline asm
	// begin inline asm
	fma.rn.f32 %f18, %f1173, %f1158, %f14;
	// end inline asm
	// begin inline asm
	fma.rn.f32 %f22, %f1173, %f1158, %f18;
	// end inline asm
	// begin inline asm
	sin.approx.f32  %f26, %f22;
	// end inline asm
	// begin inline asm
	fma.rn.f32 %f28, %f26, %f1158, %f22;
	// end inline asm
	// begin inline asm
	fma.rn.f32 %f32, %f26, %f1158, %f28;
	// end inline asm
	// begin inline asm
	fma.rn.f32 %f36, %f26, %f1158, %f32;
	// end inline asm
	// begin inline asm
	fma.rn.f32 %f40, %f26, %f1158, %f36;
	// end inline asm
	// begin inline asm
	sin.approx.f32  %f44, %f40;
	// end inline asm
	// begin inline asm
	fma.rn.f32 %f46, %f44, %f1158, %f40;
	// end inline asm
	// begin inline asm
	fma.rn.f32 %f50, %f44, %f1158, %f46;
	// end inline asm
	// begin inline asm
	fma.rn.f32 %f54, %f44, %f1158, %f50;
	// end inline asm
	// begin inline asm
	fma.rn.f32 %f58, %f44, %f1158, %f54;
	// end inline asm
	// begin inline asm
	sin.approx.f32  %f62, %f58;
	// end inline asm
	// begin inline asm
	fma.rn.f32 %f64, %f62, %f1158, %f58;
	// end inline asm
	// begin inline asm
	fma.rn.f32 %f68, %f62, %f1158, %f64;
	// end inline asm
	// begin inline asm
	fma.rn.f32 %f72, %f62, %f1158, %f68;
	// end inline asm
	// begin inline asm
	fma.rn.f32 %f76, %f62, %f1158, %f72;
	// end inline asm
	// begin inline asm
	sin.approx.f32  %f80, %f76;
	// end inline asm
	// begin inline asm
	fma.rn.f32 %f82, %f80, %f1158, %f76;
	// end inline asm
	// begin inline asm
	fma.rn.f32 %f86, %f80, %f1158, %f82;
	// end inline asm
	// begin inline asm
	fma.rn.f32 %f90, %f80, %f1158, %f86;
	// end inline asm
	// begin inline asm
	fma.rn.f32 %f94, %f80, %f1158, %f90;
	// end inline asm
	// begin inline asm
	sin.approx.f32  %f98, %f94;
	// end inline asm
	// begin inline asm
	fma.rn.f32 %f100, %f98, %f1158, %f94;
	// end inline asm
	// begin inline asm
	fma.rn.f32 %f104, %f98, %f1158, %f100;
	// end inline asm
	// begin inline asm
	fma.rn.f32 %f108, %f98, %f1158, %f104;
	// end inline asm
	// begin inline asm
	fma.rn.f32 %f112, %f98, %f1158, %f108;
	// end inline asm
	// begin inline asm
	sin.approx.f32  %f116, %f112;
	// end inline asm
	// begin inline asm
	fma.rn.f32 %f118, %f116, %f1158, %f112;
	// end inline asm
	// begin inline asm
	fma.rn.f32 %f122, %f116, %f1158, %f118;
	// end inline asm
	// begin inline asm
	fma.rn.f32 %f126, %f116, %f1158, %f122;
	// end inline asm
	// begin inline asm
	fma.rn.f32 %f130, %f116, %f1158, %f126;
	// end inline asm
	// begin inline asm
	sin.approx.f32  %f134, %f130;
	// end inline asm
	// begin inline asm
	fma.rn.f32 %f136, %f134, %f1158, %f130;
	// end inline asm
	// begin inline asm
	fma.rn.f32 %f140, %f134, %f1158, %f136;
	// end inline asm
	// begin inline asm
	fma.rn.f32 %f144, %f134, %f1158, %f140;
	// end inline asm
	// begin inline asm
	fma.rn.f32 %f148, %f134, %f1158, %f144;
	// end inline asm
	// begin inline asm
	sin.approx.f32  %f152, %f148;
	// end inline asm
	// begin inline asm
	fma.rn.f32 %f154, %f152, %f1158, %f148;
	// end inline asm
	// begin inline asm
	fma.rn.f32 %f158, %f152, %f1158, %f154;
	// end inline asm
	// begin inline asm
	fma.rn.f32 %f162, %f152, %f1158, %f158;
	// end inline asm
	// begin inline asm
	fma.rn.f32 %f166, %f152, %f1158, %f162;
	// end inline asm
	// begin inline asm
	sin.approx.f32  %f170, %f166;
	// end inline asm
	// begin inline asm
	fma.rn.f32 %f172, %f170, %f1158, %f166;
	// end inline asm
	// begin inline asm
	fma.rn.f32 %f176, %f170, %f1158, %f172;
	// end inline asm
	// begin inline asm
	fma.rn.f32 %f180, %f170, %f1158, %f176;
	// end inline asm
	// begin inline asm
	fma.rn.f32 %f184, %f170, %f1158, %f180;
	// end inline asm
	// begin inline asm
	sin.approx.f32  %f188, %f184;
	// end inline asm
	// begin inline asm
	fma.rn.f32 %f190, %f188, %f1158, %f184;
	// end inline asm
	// begin inline asm
	fma.rn.f32 %f194, %f188, %f1158, %f190;
	// end inline asm
	// begin inline asm
	fma.rn.f32 %f198, %f188, %f1158, %f194;
	// end inline asm
	// begin inline asm
	fma.rn.f32 %f202, %f188, %f1158, %f198;
	// end inline asm
	// begin inline asm
	sin.approx.f32  %f206, %f202;
	// end inline asm
	// begin inline asm
	fma.rn.f32 %f208, %f206, %f1158, %f202;
	// end inline asm
	// begin inline asm
	fma.rn.f32 %f212, %f206, %f1158, %f208;
	// end inline asm
	// begin inline asm
	fma.rn.f32 %f216, %f206, %f1158, %f212;
	// end inline asm
	// begin inline asm
	fma.rn.f32 %f220, %f206, %f1158, %f216;
	// end inline asm
	// begin inline asm
	sin.approx.f32  %f224, %f220;
	// end inline asm
	// begin inline asm
	fma.rn.f32 %f226, %f224, %f1158, %f220;
	// end inline asm
	// begin inline asm
	fma.rn.f32 %f230, %f224, %f1158, %f226;
	// end inline asm
	// begin inline asm
	fma.rn.f32 %f234, %f224, %f1158, %f230;
	// end inline asm
	// begin inline asm
	fma.rn.f32 %f238, %f224, %f1158, %f234;
	// end inline asm
	// begin inline asm
	sin.approx.f32  %f242, %f238;
	// end inline asm
	// begin inline asm
	fma.rn.f32 %f244, %f242, %f1158, %f238;
	// end inline asm
	// begin inline asm
	fma.rn.f32 %f248, %f242, %f1158, %f244;
	// end inline asm
	// begin inline asm
	fma.rn.f32 %f252, %f242, %f1158, %f248;
	// end inline asm
	// begin inline asm
	fma.rn.f32 %f256, %f242, %f1158, %f252;
	// end inline asm
	// begin inline asm
	sin.approx.f32  %f260, %f256;
	// end inline asm
	// begin inline asm
	fma.rn.f32 %f262, %f260, %f1158, %f256;
	// end inline asm
	// begin inline asm
	fma.rn.f32 %f266, %f260, %f1158, %f262;
	// end inline asm
	// begin inline asm
	fma.rn.f32 %f270, %f260, %f1158, %f266;
	// end inline asm
	// begin inline asm
	fma.rn.f32 %f274, %f260, %f1158, %f270;
	// end inline asm
	// begin inline asm
	sin.approx.f32  %f278, %f274;
	// end inline asm
	// begin inline asm
	fma.rn.f32 %f280, %f278, %f1158, %f274;
	// end inline asm
	// begin inline asm
	fma.rn.f32 %f284, %f278, %f1158, %f280;
	// end inline asm
	// begin inline asm
	fma.rn.f32 %f288, %f278, %f1158, %f284;
	// end inline asm
	// begin inline asm
	fma.rn.f32 %f292, %f278, %f1158, %f288;
	// end inline asm
	// begin inline asm
	sin.approx.f32  %f296, %f292;
	// end inline asm
	// begin inline asm
	fma.rn.f32 %f298, %f296, %f1158, %f292;
	// end inline asm
	// begin inline asm
	fma.rn.f32 %f302, %f296, %f1158, %f298;
	// end inline asm
	// begin inline asm
	fma.rn.f32 %f306, %f296, %f1158, %f302;
	// end inline asm
	// begin inline asm
	fma.rn.f32 %f310, %f296, %f1158, %f306;
	// end inline asm
	// begin inline asm
	sin.approx.f32  %f314, %f310;
	// end inline asm
	// begin inline asm
	fma.rn.f32 %f316, %f314, %f1158, %f310;
	// end inline asm
	// begin inline asm
	fma.rn.f32 %f320, %f314, %f1158, %f316;
	// end inline asm
	// begin inline asm
	fma.rn.f32 %f324, %f314, %f1158, %f320;
	// end inline asm
	// begin inline asm
	fma.rn.f32 %f328, %f314, %f1158, %f324;
	// end inline asm
	// begin inline asm
	sin.approx.f32  %f332, %f328;
	// end inline asm
	// begin inline asm
	fma.rn.f32 %f334, %f332, %f1158, %f328;
	// end inline asm
	// begin inline asm
	fma.rn.f32 %f338, %f332, %f1158, %f334;
	// end inline asm
	// begin inline asm
	fma.rn.f32 %f342, %f332, %f1158, %f338;
	// end inline asm
	// begin inline asm
	fma.rn.f32 %f346, %f332, %f1158, %f342;
	// end inline asm
	// begin inline asm
	sin.approx.f32  %f350, %f346;
	// end inline asm
	// begin inline asm
	fma.rn.f32 %f352, %f350, %f1158, %f346;
	// end inline asm
	// begin inline asm
	fma.rn.f32 %f356, %f350, %f1158, %f352;
	// end inline asm
	// begin inline asm
	fma.rn.f32 %f360, %f350, %f1158, %f356;
	// end inline asm
	// begin inline asm
	fma.rn.f32 %f364, %f350, %f1158, %f360;
	// end inline asm
	// begin inline asm
	sin.approx.f32  %f368, %f364;
	// end inline asm
	// begin inline asm
	fma.rn.f32 %f370, %f368, %f1158, %f364;
	// end inline asm
	// begin inline asm
	fma.rn.f32 %f374, %f368, %f1158, %f370;
	// end inline asm
	// begin inline asm
	fma.rn.f32 %f378, %f368, %f1158, %f374;
	// end inline asm
	// begin inline asm
	fma.rn.f32 %f382, %f368, %f1158, %f378;
	// end inline asm
	// begin inline asm
	sin.approx.f32  %f386, %f382;
	// end inline asm
	// begin inline asm
	fma.rn.f32 %f388, %f386, %f1158, %f382;
	// end inline asm
	// begin inline asm
	fma.rn.f32 %f392, %f386, %f1158, %f388;
	// end inline asm
	// begin inline asm
	fma.rn.f32 %f396, %f386, %f1158, %f392;
	// end inline asm
	// begin inline asm
	fma.rn.f32 %f400, %f386, %f1158, %f396;
	// end inline asm
	// begin inline asm
	sin.approx.f32  %f404, %f400;
	// end inline asm
	// begin inline asm
	fma.rn.f32 %f406, %f404, %f1158, %f400;
	// end inline asm
	// begin inline asm
	fma.rn.f32 %f410, %f404, %f1158, %f406;
	// end inline asm
	// begin inline asm
	fma.rn.f32 %f414, %f404, %f1158, %f410;
	// end inline asm
	// begin inline asm
	fma.rn.f32 %f418, %f404, %f1158, %f414;
	// end inline asm
	// begin inline asm
	sin.approx.f32  %f422, %f418;
	// end inline asm
	// begin inline asm
	fma.rn.f32 %f424, %f422, %f1158, %f418;
	// end inline asm
	// begin inline asm
	fma.rn.f32 %f428, %f422, %f1158, %f424;
	// end inline asm
	// begin inline asm
	fma.rn.f32 %f432, %f422, %f1158, %f428;
	// end inline asm
	// begin inline asm
	fma.rn.f32 %f436, %f422, %f1158, %f432;
	// end inline asm
	// begin inline asm
	sin.approx.f32  %f440, %f436;
	// end inline asm
	// begin inline asm
	fma.rn.f32 %f442, %f440, %f1158, %f436;
	// end inline asm
	// begin inline asm
	fma.rn.f32 %f446, %f440, %f1158, %f442;
	// end inline asm
	// begin inline asm
	fma.rn.f32 %f450, %f440, %f1158, %f446;
	// end inline asm
	// begin inline asm
	fma.rn.f32 %f454, %f440, %f1158, %f450;
	// end inline asm
	// begin inline asm
	sin.approx.f32  %f458, %f454;
	// end inline asm
	// begin inline asm
	fma.rn.f32 %f460, %f458, %f1158, %f454;
	// end inline asm
	// begin inline asm
	fma.rn.f32 %f464, %f458, %f1158, %f460;
	// end inline asm
	// begin inline asm
	fma.rn.f32 %f468, %f458, %f1158, %f464;
	// end inline asm
	// begin inline asm
	fma.rn.f32 %f472, %f458, %f1158, %f468;
	// end inline asm
	// begin inline asm
	sin.approx.f32  %f476, %f472;
	// end inline asm
	// begin inline asm
	fma.rn.f32 %f478, %f476, %f1158, %f472;
	// end inline asm
	// begin inline asm
	fma.rn.f32 %f482, %f476, %f1158, %f478;
	// end inline asm
	// begin inline asm
	fma.rn.f32 %f486, %f476, %f1158, %f482;
	// end inline asm
	// begin inline asm
	fma.rn.f32 %f490, %f476, %f1158, %f486;
	// end inline asm
	// begin inline asm
	sin.approx.f32  %f494, %f490;
	// end inline asm
	// begin inline asm
	fma.rn.f32 %f496, %f494, %f1158, %f490;
	// end inline asm
	// begin inline asm
	fma.rn.f32 %f500, %f494, %f1158, %f496;
	// end inline asm
	// begin inline asm
	fma.rn.f32 %f504, %f494, %f1158, %f500;
	// end inline asm
	// begin inline asm
	fma.rn.f32 %f508, %f494, %f1158, %f504;
	// end inline asm
	// begin inline asm
	sin.approx.f32  %f512, %f508;
	// end inline asm
	// begin inline asm
	fma.rn.f32 %f514, %f512, %f1158, %f508;
	// end inline asm
	// begin inline asm
	fma.rn.f32 %f518, %f512, %f1158, %f514;
	// end inline asm
	// begin inline asm
	fma.rn.f32 %f522, %f512, %f1158, %f518;
	// end inline asm
	// begin inline asm
	fma.rn.f32 %f526, %f512, %f1158, %f522;
	// end inline asm
	// begin inline asm
	sin.approx.f32  %f530, %f526;
	// end inline asm
	// begin inline asm
	fma.rn.f32 %f532, %f530, %f1158, %f526;
	// end inline asm
	// begin inline asm
	fma.rn.f32 %f536, %f530, %f1158, %f532;
	// end inline asm
	// begin inline asm
	fma.rn.f32 %f540, %f530, %f1158, %f536;
	// end inline asm
	// begin inline asm
	fma.rn.f32 %f544, %f530, %f1158, %f540;
	// end inline asm
	// begin inline asm
	sin.approx.f32  %f548, %f544;
	// end inline asm
	// begin inline asm
	fma.rn.f32 %f550, %f548, %f1158, %f544;
	// end inline asm
	// begin inline asm
	fma.rn.f32 %f554, %f548, %f1158, %f550;
	// end inline asm
	// begin inline asm
	fma.rn.f32 %f558, %f548, %f1158, %f554;
	// end inline asm
	// begin inline asm
	fma.rn.f32 %f562, %f548, %f1158, %f558;
	// end inline asm
	// begin inline asm
	sin.approx.f32  %f566, %f562;
	// end inline asm
	// begin inline asm
	fma.rn.f32 %f568, %f566, %f1158, %f562;
	// end inline asm
	// begin inline asm
	fma.rn.f32 %f572, %f566, %f1158, %f568;
	// end inline asm
	// begin inline asm
	fma.rn.f32 %f576, %f566, %f1158, %f572;
	// end inline asm
	// begin inline asm
	fma.rn.f32 %f580, %f566, %f1158, %f576;
	// end inline asm
	// begin inline asm
	sin.approx.f32  %f584, %f580;
	// end inline asm
	// begin inline asm
	fma.rn.f32 %f586, %f584, %f1158, %f580;
	// end inline asm
	// begin inline asm
	fma.rn.f32 %f590, %f584, %f1158, %f586;
	// end inline asm
	// begin inline asm
	fma.rn.f32 %f594, %f584, %f1158, %f590;
	// end inline asm
	// begin inline asm
	fma.rn.f32 %f598, %f584, %f1158, %f594;
	// end inline asm
	// begin inline asm
	sin.approx.f32  %f602, %f598;
	// end inline asm
	// begin inline asm
	fma.rn.f32 %f604, %f602, %f1158, %f598;
	// end inline asm
	// begin inline asm
	fma.rn.f32 %f608, %f602, %f1158, %f604;
	// end inline asm
	// begin inline asm
	fma.rn.f32 %f612, %f602, %f1158, %f608;
	// end inline asm
	// begin inline asm
	fma.rn.f32 %f616, %f602, %f1158, %f612;
	// end inline asm
	// begin inline asm
	sin.approx.f32  %f620, %f616;
	// end inline asm
	// begin inline asm
	fma.rn.f32 %f622, %f620, %f1158, %f616;
	// end inline asm
	// begin inline asm
	fma.rn.f32 %f626, %f620, %f1158, %f622;
	// end inline asm
	// begin inline asm
	fma.rn.f32 %f630, %f620, %f1158, %f626;
	// end inline asm
	// begin inline asm
	fma.rn.f32 %f634, %f620, %f1158, %f630;
	// end inline asm
	// begin inline asm
	sin.approx.f32  %f638, %f634;
	// end inline asm
	// begin inline asm
	fma.rn.f32 %f640, %f638, %f1158, %f634;
	// end inline asm
	// begin inline asm
	fma.rn.f32 %f644, %f638, %f1158, %f640;
	// end inline asm
	// begin inline asm
	fma.rn.f32 %f648, %f638, %f1158, %f644;
	// end inline asm
	// begin inline asm
	fma.rn.f32 %f652, %f638, %f1158, %f648;
	// end inline asm
	// begin inline asm
	sin.approx.f32  %f656, %f652;
	// end inline asm
	// begin inline asm
	fma.rn.f32 %f658, %f656, %f1158, %f652;
	// end inline asm
	// begin inline asm
	fma.rn.f32 %f662, %f656, %f1158, %f658;
	// end inline asm
	// begin inline asm
	fma.rn.f32 %f666, %f656, %f1158, %f662;
	// end inline asm
	// begin inline asm
	fma.rn.f32 %f670, %f656, %f1158, %f666;
	// end inline asm
	// begin inline asm
	sin.approx.f32  %f674, %f670;
	// end inline asm
	// begin inline asm
	fma.rn.f32 %f676, %f674, %f1158, %f670;
	// end inline asm
	// begin inline asm
	fma.rn.f32 %f680, %f674, %f1158, %f676;
	// end inline asm
	// begin inline asm
	fma.rn.f32 %f684, %f674, %f1158, %f680;
	// end inline asm
	// begin inline asm
	fma.rn.f32 %f688, %f674, %f1158, %f684;
	// end inline asm
	// begin inline asm
	sin.approx.f32  %f692, %f688;
	// end inline asm
	// begin inline asm
	fma.rn.f32 %f694, %f692, %f1158, %f688;
	// end inline asm
	// begin inline asm
	fma.rn.f32 %f698, %f692, %f1158, %f694;
	// end inline asm
	// begin inline asm
	fma.rn.f32 %f702, %f692, %f1158, %f698;
	// end inline asm
	// begin inline asm
	fma.rn.f32 %f706, %f692, %f1158, %f702;
	// end inline asm
	// begin inline asm
	sin.approx.f32  %f710, %f706;
	// end inline asm
	// begin inline asm
	fma.rn.f32 %f712, %f710, %f1158, %f706;
	// end inline asm
	// begin inline asm
	fma.rn.f32 %f716, %f710, %f1158, %f712;
	// end inline asm
	// begin inline asm
	fma.rn.f32 %f720, %f710, %f1158, %f716;
	// end inline asm
	// begin inline asm
	fma.rn.f32 %f724, %f710, %f1158, %f720;
	// end inline asm
	// begin inline asm
	sin.approx.f32  %f728, %f724;
	// end inline asm
	// begin inline asm
	fma.rn.f32 %f730, %f728, %f1158, %f724;
	// end inline asm
	// begin inline asm
	fma.rn.f32 %f734, %f728, %f1158, %f730;
	// end inline asm
	// begin inline asm
	fma.rn.f32 %f738, %f728, %f1158, %f734;
	// end inline asm
	// begin inline asm
	fma.rn.f32 %f742, %f728, %f1158, %f738;
	// end inline asm
	// begin inline asm
	sin.approx.f32  %f746, %f742;
	// end inline asm
	// begin inline asm
	fma.rn.f32 %f748, %f746, %f1158, %f742;
	// end inline asm
	// begin inline asm
	fma.rn.f32 %f752, %f746, %f1158, %f748;
	// end inline asm
	// begin inline asm
	fma.rn.f32 %f756, %f746, %f1158, %f752;
	// end inline asm
	// begin inline asm
	fma.rn.f32 %f760, %f746, %f1158, %f756;
	// end inline asm
	// begin inline asm
	sin.approx.f32  %f764, %f760;
	// end inline asm
	// begin inline asm
	fma.rn.f32 %f766, %f764, %f1158, %f760;
	// end inline asm
	// begin inline asm
	fma.rn.f32 %f770, %f764, %f1158, %f766;
	// end inline asm
	// begin inline asm
	fma.rn.f32 %f774, %f764, %f1158, %f770;
	// end inline asm
	// begin inline asm
	fma.rn.f32 %f778, %f764, %f1158, %f774;
	// end inline asm
	// begin inline asm
	sin.approx.f32  %f782, %f778;
	// end inline asm
	// begin inline asm
	fma.rn.f32 %f784, %f782, %f1158, %f778;
	// end inline asm
	// begin inline asm
	fma.rn.f32 %f788, %f782, %f1158, %f784;
	// end inline asm
	// begin inline asm
	fma.rn.f32 %f792, %f782, %f1158, %f788;
	// end inline asm
	// begin inline asm
	fma.rn.f32 %f796, %f782, %f1158, %f792;
	// end inline asm
	// begin inline asm
	sin.approx.f32  %f800, %f796;
	// end inline asm
	// begin inline asm
	fma.rn.f32 %f802, %f800, %f1158, %f796;
	// end inline asm
	// begin inline asm
	fma.rn.f32 %f806, %f800, %f1158, %f802;
	// end inline asm
	// begin inline asm
	fma.rn.f32 %f810, %f800, %f1158, %f806;
	// end inline asm
	// begin inline asm
	fma.rn.f32 %f814, %f800, %f1158, %f810;
	// end inline asm
	// begin inline asm
	sin.approx.f32  %f818, %f814;
	// end inline asm
	// begin inline asm
	fma.rn.f32 %f820, %f818, %f1158, %f814;
	// end inline asm
	// begin inline asm
	fma.rn.f32 %f824, %f818, %f1158, %f820;
	// end inline asm
	// begin inline asm
	fma.rn.f32 %f828, %f818, %f1158, %f824;
	// end inline asm
	// begin inline asm
	fma.rn.f32 %f832, %f818, %f1158, %f828;
	// end inline asm
	// begin inline asm
	sin.approx.f32  %f836, %f832;
	// end inline asm
	// begin inline asm
	fma.rn.f32 %f838, %f836, %f1158, %f832;
	// end inline asm
	// begin inline asm
	fma.rn.f32 %f842, %f836, %f1158, %f838;
	// end inline asm
	// begin inline asm
	fma.rn.f32 %f846, %f836, %f1158, %f842;
	// end inline asm
	// begin inline asm
	fma.rn.f32 %f850, %f836, %f1158, %f846;
	// end inline asm
	// begin inline asm
	sin.approx.f32  %f854, %f850;
	// end inline asm
	// begin inline asm
	fma.rn.f32 %f856, %f854, %f1158, %f850;
	// end inline asm
	// begin inline asm
	fma.rn.f32 %f860, %f854, %f1158, %f856;
	// end inline asm
	// begin inline asm
	fma.rn.f32 %f864, %f854, %f1158, %f860;
	// end inline asm
	// begin inline asm
	fma.rn.f32 %f868, %f854, %f1158, %f864;
	// end inline asm
	// begin inline asm
	sin.approx.f32  %f872, %f868;
	// end inline asm
	// begin inline asm
	fma.rn.f32 %f874, %f872, %f1158, %f868;
	// end inline asm
	// begin inline asm
	fma.rn.f32 %f878, %f872, %f1158, %f874;
	// end inline asm
	// begin inline asm
	fma.rn.f32 %f882, %f872, %f1158, %f878;
	// end inline asm
	// begin inline asm
	fma.rn.f32 %f886, %f872, %f1158, %f882;
	// end inline asm
	// begin inline asm
	sin.approx.f32  %f890, %f886;
	// end inline asm
	// begin inline asm
	fma.rn.f32 %f892, %f890, %f1158, %f886;
	// end inline asm
	// begin inline asm
	fma.rn.f32 %f896, %f890, %f1158, %f892;
	// end inline asm
	// begin inline asm
	fma.rn.f32 %f900, %f890, %f1158, %f896;
	// end inline asm
	// begin inline asm
	fma.rn.f32 %f904, %f890, %f1158, %f900;
	// end inline asm
	// begin inline asm
	sin.approx.f32  %f908, %f904;
	// end inline asm
	// begin inline asm
	fma.rn.f32 %f910, %f908, %f1158, %f904;
	// end inline asm
	// begin inline asm
	fma.rn.f32 %f914, %f908, %f1158, %f910;
	// end inline asm
	// begin inline asm
	fma.rn.f32 %f918, %f908, %f1158, %f914;
	// end inline asm
	// begin inline asm
	fma.rn.f32 %f922, %f908, %f1158, %f918;
	// end inline asm
	// begin inline asm
	sin.approx.f32  %f926, %f922;
	// end inline asm
	// begin inline asm
	fma.rn.f32 %f928, %f926, %f1158, %f922;
	// end inline asm
	// begin inline asm
	fma.rn.f32 %f932, %f926, %f1158, %f928;
	// end inline asm
	// begin inline asm
	fma.rn.f32 %f936, %f926, %f1158, %f932;
	// end inline asm
	// begin inline asm
	fma.rn.f32 %f940, %f926, %f1158, %f936;
	// end inline asm
	// begin inline asm
	sin.approx.f32  %f944, %f940;
	// end inline asm
	// begin inline asm
	fma.rn.f32 %f946, %f944, %f1158, %f940;
	// end inline asm
	// begin inline asm
	fma.rn.f32 %f950, %f944, %f1158, %f946;
	// end inline asm
	// begin inline asm
	fma.rn.f32 %f954, %f944, %f1158, %f950;
	// end inline asm
	// begin inline asm
	fma.rn.f32 %f958, %f944, %f1158, %f954;
	// end inline asm
	// begin inline asm
	sin.approx.f32  %f962, %f958;
	// end inline asm
	// begin inline asm
	fma.rn.f32 %f964, %f962, %f1158, %f958;
	// end inline asm
	// begin inline asm
	fma.rn.f32 %f968, %f962, %f1158, %f964;
	// end inline asm
	// begin inline asm
	fma.rn.f32 %f972, %f962, %f1158, %f968;
	// end inline asm
	// begin inline asm
	fma.rn.f32 %f976, %f962, %f1158, %f972;
	// end inline asm
	// begin inline asm
	sin.approx.f32  %f980, %f976;
	// end inline asm
	// begin inline asm
	fma.rn.f32 %f982, %f980, %f1158, %f976;
	// end inline asm
	// begin inline asm
	fma.rn.f32 %f986, %f980, %f1158, %f982;
	// end inline asm
	// begin inline asm
	fma.rn.f32 %f990, %f980, %f1158, %f986;
	// end inline asm
	// begin inline asm
	fma.rn.f32 %f994, %f980, %f1158, %f990;
	// end inline asm
	// begin inline asm
	sin.approx.f32  %f998, %f994;
	// end inline asm
	// begin inline asm
	fma.rn.f32 %f1000, %f998, %f1158, %f994;
	// end inline asm
	// begin inline asm
	fma.rn.f32 %f1004, %f998, %f1158, %f1000;
	// end inline asm
	// begin inline asm
	fma.rn.f32 %f1008, %f998, %f1158, %f1004;
	// end inline asm
	// begin inline asm
	fma.rn.f32 %f1012, %f998, %f1158, %f1008;
	// end inline asm
	// begin inline asm
	sin.approx.f32  %f1016, %f1012;
	// end inline asm
	// begin inline asm
	fma.rn.f32 %f1018, %f1016, %f1158, %f1012;
	// end inline asm
	// begin inline asm
	fma.rn.f32 %f1022, %f1016, %f1158, %f1018;
	// end inline asm
	// begin inline asm
	fma.rn.f32 %f1026, %f1016, %f1158, %f1022;
	// end inline asm
	// begin inline asm
	fma.rn.f32 %f1030, %f1016, %f1158, %f1026;
	// end inline asm
	// begin inline asm
	sin.approx.f32  %f1034, %f1030;
	// end inline asm
	// begin inline asm
	fma.rn.f32 %f1036, %f1034, %f1158, %f1030;
	// end inline asm
	// begin inline asm
	fma.rn.f32 %f1040, %f1034, %f1158, %f1036;
	// end inline asm
	// begin inline asm
	fma.rn.f32 %f1044, %f1034, %f1158, %f1040;
	// end inline asm
	// begin inline asm
	fma.rn.f32 %f1048, %f1034, %f1158, %f1044;
	// end inline asm
	// begin inline asm
	sin.approx.f32  %f1052, %f1048;
	// end inline asm
	// begin inline asm
	fma.rn.f32 %f1054, %f1052, %f1158, %f1048;
	// end inline asm
	// begin inline asm
	fma.rn.f32 %f1058, %f1052, %f1158, %f1054;
	// end inline asm
	// begin inline asm
	fma.rn.f32 %f1062, %f1052, %f1158, %f1058;
	// end inline asm
	// begin inline asm
	fma.rn.f32 %f1066, %f1052, %f1158, %f1062;
	// end inline asm
	// begin inline asm
	sin.approx.f32  %f1070, %f1066;
	// end inline asm
	// begin inline asm
	fma.rn.f32 %f1072, %f1070, %f1158, %f1066;
	// end inline asm
	// begin inline asm
	fma.rn.f32 %f1076, %f1070, %f1158, %f1072;
	// end inline asm
	// begin inline asm
	fma.rn.f32 %f1080, %f1070, %f1158, %f1076;
	// end inline asm
	// begin inline asm
	fma.rn.f32 %f1084, %f1070, %f1158, %f1080;
	// end inline asm
	// begin inline asm
	sin.approx.f32  %f1088, %f1084;
	// end inline asm
	// begin inline asm
	fma.rn.f32 %f1090, %f1088, %f1158, %f1084;
	// end inline asm
	// begin inline asm
	fma.rn.f32 %f1094, %f1088, %f1158, %f1090;
	// end inline asm
	// begin inline asm
	fma.rn.f32 %f1098, %f1088, %f1158, %f1094;
	// end inline asm
	// begin inline asm
	fma.rn.f32 %f1102, %f1088, %f1158, %f1098;
	// end inline asm
	// begin inline asm
	sin.approx.f32  %f1106, %f1102;
	// end inline asm
	// begin inline asm
	fma.rn.f32 %f1108, %f1106, %f1158, %f1102;
	// end inline asm
	// begin inline asm
	fma.rn.f32 %f1112, %f1106, %f1158, %f1108;
	// end inline asm
	// begin inline asm
	fma.rn.f32 %f1116, %f1106, %f1158, %f1112;
	// end inline asm
	// begin inline asm
	fma.rn.f32 %f1120, %f1106, %f1158, %f1116;
	// end inline asm
	// begin inline asm
	sin.approx.f32  %f1124, %f1120;
	// end inline asm
	// begin inline asm
	fma.rn.f32 %f1126, %f1124, %f1158, %f1120;
	// end inline asm
	// begin inline asm
	fma.rn.f32 %f1130, %f1124, %f1158, %f1126;
	// end inline asm
	// begin inline asm
	fma.rn.f32 %f1134, %f1124, %f1158, %f1130;
	// end inline asm
	// begin inline asm
	fma.rn.f32 %f1138, %f1124, %f1158, %f1134;
	// end inline asm
	// begin inline asm
	sin.approx.f32  %f1142, %f1138;
	// end inline asm
	// begin inline asm
	fma.rn.f32 %f1144, %f1142, %f1158, %f1138;
	// end inline asm
	// begin inline asm
	fma.rn.f32 %f1148, %f1142, %f1158, %f1144;
	// end inline asm
	// begin inline asm
	fma.rn.f32 %f1152, %f1142, %f1158, %f1148;
	// end inline asm
	// begin inline asm
	fma.rn.f32 %f1172, %f1142, %f1158, %f1152;
	// end inline asm
	// begin inline asm
	sin.approx.f32  %f1173, %f1172;
	// end inline asm
	// begin inline asm
	cos.approx.f32  %f1162, %f1172;
	// end inline asm
	add.s32 	%r13, %r13, 64;
	setp.ne.s32 	%p1, %r13, 2048;
	@%p1 bra 	$L__BB5_2;
	add.s32 	%r12, %r12, 1;
	setp.ne.s32 	%p2, %r12, 512;
	@%p2 bra 	$L__BB5_1;
	add.s32 	%r8, %r1, 1;
	cvt.rn.f32.u32 	%f1164, %r8;
	cvta.to.global.u64 	%rd2, %rd1;
	add.f32 	%f1165, %f1172, %f1164;
	add.f32 	%f1166, %f1173, %f1165;
	add.f32 	%f1167, %f1162, %f1166;
	add.f32 	%f1168, %f1167, 0f40400000;
	add.f32 	%f1169, %f1168, 0f40800000;
	mov.u32 	%r9, %ctaid.x;
	mov.u32 	%r10, %ntid.x;
	mad.lo.s32 	%r11, %r9, %r10, %r1;
	mul.wide.u32 	%rd3, %r11, 4;
	add.s64 	%rd4, %rd2, %rd3;
	st.global.f32 	[%rd4], %f1169;
	ret;

}
	// .globl	_Z19fp32_sincos_sfu_8_1Pf
.visible .entry _Z19fp32_sincos_sfu_8_1Pf(
	.param .u64 .ptr .align 1 _Z19fp32_sincos_sfu_8_1Pf_param_0
)
{
	.reg .pred 	%p<3>;
	.reg .b32 	%r<14>;
	.reg .b32 	%f<2198>;
	.reg .b64 	%rd<5>;

	ld.param.u64 	%rd1, [_Z19fp32_sincos_sfu_8_1Pf_param_0];
	mov.u32 	%r1, %tid.x;
	cvt.rn.f32.u32 	%f2196, %r1;
	mov.f32 	%f2197, 0f3F800000;
	mov.b32 	%r12, 0;
$L__BB6_1:
	mov.b32 	%r13, 0;
$L__BB6_2:
	mov.f32 	%f2182, 0f40400000;
	// begin inline asm
	fma.rn.f32 %f10, %f2197, %f2182, %f2196;
	// end inline asm
	// begin inline asm
	fma.rn.f32 %f14, %f2197, %f2182, %f10;
	// end inline asm
	// begin inline asm
	fma.rn.f32 %f18, %f2197, %f2182, %f14;
	// end inline asm
	// begin inline asm
	fma.rn.f32 %f22, %f2197, %f2182, %f18;
	// end inline asm
	// begin inline asm
	fma.rn.f32 %f26, %f2197, %f2182, %f22;
	// end inline asm
	// begin inline asm
	fma.rn.f32 %f30, %f2197, %f2182, %f26;
	// end inline asm
	// begin inline asm
	fma.rn.f32 %f34, %f2197, %f2182, %f30;
	// end inline asm
	// begin inline asm
	fma.rn.f32 %f38, %f2197, %f2182, %f34;
	// end inline asm
	// begin inline asm
	sin.approx.f32  %f42, %f38;
	// end inline asm
	// begin inline asm
	fma.rn.f32 %f44, %f42, %f2182, %f38;
	// end inline asm
	// begin inline asm
	fma.rn.f32 %f48, %f42, %f2182, %f44;
	// end inline asm
	// begin inline asm
	fma.rn.f32 %f52, %f42, %f2182, %f48;
	// end inline asm
	// begin inline asm
	fma.rn.f32 %f56, %f42, %f2182, %f52;
	// end inline asm
	// begin inline asm
	fma.rn.f32 %f60, %f42, %f2182, %f56;
	// end inline asm
	// begin inline asm
	fma.rn.f32 %f64, %f42, %f2182, %f60;
	// end inline asm
	// begin inline asm
	fma.rn.f32 %f68, %f42, %f2182, %f64;
	// end inline asm
	// begin inline asm
	fma.rn.f32 %f72, %f42, %f2182, %f68;
	// end inline asm
	// begin inline asm
	sin.approx.f32  %f76, %f72;
	// end inline asm
	// begin inline asm
	fma.rn.f32 %f78, %f76, %f2182, %f72;
	// end inline asm
	// begin inline asm
	fma.rn.f32 %f82, %f76, %f2182, %f78;
	// end inline asm
	// begin inline asm
	fma.rn.f32 %f86, %f76, %f2182, %f82;
	// end inline asm
	// begin inline asm
	fma.rn.f32 %f90, %f76, %f2182, %f86;
	// end inline asm
	// begin inline asm
	fma.rn.f32 %f94, %f76, %f2182, %f90;
	// end inline asm
	// begin inline asm
	fma.rn.f32 %f98, %f76, %f2182, %f94;
	// end inline asm
	// begin inline asm
	fma.rn.f32 %f102, %f76, %f2182, %f98;
	// end inline asm
	// begin inline asm
	fma.rn.f32 %f106, %f76, %f2182, %f102;
	// end inline asm
	// begin inline asm
	sin.approx.f32  %f110, %f106;
	// end inline asm
	// begin inline asm
	fma.rn.f32 %f112, %f110, %f2182, %f106;
	// end inline asm
	// begin inline asm
	fma.rn.f32 %f116, %f110, %f2182, %f112;
	// end inline asm
	// begin inline asm
	fma.rn.f32 %f120, %f110, %f2182, %f116;
	// end inline asm
	// begin inline asm
	fma.rn.f32 %f124, %f110, %f2182, %f120;
	// end inline asm
	// begin inline asm
	fma.rn.f32 %f128, %f110, %f2182, %f124;
	// end inline asm
	// begin inline asm
	fma.rn.f32 %f132, %f110, %f2182, %f128;
	// end inline asm
	// begin inline asm
	fma.rn.f32 %f136, %f110, %f2182, %f132;
	// end inline asm
	// begin inline asm
	fma.rn.f32 %f140, %f110, %f2182, %f136;
	// end inline asm
	// begin inline asm
	sin.approx.f32  %f144, %f140;
	// end inline asm
	// begin inline asm
	fma.rn.f32 %f146, %f144, %f2182, %f140;
	// end inline asm
	// begin inline asm
	fma.rn.f32 %f150, %f144, %f2182, %f146;
	// end inline asm
	// begin inline asm
	fma.rn.f32 %f154, %f144, %f2182, %f150;
	// end inline asm
	// begin inline asm
	fma.rn.f32 %f158, %f144, %f2182, %f154;
	// end inline asm
	// begin inline asm
	fma.rn.f32 %f162, %f144, %f2182, %f158;
	// end inline asm
	// begin inline asm
	fma.rn.f32 %f166, %f144, %f2182, %f162;
	// end inline asm
	// begin inline asm
	fma.rn.f32 %f170, %f144, %f2182, %f166;
	// end inline asm
	// begin inline asm
	fma.rn.f32 %f174, %f144, %f2182, %f170;
	// end inline asm
	// begin inline asm
	sin.approx.f32  %f178, %f174;
	// end inline asm
	// begin inline asm
	fma.rn.f32 %f180, %f178, %f2182, %f174;
	// end inline asm
	// begin inline asm
	fma.rn.f32 %f184, %f178, %f2182, %f180;
	// end inline asm
	// begin inline asm
	fma.rn.f32 %f188, %f178, %f2182, %f184;
	// end inline asm
	// begin inline asm
	fma.rn.f32 %f192, %f178, %f2182, %f188;
	// end inline asm
	// begin inline asm
	fma.rn.f32 %f196, %f178, %f2182, %f192;
	// end inline asm
	// begin inline asm
	fma.rn.f32 %f200, %f178, %f2182, %f196;
	// end inline asm
	// begin inline asm
	fma.rn.f32 %f204, %f178, %f2182, %f200;
	// end inline asm
	// begin inline asm
	fma.rn.f32 %f208, %f178, %f2182, %f204;
	// end inline asm
	// begin inline asm
	sin.approx.f32  %f212, %f208;
	// end inline asm
	// begin inline asm
	fma.rn.f32 %f214, %f212, %f2182, %f208;
	// end inline asm
	// begin inline asm
	fma.rn.f32 %f218, %f212, %f2182, %f214;
	// end inline asm
	// begin inline asm
	fma.rn.f32 %f222, %f212, %f2182, %f218;
	// end inline asm
	// begin inline asm
	fma.rn.f32 %f226, %f212, %f2182, %f222;
	// end inline asm
	// begin inline asm
	fma.rn.f32 %f230, %f212, %f2182, %f226;
	// end inline asm
	// begin inline asm
	fma.rn.f32 %f234, %f212, %f2182, %f230;
	// end inline asm
	// begin inline asm
	fma.rn.f32 %f238, %f212, %f2182, %f234;
	// end inline asm
	// begin inline asm
	fma.rn.f32 %f242, %f212, %f2182, %f238;
	// end inline asm
	// begin inline asm
	sin.approx.f32  %f246, %f242;
	// end inline asm
	// begin inline asm
	fma.rn.f32 %f248, %f246, %f2182, %f242;
	// end inline asm
	// begin inline asm
	fma.rn.f32 %f252, %f246, %f2182, %f248;
	// end inline asm
	// begin inline asm
	fma.rn.f32 %f256, %f246, %f2182, %f252;
	// end inline asm
	// begin inline asm
	fma.rn.f32 %f260, %f246, %f2182, %f256;
	// end inline asm
	// begin inline asm
	fma.rn.f32 %f264, %f246, %f2182, %f260;
	// end inline asm
	// begin inline asm
	fma.rn.f32 %f268, %f246, %f2182, %f264;
	// end inline asm
	// begin inline asm
	fma.rn.f32 %f272, %f246, %f2182, %f268;
	// end inline asm
	// begin inline asm
	fma.rn.f32 %f276, %f246, %f2182, %f272;
	// end inline asm
	// begin inline asm
	sin.approx.f32  %f280, %f276;
	// end inline asm
	// begin inline asm
	fma.rn.f32 %f282, %f280, %f2182, %f276;
	// end inline asm
	// begin inline asm
	fma.rn.f32 %f286, %f280, %f2182, %f282;
	// end inline asm
	// begin inline asm
	fma.rn.f32 %f290, %f280, %f2182, %f286;
	// end inline asm
	// begin inline asm
	fma.rn.f32 %f294, %f280, %f2182, %f290;
	// end inline asm
	// begin inline asm
	fma.rn.f32 %f298, %f280, %f2182, %f294;
	// end inline asm
	// begin inline asm
	fma.rn.f32 %f302, %f280, %f2182, %f298;
	// end inline asm
	// begin inline asm
	fma.rn.f32 %f306, %f280, %f2182, %f302;
	// end inline asm
	// begin inline asm
	fma.rn.f32 %f310, %f280, %f2182, %f306;
	// end inline asm
	// begin inline asm
	sin.approx.f32  %f314, %f310;
	// end inline asm
	// begin inline asm
	fma.rn.f32 %f316, %f314, %f2182, %f310;
	// end inline asm
	// begin inline asm
	fma.rn.f32 %f320, %f314, %f2182, %f316;
	// end inline asm
	// begin inline asm
	fma.rn.f32 %f324, %f314, %f2182, %f320;
	// end inline asm
	// begin inline asm
	fma.rn.f32 %f328, %f314, %f2182, %f324;
	// end inline asm
	// begin inline asm
	fma.rn.f32 %f332, %f314, %f2182, %f328;
	// end inline asm
	// begin inline asm
	fma.rn.f32 %f336, %f314, %f2182, %f332;
	// end inline asm
	// begin inline asm
	fma.rn.f32 %f340, %f314, %f2182, %f336;
	// end inline asm
	// begin inline asm
	fma.rn.f32 %f344, %f314, %f2182, %f340;
	// end inline asm
	// begin inline asm
	sin.approx.f32  %f348, %f344;
	// end inline asm
	// begin inline asm
	fma.rn.f32 %f350, %f348, %f2182, %f344;
	// end inline asm
	// begin inline asm
	fma.rn.f32 %f354, %f348, %f2182, %f350;
	// end inline asm
	// begin inline asm
	fma.rn.f32 %f358, %f348, %f2182, %f354;
	// end inline asm
	// begin inline asm
	fma.rn.f32 %f362, %f348, %f2182, %f358;
	// end inline asm
	// begin inline asm
	fma.rn.f32 %f366, %f348, %f2182, %f362;
	// end inline asm
	// begin inline asm
	fma.rn.f32 %f370, %f348, %f2182, %f366;
	// end inline asm
	// begin inline asm
	fma.rn.f32 %f374, %f348, %f2182, %f370;
	// end inline asm
	// begin inline asm
	fma.rn.f32 %f378, %f348, %f2182, %f374;
	// end inline asm
	// begin inline asm
	sin.approx.f32  %f382, %f378;
	// end inline asm
	// begin inline asm
	fma.rn.f32 %f384, %f382, %f2182, %f378;
	// end inline asm
	// begin inline asm
	fma.rn.f32 %f388, %f382, %f2182, %f384;
	// end inline asm
	// begin inline asm
	fma.rn.f32 %f392, %f382, %f2182, %f388;
	// end inline asm
	// begin inline asm
	fma.rn.f32 %f396, %f382, %f2182, %f392;
	// end inline asm
	// begin inline asm
	fma.rn.f32 %f400, %f382, %f2182, %f396;
	// end inline asm
	// begin inline asm
	fma.rn.f32 %f404, %f382, %f2182, %f400;
	// end inline asm
	// begin inline asm
	fma.rn.f32 %f408, %f382, %f2182, %f404;
	// end inline asm
	// begin inline asm
	fma.rn.f32 %f412, %f382, %f2182, %f408;
	// end inline asm
	// begin inline asm
	sin.approx.f32  %f416, %f412;
	// end inline asm
	// begin inline asm
	fma.rn.f32 %f418, %f416, %f2182, %f412;
	// end inline asm
	// begin inline asm
	fma.rn.f32 %f422, %f416, %f2182, %f418;
	// end inline asm
	// begin inline asm
	fma.rn.f32 %f426, %f416, %f2182, %f422;
	// end inline asm
	// begin inline asm
	fma.rn.f32 %f430, %f416, %f2182, %f426;
	// end inline asm
	// begin inline asm
	fma.rn.f32 %f434, %f416, %f2182, %f430;
	// end inline asm
	// begin inline asm
	fma.rn.f32 %f438, %f416, %f2182, %f434;
	// end inline asm
	// begin inline asm
	fma.rn.f32 %f442, %f416, %f2182, %f438;
	// end inline asm
	// begin inline asm
	fma.rn.f32 %f446, %f416, %f2182, %f442;
	// end inline asm
	// begin inline asm
	sin.approx.f32  %f450, %f446;
	// end inline asm
	// begin inline asm
	fma.rn.f32 %f452, %f450, %f2182, %f446;
	// end inline asm
	// begin inline asm
	fma.rn.f32 %f456, %f450, %f2182, %f452;
	// end inline asm
	// begin inline asm
	fma.rn.f32 %f460, %f450, %f2182, %f456;
	// end inline asm
	// begin inline asm
	fma.rn.f32 %f464, %f450, %f2182, %f460;
	// end inline asm
	// begin inline asm
	fma.rn.f32 %f468, %f450, %f2182, %f464;
	// end inline asm
	// begin inline asm
	fma.rn.f32 %f472, %f450, %f2182, %f468;
	// end inline asm
	// begin inline asm
	fma.rn.f32 %f476, %f450, %f2182, %f472;
	// end inline asm
	// begin inline asm
	fma.rn.f32 %f480, %f450, %f2182, %f476;
	// end inline asm
	// begin inline asm
	sin.approx.f32  %f484, %f480;
	// end inline asm
	// begin inline asm
	fma.rn.f32 %f486, %f484, %f2182, %f480;
	// end inline asm
	// begin inline asm
	fma.rn.f32 %f490, %f484, %f2182, %f486;
	// end inline asm
	// begin inline asm
	fma.rn.f32 %f494, %f484, %f2182, %f490;
	// end inline asm
	// begin inline asm
	fma.rn.f32 %f498, %f484, %f2182, %f494;
	// end inline asm
	// begin inline asm
	fma.rn.f32 %f502, %f484, %f2182, %f498;
	// end inline asm
	// begin inline asm
	fma.rn.f32 %f506, %f484, %f2182, %f502;
	// end inline asm
	// begin inline asm
	fma.rn.f32 %f510, %f484, %f2182, %f506;
	// end inline asm
	// begin inline asm
	fma.rn.f32 %f514, %f484, %f2182, %f510;
	// end inline asm
	// begin inline asm
	sin.approx.f32  %f518, %f514;
	// end inline asm
	// begin inline asm
	fma.rn.f32 %f520, %f518, %f2182, %f514;
	// end inline asm
	// begin inline asm
	fma.rn.f32 %f524, %f518, %f2182, %f520;
	// end inline asm
	// begin inline asm
	fma.rn.f32 %f528, %f518, %f2182, %f524;
	// end inline asm
	// begin inline asm
	fma.rn.f32 %f532, %f518, %f2182, %f528;
	// end inline asm
	// begin inline asm
	fma.rn.f32 %f536, %f518, %f2182, %f532;
	// end inline asm
	// begin inline asm
	fma.rn.f32 %f540, %f518, %f2182, %f536;
	// end inline asm
	// begin inline asm
	fma.rn.f32 %f544, %f518, %f2182, %f540;
	// end inline asm
	// begin inline asm
	fma.rn.f32 %f548, %f518, %f2182, %f544;
	// end inline asm
	// begin inline asm
	sin.approx.f32  %f552, %f548;
	// end inline asm
	// begin inline asm
	fma.rn.f32 %f554, %f552, %f2182, %f548;
	// end inline asm
	// begin inline asm
	fma.rn.f32 %f558, %f552, %f2182, %f554;
	// end inline asm
	// begin inline asm
	fma.rn.f32 %f562, %f552, %f2182, %f558;
	// end inline asm
	// begin inline asm
	fma.rn.f32 %f566, %f552, %f2182, %f562;
	// end inline asm
	// begin inline asm
	fma.rn.f32 %f570, %f552, %f2182, %f566;
	// end inline asm
	// begin inline asm
	fma.rn.f32 %f574, %f552, %f2182, %f570;
	// end inline asm
	// begin inline asm
	fma.rn.f32 %f578, %f552, %f2182, %f574;
	// end inline asm
	// begin inline asm
	fma.rn.f32 %f582, %f552, %f2182, %f578;
	// end inline asm
	// begin inline asm
	sin.approx.f32  %f586, %f582;
	// end inline asm
	// begin inline asm
	fma.rn.f32 %f588, %f586, %f2182, %f582;
	// end inline asm
	// begin inline asm
	fma.rn.f32 %f592, %f586, %f2182, %f588;
	// end inline asm
	// begin inline asm
	fma.rn.f32 %f596, %f586, %f2182, %f592;
	// end inline asm
	// begin inline asm
	fma.rn.f32 %f600, %f586, %f2182, %f596;
	// end inline asm
	// begin inline asm
	fma.rn.f32 %f604, %f586, %f2182, %f600;
	// end inline asm
	// begin inline asm
	fma.rn.f32 %f608, %f586, %f2182, %f604;
	// end inline asm
	// begin inline asm
	fma.rn.f32 %f612, %f586, %f2182, %f608;
	// end inline asm
	// begin inline asm
	fma.rn.f32 %f616, %f586, %f2182, %f612;
	// end inline asm
	// begin inline asm
	sin.approx.f32  %f620, %f616;
	// end inline asm
	// begin inline asm
	fma.rn.f32 %f622, %f620, %f2182, %f616;
	// end inline asm
	// begin inline asm
	fma.rn.f32 %f626, %f620, %f2182, %f622;
	// end inline asm
	// begin inline asm
	fma.rn.f32 %f630, %f620, %f2182, %f626;
	// end inline asm
	// begin inline asm
	fma.rn.f32 %f634, %f620, %f2182, %f630;
	// end inline asm
	// begin inline asm
	fma.rn.f32 %f638, %f620, %f2182, %f634;
	// end inline asm
	// begin inline asm
	fma.rn.f32 %f642, %f620, %f2182, %f638;
	// end inline asm
	// begin inline asm
	fma.rn.f32 %f646, %f620, %f2182, %f642;
	// end inline asm
	// begin inline asm
	fma.rn.f32 %f650, %f620, %f2182, %f646;
	// end inline asm
	// begin inline asm
	sin.approx.f32  %f654, %f650;
	// end inline asm
	// begin inline asm
	fma.rn.f32 %f656, %f654, %f2182, %f650;
	// end inline asm
	// begin inline asm
	fma.rn.f32 %f660, %f654, %f2182, %f656;
	// end inline asm
	// begin inline asm
	fma.rn.f32 %f664, %f654, %f2182, %f660;
	// end inline asm
	// begin inline asm
	fma.rn.f32 %f668, %f654, %f2182, %f664;
	// end inline asm
	// begin inline asm
	fma.rn.f32 %f672, %f654, %f2182, %f668;
	// end inline asm
	// begin inline asm
	fma.rn.f32 %f676, %f654, %f2182, %f672;
	// end inline asm
	// begin inline asm
	fma.rn.f32 %f680, %f654, %f2182, %f676;
	// end inline asm
	// begin inline asm
	fma.rn.f32 %f684, %f654, %f2182, %f680;
	// end inline asm
	// begin inline asm
	sin.approx.f32  %f688, %f684;
	// end inline asm
	// begin inline asm
	fma.rn.f32 %f690, %f688, %f2182, %f684;
	// end inline asm
	// begin inline asm
	fma.rn.f32 %f694, %f688, %f2182, %f690;
	// end inline asm
	// begin inline asm
	fma.rn.f32 %f698, %f688, %f2182, %f694;
	// end inline asm
	// begin inline asm
	fma.rn.f32 %f702, %f688, %f2182, %f698;
	// end inline asm
	// begin inline asm
	fma.rn.f32 %f706, %f688, %f2182, %f702;
	// end inline asm
	// begin inline asm
	fma.rn.f32 %f710, %f688, %f2182, %f706;
	// end inline asm
	// begin inline asm
	fma.rn.f32 %f714, %f688, %f2182, %f710;
	// end inline asm
	// begin inline asm
	fma.rn.f32 %f718, %f688, %f2182, %f714;
	// end inline asm
	// begin inline asm
	sin.approx.f32  %f722, %f718;
	// end inline asm
	// begin inline asm
	fma.rn.f32 %f724, %f722, %f2182, %f718;
	// end inline asm
	// begin inline asm
	fma.rn.f32 %f728, %f722, %f2182, %f724;
	// end inline asm
	// begin inline asm
	fma.rn.f32 %f732, %f722, %f2182, %f728;
	// end inline asm
	// begin inline asm
	fma.rn.f32 %f736, %f722, %f2182, %f732;
	// end inline asm
	// begin inline asm
	fma.rn.f32 %f740, %f722, %f2182, %f736;
	// end inline asm
	// begin inline asm
	fma.rn.f32 %f744, %f722, %f2182, %f740;
	// end inline asm
	// begin inline asm
	fma.rn.f32 %f748, %f722, %f2182, %f744;
	// end inline asm
	// begin inline asm
	fma.rn.f32 %f752, %f722, %f2182, %f748;
	// end inline asm
	// begin inline asm
	sin.approx.f32  %f756, %f752;
	// end inline asm
	// begin inline asm
	fma.rn.f32 %f758, %f756, %f2182, %f752;
	// end inline asm
	// begin inline asm
	fma.rn.f32 %f762, %f756, %f2182, %f758;
	// end inline asm
	// begin inline asm
	fma.rn.f32 %f766, %f756, %f2182, %f762;
	// end inline asm
	// begin inline asm
	fma.rn.f32 %f770, %f756, %f2182, %f766;
	// end inline asm
	// begin inline asm
	fma.rn.f32 %f774, %f756, %f2182, %f770;
	// end inline asm
	// begin inline asm
	fma.rn.f32 %f778, %f756, %f2182, %f774;
	// end inline asm
	// begin inline asm
	fma.rn.f32 %f782, %f756, %f2182, %f778;
	// end inline asm
	// begin inline asm
	fma.rn.f32 %f786, %f756, %f2182, %f782;
	// end inline asm
	// begin inline asm
	sin.approx.f32  %f790, %f786;
	// end inline asm
	// begin inline asm
	fma.rn.f32 %f792, %f790, %f2182, %f786;
	// end inline asm
	// begin inline asm
	fma.rn.f32 %f796, %f790, %f2182, %f792;
	// end inline asm
	// begin inline asm
	fma.rn.f32 %f800, %f790, %f2182, %f796;
	// end inline asm
	// begin inline asm
	fma.rn.f32 %f804, %f790, %f2182, %f800;
	// end inline asm
	// begin inline asm
	fma.rn.f32 %f808, %f790, %f2182, %f804;
	// end inline asm
	// begin inline asm
	fma.rn.f32 %f812, %f790, %f2182, %f808;
	// end inline asm
	// begin inline asm
	fma.rn.f32 %f816, %f790, %f2182, %f812;
	// end inline asm
	// begin inline asm
	fma.rn.f32 %f820, %f790, %f2182, %f816;
	// end inline asm
	// begin inline asm
	sin.approx.f32  %f824, %f820;
	// end inline asm
	// begin inline asm
	fma.rn.f32 %f826, %f824, %f2182, %f820;
	// end inline asm
	// begin inline asm
	fma.rn.f32 %f830, %f824, %f2182, %f826;
	// end inline asm
	// begin inline asm
	fma.rn.f32 %f834, %f824, %f2182, %f830;
	// end inline asm
	// begin inline asm
	fma.rn.f32 %f838, %f824, %f2182, %f834;
	// end inline asm
	// begin inline asm
	fma.rn.f32 %f842, %f824, %f2182, %f838;
	// end inline asm
	// begin inline asm
	fma.rn.f32 %f846, %f824, %f2182, %f842;
	// end inline asm
	// begin inline asm
	fma.rn.f32 %f850, %f824, %f2182, %f846;
	// end inline asm
	// begin inline asm
	fma.rn.f32 %f854, %f824, %f2182, %f850;
	// end inline asm
	// begin inline asm
	sin.approx.f32  %f858, %f854;
	// end inline asm
	// begin inline asm
	fma.rn.f32 %f860, %f858, %f2182, %f854;
	// end inline asm
	// begin inline asm
	fma.rn.f32 %f864, %f858, %f2182, %f860;
	// end inline asm
	// begin inline asm
	fma.rn.f32 %f868, %f858, %f2182, %f864;
	// end inline asm
	// begin inline asm
	fma.rn.f32 %f872, %f858, %f2182, %f868;
	// end inline asm
	// begin inline asm
	fma.rn.f32 %f876, %f858, %f2182, %f872;
	// end inline asm
	// begin inline asm
	fma.rn.f32 %f880, %f858, %f2182, %f876;
	// end inline asm
	// begin inline asm
	fma.rn.f32 %f884, %f858, %f2182, %f880;
	// end inline asm
	// begin inline asm
	fma.rn.f32 %f888, %f858, %f2182, %f884;
	// end inline asm
	// begin inline asm
	sin.approx.f32  %f892, %f888;
	// end inline asm
	// begin inline asm
	fma.rn.f32 %f894, %f892, %f2182, %f888;
	// end inline asm
	// begin inline asm
	fma.rn.f32 %f898, %f892, %f2182, %f894;
	// end inline asm
	// begin inline asm
	fma.rn.f32 %f902, %f892, %f2182, %f898;
	// end inline asm
	// begin inline asm
	fma.rn.f32 %f906, %f892, %f2182, %f902;
	// end inline asm
	// begin inline asm
	fma.rn.f32 %f910, %f892, %f2182, %f906;
	// end inline asm
	// begin inline asm
	fma.rn.f32 %f914, %f892, %f2182, %f910;
	// end inline asm
	// begin inline asm
	fma.rn.f32 %f918, %f892, %f2182, %f914;
	// end inline asm
	// begin inline asm
	fma.rn.f32 %f922, %f892, %f2182, %f918;
	// end inline asm
	// begin inline asm
	sin.approx.f32  %f926, %f922;
	// end inline asm
	// begin inline asm
	fma.rn.f32 %f928, %f926, %f2182, %f922;
	// end inline asm
	// begin inline asm
	fma.rn.f32 %f932, %f926, %f2182, %f928;
	// end inline asm
	// begin inline asm
	fma.rn.f32 %f936, %f926, %f2182, %f932;
	// end inline asm
	// begin inline asm
	fma.rn.f32 %f940, %f926, %f2182, %f936;
	// end inline asm
	// begin inline asm
	fma.rn.f32 %f944, %f926, %f2182, %f940;
	// end inline asm
	// begin inline asm
	fma.rn.f32 %f948, %f926, %f2182, %f944;
	// end inline asm
	// begin inline asm
	fma.rn.f32 %f952, %f926, %f2182, %f948;
	// end inline asm
	// begin inline asm
	fma.rn.f32 %f956, %f926, %f2182, %f952;
	// end inline asm
	// begin inline asm
	sin.approx.f32  %f960, %f956;
	// end inline asm
	// begin inline asm
	fma.rn.f32 %f962, %f960, %f2182, %f956;
	// end inline asm
	// begin inline asm
	fma.rn.f32 %f966, %f960, %f2182, %f962;
	// end inline asm
	// begin inline asm
	fma.rn.f32 %f970, %f960, %f2182, %f966;
	// end inline asm
	// begin inline asm
	fma.rn.f32 %f974, %f960, %f2182, %f970;
	// end inline asm
	// begin inline asm
	fma.rn.f32 %f978, %f960, %f2182, %f974;
	// end inline asm
	// begin inline asm
	fma.rn.f32 %f982, %f960, %f2182, %f978;
	// end inline asm
	// begin inline asm
	fma.rn.f32 %f986, %f960, %f2182, %f982;
	// end inline asm
	// begin inline asm
	fma.rn.f32 %f990, %f960, %f2182, %f986;
	// end inline asm
	// begin inline asm
	sin.approx.f32  %f994, %f990;
	// end inline asm
	// begin inline asm
	fma.rn.f32 %f996, %f994, %f2182, %f990;
	// end inline asm
	// begin inline asm
	fma.rn.f32 %f1000, %f994, %f2182, %f996;
	// end inline asm
	// begin inline asm
	fma.rn.f32 %f1004, %f994, %f2182, %f1000;
	// end inline asm
	// begin inline asm
	fma.rn.f32 %f1008, %f994, %f2182, %f1004;
	// end inline asm
	// begin inline asm
	fma.rn.f32 %f1012, %f994, %f2182, %f1008;
	// end inline asm
	// begin inline asm
	fma.rn.f32 %f1016, %f994, %f2182, %f1012;
	// end inline asm
	// begin inline asm
	fma.rn.f32 %f1020, %f994, %f2182, %f1016;
	// end inline asm
	// begin inline asm
	fma.rn.f32 %f1024, %f994, %f2182, %f1020;
	// end inline asm
	// begin inline asm
	sin.approx.f32  %f1028, %f1024;
	// end inline asm
	// begin inline asm
	fma.rn.f32 %f1030, %f1028, %f2182, %f1024;
	// end inline asm
	// begin inline asm
	fma.rn.f32 %f1034, %f1028, %f2182, %f1030;
	// end inline asm
	// begin inline asm
	fma.rn.f32 %f1038, %f1028, %f2182, %f1034;
	// end inline asm
	// begin inline asm
	fma.rn.f32 %f1042, %f1028, %f2182, %f1038;
	// end inline asm
	// begin inline asm
	fma.rn.f32 %f1046, %f1028, %f2182, %f1042;
	// end inline asm
	// begin inline asm
	fma.rn.f32 %f1050, %f1028, %f2182, %f1046;
	// end inline asm
	// begin inline asm
	fma.rn.f32 %f1054, %f1028, %f2182, %f1050;
	// end inline asm
	// begin inline asm
	fma.rn.f32 %f1058, %f1028, %f2182, %f1054;
	// end inline asm
	// begin inline asm
	sin.approx.f32  %f1062, %f1058;
	// end inline asm
	// begin inline asm
	fma.rn.f32 %f1064, %f1062, %f2182, %f1058;
	// end inline asm
	// begin inline asm
	fma.rn.f32 %f1068, %f1062, %f2182, %f1064;
	// end inline asm
	// begin inline asm
	fma.rn.f32 %f1072, %f1062, %f2182, %f1068;
	// end inline asm
	// begin inline asm
	fma.rn.f32 %f1076, %f1062, %f2182, %f1072;
	// end inline asm
	// begin inline asm
	fma.rn.f32 %f1080, %f1062, %f2182, %f1076;
	// end inline asm
	// begin inline asm
	fma.rn.f32 %f1084, %f1062, %f2182, %f1080;
	// end inline asm
	// begin inline asm
	fma.rn.f32 %f1088, %f1062, %f2182, %f1084;
	// end inline asm
	// begin inline asm
	fma.rn.f32 %f1092, %f1062, %f2182, %f1088;
	// end inline asm
	// begin inline asm
	sin.approx.f32  %f1096, %f1092;
	// end inline asm
	// begin inline asm
	fma.rn.f32 %f1098, %f1096, %f2182, %f1092;
	// end inline asm
	// begin inline asm
	fma.rn.f32 %f1102, %f1096, %f2182, %f1098;
	// end inline asm
	// begin inline asm
	fma.rn.f32 %f1106, %f1096, %f2182, %f1102;
	// end inline asm
	// begin inline asm
	fma.rn.f32 %f1110, %f1096, %f2182, %f1106;
	// end inline asm
	// begin inline asm
	fma.rn.f32 %f1114, %f1096, %f2182, %f1110;
	// end inline asm
	// begin inline asm
	fma.rn.f32 %f1118, %f1096, %f2182, %f1114;
	// end inline asm
	// begin inline asm
	fma.rn.f32 %f1122, %f1096, %f2182, %f1118;
	// end inline asm
	// begin inline asm
	fma.rn.f32 %f1126, %f1096, %f2182, %f1122;
	// end inline asm
	// begin inline asm
	sin.approx.f32  %f1130, %f1126;
	// end inline asm
	// begin inline asm
	fma.rn.f32 %f1132, %f1130, %f2182, %f1126;
	// end inline asm
	// begin inline asm
	fma.rn.f32 %f1136, %f1130, %f2182, %f1132;
	// end inline asm
	// begin inline asm
	fma.rn.f32 %f1140, %f1130, %f2182, %f1136;
	// end inline asm
	// begin inline asm
	fma.rn.f32 %f1144, %f1130, %f2182, %f1140;
	// end inline asm
	// begin inline asm
	fma.rn.f32 %f1148, %f1130, %f2182, %f1144;
	// end inline asm
	// begin inline asm
	fma.rn.f32 %f1152, %f1130, %f2182, %f1148;
	// end inline asm
	// begin inline asm
	fma.rn.f32 %f1156, %f1130, %f2182, %f1152;
	// end inline asm
	// begin inline asm
	fma.rn.f32 %f1160, %f1130, %f2182, %f1156;
	// end inline asm
	// begin inline asm
	sin.approx.f32  %f1164, %f1160;
	// end inline asm
	// begin inline asm
	fma.rn.f32 %f1166, %f1164, %f2182, %f1160;
	// end inline asm
	// begin inline asm
	fma.rn.f32 %f1170, %f1164, %f2182, %f1166;
	// end inline asm
	// begin inline asm
	fma.rn.f32 %f1174, %f1164, %f2182, %f1170;
	// end inline asm
	// begin inline asm
	fma.rn.f32 %f1178, %f1164, %f2182, %f1174;
	// end inline asm
	// begin inline asm
	fma.rn.f32 %f1182, %f1164, %f2182, %f1178;
	// end inline asm
	// begin inline asm
	fma.rn.f32 %f1186, %f1164, %f2182, %f1182;
	// end inline asm
	// begin inline asm
	fma.rn.f32 %f1190, %f1164, %f2182, %f1186;
	// end inline asm
	// begin inline asm
	fma.rn.f32 %f1194, %f1164, %f2182, %f1190;
	// end inline asm
	// begin inline asm
	sin.approx.f32  %f1198, %f1194;
	// end inline asm
	// begin inline asm
	fma.rn.f32 %f1200, %f1198, %f2182, %f1194;
	// end inline asm
	// begin inline asm
	fma.rn.f32 %f1204, %f1198, %f2182, %f1200;
	// end inline asm
	// begin inline asm
	fma.rn.f32 %f1208, %f1198, %f2182, %f1204;
	// end inline asm
	// begin inline asm
	fma.rn.f32 %f1212, %f1198, %f2182, %f1208;
	// end inline asm
	// begin inline asm
	fma.rn.f32 %f1216, %f1198, %f2182, %f1212;
	// end inline asm
	// begin inline asm
	fma.rn.f32 %f1220, %f1198, %f2182, %f1216;
	// end inline asm
	// begin inline asm
	fma.rn.f32 %f1224, %f1198, %f2182, %f1220;
	// end inline asm
	// begin inline asm
	fma.rn.f32 %f1228, %f1198, %f2182, %f1224;
	// end inline asm
	// begin inline asm
	sin.approx.f32  %f1232, %f1228;
	// end inline asm
	// begin inline asm
	fma.rn.f32 %f1234, %f1232, %f2182, %f1228;
	// end inline asm
	// begin inline asm
	fma.rn.f32 %f1238, %f1232, %f2182, %f1234;
	// end inline asm
	// begin inline asm
	fma.rn.f32 %f1242, %f1232, %f2182, %f1238;
	// end inline asm
	// begin inline asm
	fma.rn.f32 %f1246, %f1232, %f2182, %f1242;
	// end inline asm
	// begin inline asm
	fma.rn.f32 %f1250, %f1232, %f2182, %f1246;
	// end inline asm
	// begin inline asm
	fma.rn.f32 %f1254, %f1232, %f2182, %f1250;
	// end inline asm
	// begin inline asm
	fma.rn.f32 %f1258, %f1232, %f2182, %f1254;
	// end inline asm
	// begin inline asm
	fma.rn.f32 %f1262, %f1232, %f2182, %f1258;
	// end inline asm
	// begin inline asm
	sin.approx.f32  %f1266, %f1262;
	// end inline asm
	// begin inline asm
	fma.rn.f32 %f1268, %f1266, %f2182, %f1262;
	// end inline asm
	// begin inline asm
	fma.rn.f32 %f1272, %f1266, %f2182, %f1268;
	// end inline asm
	// begin inline asm
	fma.rn.f32 %f1276, %f1266, %f2182, %f1272;
	// end inline asm
	// begin inline asm
	fma.rn.f32 %f1280, %f1266, %f2182, %f1276;
	// end inline asm
	// begin inline asm
	fma.rn.f32 %f1284, %f1266, %f2182, %f1280;
	// end inline asm
	// begin inline asm
	fma.rn.f32 %f1288, %f1266, %f2182, %f1284;
	// end inline asm
	// begin inline asm
	fma.rn.f32 %f1292, %f1266, %f2182, %f1288;
	// end inline asm
	// begin inline asm
	fma.rn.f32 %f1296, %f1266, %f2182, %f1292;
	// end inline asm
	// begin inline asm
	sin.approx.f32  %f1300, %f1296;
	// end inline asm
	// begin inline asm
	fma.rn.f32 %f1302, %f1300, %f2182, %f1296;
	// end inline asm
	// begin inline asm
	fma.rn.f32 %f1306, %f1300, %f2182, %f1302;
	// end inline asm
	// begin inline asm
	fma.rn.f32 %f1310, %f1300, %f2182, %f1306;
	// end inline asm
	// begin inline asm
	fma.rn.f32 %f1314, %f1300, %f2182, %f1310;
	// end inline asm
	// begin inline asm
	fma.rn.f32 %f1318, %f1300, %f2182, %f1314;
	// end inline asm
	// begin inline asm
	fma.rn.f32 %f1322, %f1300, %f2182, %f1318;
	// end inline asm
	// begin inline asm
	fma.rn.f32 %f1326, %f1300, %f2182, %f1322;
	// end inline asm
	// begin inline asm
	fma.rn.f32 %f1330, %f1300, %f2182, %f1326;
	// end inline asm
	// begin inline asm
	sin.approx.f32  %f1334, %f1330;
	// end inline asm
	// begin inline asm
	fma.rn.f32 %f1336, %f1334, %f2182, %f1330;
	// end inline asm
	// begin inline asm
	fma.rn.f32 %f1340, %f1334, %f2182, %f1336;
	// end inline asm
	// begin inline asm
	fma.rn.f32 %f1344, %f1334, %f2182, %f1340;
	// end inline asm
	// begin inline asm
	fma.rn.f32 %f1348, %f1334, %f2182, %f1344;
	// end inline asm
	// begin inline asm
	fma.rn.f32 %f1352, %f1334, %f2182, %f1348;
	// end inline asm
	// begin inline asm
	fma.rn.f32 %f1356, %f1334, %f2182, %f1352;
	// end inline asm
	// begin inline asm
	fma.rn.f32 %f1360, %f1334, %f2182, %f1356;
	// end inline asm
	// begin inline asm
	fma.rn.f32 %f1364, %f1334, %f2182, %f1360;
	// end inline asm
	// begin inline asm
	sin.approx.f32  %f1368, %f1364;
	// end inline asm
	// begin inline asm
	fma.rn.f32 %f1370, %f1368, %f2182, %f1364;
	// end inline asm
	// begin inline asm
	fma.rn.f32 %f1374, %f1368, %f2182, %f1370;
	// end inline asm
	// begin inline asm
	fma.rn.f32 %f1378, %f1368, %f2182, %f1374;
	// end inline asm
	// begin inline asm
	fma.rn.f32 %f1382, %f1368, %f2182, %f1378;
	// end inline asm
	// begin inline asm
	fma.rn.f32 %f1386, %f1368, %f2182, %f1382;
	// end inline asm
	// begin inline asm
	fma.rn.f32 %f1390, %f1368, %f2182, %f1386;
	// end inline asm
	// begin inline asm
	fma.rn.f32 %f1394, %f1368, %f2182, %f1390;
	// end inline asm
	// begin inline asm
	fma.rn.f32 %f1398, %f1368, %f2182, %f1394;
	// end inline asm
	// begin inline asm
	sin.approx.f32  %f1402, %f1398;
	// end inline asm
	// begin inline asm
	fma.rn.f32 %f1404, %f1402, %f2182, %f1398;
	// end inline asm
	// begin inline asm
	fma.rn.f32 %f1408, %f1402, %f2182, %f1404;
	// end inline asm
	// begin inline asm
	fma.rn.f32 %f1412, %f1402, %f2182, %f1408;
	// end inline asm
	// begin inline asm
	fma.rn.f32 %f1416, %f1402, %f2182, %f1412;
	// end inline asm
	// begin inline asm
	fma.rn.f32 %f1420, %f1402, %f2182, %f1416;
	// end inline asm
	// begin inline asm
	fma.rn.f32 %f1424, %f1402, %f2182, %f1420;
	// end inline asm
	// begin inline asm
	fma.rn.f32 %f1428, %f1402, %f2182, %f1424;
	// end inline asm
	// begin inline asm
	fma.rn.f32 %f1432, %f1402, %f2182, %f1428;
	// end inline asm
	// begin inline asm
	sin.approx.f32  %f1436, %f1432;
	// end inline asm
	// begin inline asm
	fma.rn.f32 %f1438, %f1436, %f2182, %f1432;
	// end inline asm
	// begin inline asm
	fma.rn.f32 %f1442, %f1436, %f2182, %f1438;
	// end inline asm
	// begin inline asm
	fma.rn.f32 %f1446, %f1436, %f2182, %f1442;
	// end inline asm
	// begin inline asm
	fma.rn.f32 %f1450, %f1436, %f2182, %f1446;
	// end inline asm
	// begin inline asm
	fma.rn.f32 %f1454, %f1436, %f2182, %f1450;
	// end inline asm
	// begin inline asm
	fma.rn.f32 %f1458, %f1436, %f2182, %f1454;
	// end inline asm
	// begin inline asm
	fma.rn.f32 %f1462, %f1436, %f2182, %f1458;
	// end inline asm
	// begin inline asm
	fma.rn.f32 %f1466, %f1436, %f2182, %f1462;
	// end inline asm
	// begin inline asm
	sin.approx.f32  %f1470, %f1466;
	// end inline asm
	// begin inline asm
	fma.rn.f32 %f1472, %f1470, %f2182, %f1466;
	// end inline asm
	// begin inline asm
	fma.rn.f32 %f1476, %f1470, %f2182, %f1472;
	// end inline asm
	// begin inline asm
	fma.rn.f32 %f1480, %f1470, %f2182, %f1476;
	// end inline asm
	// begin inline asm
	fma.rn.f32 %f1484, %f1470, %f2182, %f1480;
	// end inline asm
	// begin inline asm
	fma.rn.f32 %f1488, %f1470, %f2182, %f1484;
	// end inline asm
	// begin inline asm
	fma.rn.f32 %f1492, %f1470, %f2182, %f1488;
	// end inline asm
	// begin inline asm
	fma.rn.f32 %f1496, %f1470, %f2182, %f1492;
	// end inline asm
	// begin inline asm
	fma.rn.f32 %f1500, %f1470, %f2182, %f1496;
	// end inline asm
	// begin inline asm
	sin.approx.f32  %f1504, %f1500;
	// end inline asm
	// begin inline asm
	fma.rn.f32 %f1506, %f1504, %f2182, %f1500;
	// end inline asm
	// begin inline asm
	fma.rn.f32 %f1510, %f1504, %f2182, %f1506;
	// end inline asm
	// begin inline asm
	fma.rn.f32 %f1514, %f1504, %f2182, %f1510;
	// end inline asm
	// begin inline asm
	fma.rn.f32 %f1518, %f1504, %f2182, %f1514;
	// end inline asm
	// begin inline asm
	fma.rn.f32 %f1522, %f1504, %f2182, %f1518;
	// end inline asm
	// begin inline asm
	fma.rn.f32 %f1526, %f1504, %f2182, %f1522;
	// end inline asm
	// begin inline asm
	fma.rn.f32 %f1530, %f1504, %f2182, %f1526;
	// end inline asm
	// begin inline asm
	fma.rn.f32 %f1534, %f1504, %f2182, %f1530;
	// end inline asm
	// begin inline asm
	sin.approx.f32  %f1538, %f1534;
	// end inline asm
	// begin inline asm
	fma.rn.f32 %f1540, %f1538, %f2182, %f1534;
	// end inline asm
	// begin inline asm
	fma.rn.f32 %f1544, %f1538, %f2182, %f1540;
	// end inline asm
	// begin inline asm
	fma.rn.f32 %f1548, %f1538, %f2182, %f1544;
	// end inline asm
	// begin inline asm
	fma.rn.f32 %f1552, %f1538, %f2182, %f1548;
	// end inline asm
	// begin inline asm
	fma.rn.f32 %f1556, %f1538, %f2182, %f1552;
	// end inline asm
	// begin inline asm
	fma.rn.f32 %f1560, %f1538, %f2182, %f1556;
	// end inline asm
	// begin inline asm
	fma.rn.f32 %f1564, %f1538, %f2182, %f1560;
	// end inline asm
	// begin inline asm
	fma.rn.f32 %f1568, %f1538, %f2182, %f1564;
	// end inline asm
	// begin inline asm
	sin.approx.f32  %f1572, %f1568;
	// end inline asm
	// begin inline asm
	fma.rn.f32 %f1574, %f1572, %f2182, %f1568;
	// end inline asm
	// begin inline asm
	fma.rn.f32 %f1578, %f1572, %f2182, %f1574;
	// end inline asm
	// begin inline asm
	fma.rn.f32 %f1582, %f1572, %f2182, %f1578;
	// end inline asm
	// begin inline asm
	fma.rn.f32 %f1586, %f1572, %f2182, %f1582;
	// end inline asm
	// begin inline asm
	fma.rn.f32 %f1590, %f1572, %f2182, %f1586;
	// end inline asm
	// begin inline asm
	fma.rn.f32 %f1594, %f1572, %f2182, %f1590;
	// end inline asm
	// begin inline asm
	fma.rn.f32 %f1598, %f1572, %f2182, %f1594;
	// end inline asm
	// begin inline asm
	fma.rn.f32 %f1602, %f1572, %f2182, %f1598;
	// end inline asm
	// begin inline asm
	sin.approx.f32  %f1606, %f1602;
	// end inline asm
	// begin inline asm
	fma.rn.f32 %f1608, %f1606, %f2182, %f1602;
	// end inline asm
	// begin inline asm
	fma.rn.f32 %f1612, %f1606, %f2182, %f1608;
	// end inline asm
	// begin inline asm
	fma.rn.f32 %f1616, %f1606, %f2182, %f1612;
	// end inline asm
	// begin inline asm
	fma.rn.f32 %f1620, %f1606, %f2182, %f1616;
	// end inline asm
	// begin inline asm
	fma.rn.f32 %f1624, %f1606, %f2182, %f1620;
	// end inline asm
	// begin inline asm
	fma.rn.f32 %f1628, %f1606, %f2182, %f1624;
	// end inline asm
	// begin inline asm
	fma.rn.f32 %f1632, %f1606, %f2182, %f1628;
	// end inline asm
	// begin inline asm
	fma.rn.f32 %f1636, %f1606, %f2182, %f1632;
	// end inline asm
	// begin inline asm
	sin.approx.f32  %f1640, %f1636;
	// end inline asm
	// begin inline asm
	fma.rn.f32 %f1642, %f1640, %f2182, %f1636;
	// end inline asm
	// begin inline asm
	fma.rn.f32 %f1646, %f1640, %f2182, %f1642;
	// end inline asm
	// begin inline asm
	fma.rn.f32 %f1650, %f1640, %f2182, %f1646;
	// end inline asm
	// begin inline asm
	fma.rn.f32 %f1654, %f1640, %f2182, %f1650;
	// end inline asm
	// begin inline asm
	fma.rn.f32 %f1658, %f1640, %f2182, %f1654;
	// end inline asm
	// begin inline asm
	fma.rn.f32 %f1662, %f1640, %f2182, %f1658;
	// end inline asm
	// begin inline asm
	fma.rn.f32 %f1666, %f1640, %f2182, %f1662;
	// end inline asm
	// begin inline asm
	fma.rn.f32 %f1670, %f1640, %f2182, %f1666;
	// end inline asm
	// begin inline asm
	sin.approx.f32  %f1674, %f1670;
	// end inline asm
	// begin inline asm
	fma.rn.f32 %f1676, %f1674, %f2182, %f1670;
	// end inline asm
	// begin inline asm
	fma.rn.f32 %f1680, %f1674, %f2182, %f1676;
	// end inline asm
	// begin inline asm
	fma.rn.f32 %f1684, %f1674, %f2182, %f1680;
	// end inline asm
	// begin inline asm
	fma.rn.f32 %f1688, %f1674, %f2182, %f1684;
	// end inline asm
	// begin inline asm
	fma.rn.f32 %f1692, %f1674, %f2182, %f1688;
	// end inline asm
	// begin inline asm
	fma.rn.f32 %f1696, %f1674, %f2182, %f1692;
	// end inline asm
	// begin inline asm
	fma.rn.f32 %f1700, %f1674, %f2182, %f1696;
	// end inline asm
	// begin inline asm
	fma.rn.f32 %f1704, %f1674, %f2182, %f1700;
	// end inline asm
	// begin inline asm
	sin.approx.f32  %f1708, %f1704;
	// end inline asm
	// begin inline asm
	fma.rn.f32 %f1710, %f1708, %f2182, %f1704;
	// end inline asm
	// begin inline asm
	fma.rn.f32 %f1714, %f1708, %f2182, %f1710;
	// end inline asm
	// begin inline asm
	fma.rn.f32 %f1718, %f1708, %f2182, %f1714;
	// end inline asm
	// begin inline asm
	fma.rn.f32 %f1722, %f1708, %f2182, %f1718;
	// end inline asm
	// begin inline asm
	fma.rn.f32 %f1726, %f1708, %f2182, %f1722;
	// end inline asm
	// begin inline asm
	fma.rn.f32 %f1730, %f1708, %f2182, %f1726;
	// end inline asm
	// begin inline asm
	fma.rn.f32 %f1734, %f1708, %f2182, %f1730;
	// end inline asm
	// begin inline asm
	fma.rn.f32 %f1738, %f1708, %f2182, %f1734;
	// end inline asm
	// begin inline asm
	sin.approx.f32  %f1742, %f1738;
	// end inline asm
	// begin inline asm
	fma.rn.f32 %f1744, %f1742, %f2182, %f1738;
	// end inline asm
	// begin inline asm
	fma.rn.f32 %f1748, %f1742, %f2182, %f1744;
	// end inline asm
	// begin inline asm
	fma.rn.f32 %f1752, %f1742, %f2182, %f1748;
	// end inline asm
	// begin inline asm
	fma.rn.f32 %f1756, %f1742, %f2182, %f1752;
	// end inline asm
	// begin inline asm
	fma.rn.f32 %f1760, %f1742, %f2182, %f1756;
	// end inline asm
	// begin inline asm
	fma.rn.f32 %f1764, %f1742, %f2182, %f1760;
	// end inline asm
	// begin inline asm
	fma.rn.f32 %f1768, %f1742, %f2182, %f1764;
	// end inline asm
	// begin inline asm
	fma.rn.f32 %f1772, %f1742, %f2182, %f1768;
	// end inline asm
	// begin inline asm
	sin.approx.f32  %f1776, %f1772;
	// end inline asm
	// begin inline asm
	fma.rn.f32 %f1778, %f1776, %f2182, %f1772;
	// end inline asm
	// begin inline asm
	fma.rn.f32 %f1782, %f1776, %f2182, %f1778;
	// end inline asm
	// begin inline asm
	fma.rn.f32 %f1786, %f1776, %f2182, %f1782;
	// end inline asm
	// begin inline asm
	fma.rn.f32 %f1790, %f1776, %f2182, %f1786;
	// end inline asm
	// begin inline asm
	fma.rn.f32 %f1794, %f1776, %f2182, %f1790;
	// end inline asm
	// begin inline asm
	fma.rn.f32 %f1798, %f1776, %f2182, %f1794;
	// end inline asm
	// begin inline asm
	fma.rn.f32 %f1802, %f1776, %f2182, %f1798;
	// end inline asm
	// begin inline asm
	fma.rn.f32 %f1806, %f1776, %f2182, %f1802;
	// end inline asm
	// begin inline asm
	sin.approx.f32  %f1810, %f1806;
	// end inline asm
	// begin inline asm
	fma.rn.f32 %f1812, %f1810, %f2182, %f1806;
	// end inline asm
	// begin inline asm
	fma.rn.f32 %f1816, %f1810, %f2182, %f1812;
	// end inline asm
	// begin inline asm
	fma.rn.f32 %f1820, %f1810, %f2182, %f1816;
	// end inline asm
	// begin inline asm
	fma.rn.f32 %f1824, %f1810, %f2182, %f1820;
	// end inline asm
	// begin inline asm
	fma.rn.f32 %f1828, %f1810, %f2182, %f1824;
	// end inline asm
	// begin inline asm
	fma.rn.f32 %f1832, %f1810, %f2182, %f1828;
	// end inline asm
	// begin inline asm
	fma.rn.f32 %f1836, %f1810, %f2182, %f1832;
	// end inline asm
	// begin inline asm
	fma.rn.f32 %f1840, %f1810, %f2182, %f1836;
	// end inline asm
	// begin inline asm
	sin.approx.f32  %f1844, %f1840;
	// end inline asm
	// begin inline asm
	fma.rn.f32 %f1846, %f1844, %f2182, %f1840;
	// end inline asm
	// begin inline asm
	fma.rn.f32 %f1850, %f1844, %f2182, %f1846;
	// end inline asm
	// begin inline asm
	fma.rn.f32 %f1854, %f1844, %f2182, %f1850;
	// end inline asm
	// begin inline asm
	fma.rn.f32 %f1858, %f1844, %f2182, %f1854;
	// end inline asm
	// begin inline asm
	fma.rn.f32 %f1862, %f1844, %f2182, %f1858;
	// end inline asm
	// begin inline asm
	fma.rn.f32 %f1866, %f1844, %f2182, %f1862;
	// end inline asm
	// begin inline asm
	fma.rn.f32 %f1870, %f1844, %f2182, %f1866;
	// end inline asm
	// begin inline asm
	fma.rn.f32 %f1874, %f1844, %f2182, %f1870;
	// end inline asm
	// begin inline asm
	sin.approx.f32  %f1878, %f1874;
	// end inline asm
	// begin inline asm
	fma.rn.f32 %f1880, %f1878, %f2182, %f1874;
	// end inline asm
	// begin inline asm
	fma.rn.f32 %f1884, %f1878, %f2182, %f1880;
	// end inline asm
	// begin inline asm
	fma.rn.f32 %f1888, %f1878, %f2182, %f1884;
	// end inline asm
	// begin inline asm
	fma.rn.f32 %f1892, %f1878, %f2182, %f1888;
	// end inline asm
	// begin inline asm
	fma.rn.f32 %f1896, %f1878, %f2182, %f1892;
	// end inline asm
	// begin inline asm
	fma.rn.f32 %f1900, %f1878, %f2182, %f1896;
	// end inline asm
	// begin inline asm
	fma.rn.f32 %f1904, %f1878, %f2182, %f1900;
	// end inline asm
	// begin inline asm
	fma.rn.f32 %f1908, %f1878, %f2182, %f1904;
	// end inline asm
	// begin inline asm
	sin.approx.f32  %f1912, %f1908;
	// end inline asm
	// begin inline asm
	fma.rn.f32 %f1914, %f1912, %f2182, %f1908;
	// end inline asm
	// begin inline asm
	fma.rn.f32 %f1918, %f1912, %f2182, %f1914;
	// end inline asm
	// begin inline asm
	fma.rn.f32 %f1922, %f1912, %f2182, %f1918;
	// end inline asm
	// begin inline asm
	fma.rn.f32 %f1926, %f1912, %f2182, %f1922;
	// end inline asm
	// begin inline asm
	fma.rn.f32 %f1930, %f1912, %f2182, %f1926;
	// end inline asm
	// begin inline asm
	fma.rn.f32 %f1934, %f1912, %f2182, %f1930;
	// end inline asm
	// begin inline asm
	fma.rn.f32 %f1938, %f1912, %f2182, %f1934;
	// end inline asm
	// begin inline asm
	fma.rn.f32 %f1942, %f1912, %f2182, %f1938;
	// end inline asm
	// begin inline asm
	sin.approx.f32  %f1946, %f1942;
	// end inline asm
	// begin inline asm
	fma.rn.f32 %f1948, %f1946, %f2182, %f1942;
	// end inline asm
	// begin inline asm
	fma.rn.f32 %f1952, %f1946, %f2182, %f1948;
	// end inline asm
	// begin inline asm
	fma.rn.f32 %f1956, %f1946, %f2182, %f1952;
	// end inline asm
	// begin inline asm
	fma.rn.f32 %f1960, %f1946, %f2182, %f1956;
	// end inline asm
	// begin inline asm
	fma.rn.f32 %f1964, %f1946, %f2182, %f1960;
	// end inline asm
	// begin inline asm
	fma.rn.f32 %f1968, %f1946, %f2182, %f1964;
	// end inline asm
	// begin inline asm
	fma.rn.f32 %f1972, %f1946, %f2182, %f1968;
	// end inline asm
	// begin inline asm
	fma.rn.f32 %f1976, %f1946, %f2182, %f1972;
	// end inline asm
	// begin inline asm
	sin.approx.f32  %f1980, %f1976;
	// end inline asm
	// begin inline asm
	fma.rn.f32 %f1982, %f1980, %f2182, %f1976;
	// end inline asm
	// begin inline asm
	fma.rn.f32 %f1986, %f1980, %f2182, %f1982;
	// end inline asm
	// begin inline asm
	fma.rn.f32 %f1990, %f1980, %f2182, %f1986;
	// end inline asm
	// begin inline asm
	fma.rn.f32 %f1994, %f1980, %f2182, %f1990;
	// end inline asm
	// begin inline asm
	fma.rn.f32 %f1998, %f1980, %f2182, %f1994;
	// end inline asm
	// begin inline asm
	fma.rn.f32 %f2002, %f1980, %f2182, %f1998;
	// end inline asm
	// begin inline asm
	fma.rn.f32 %f2006, %f1980, %f2182, %f2002;
	// end inline asm
	// begin inline asm
	fma.rn.f32 %f2010, %f1980, %f2182, %f2006;
	// end inline asm
	// begin inline asm
	sin.approx.f32  %f2014, %f2010;
	// end inline asm
	// begin inline asm
	fma.rn.f32 %f2016, %f2014, %f2182, %f2010;
	// end inline asm
	// begin inline asm
	fma.rn.f32 %f2020, %f2014, %f2182, %f2016;
	// end inline asm
	// begin inline asm
	fma.rn.f32 %f2024, %f2014, %f2182, %f2020;
	// end inline asm
	// begin inline asm
	fma.rn.f32 %f2028, %f2014, %f2182, %f2024;
	// end inline asm
	// begin inline asm
	fma.rn.f32 %f2032, %f2014, %f2182, %f2028;
	// end inline asm
	// begin inline asm
	fma.rn.f32 %f2036, %f2014, %f2182, %f2032;
	// end inline asm
	// begin inline asm
	fma.rn.f32 %f2040, %f2014, %f2182, %f2036;
	// end inline asm
	// begin inline asm
	fma.rn.f32 %f2044, %f2014, %f2182, %f2040;
	// end inline asm
	// begin inline asm
	sin.approx.f32  %f2048, %f2044;
	// end inline asm
	// begin inline asm
	fma.rn.f32 %f2050, %f2048, %f2182, %f2044;
	// end inline asm
	// begin inline asm
	fma.rn.f32 %f2054, %f2048, %f2182, %f2050;
	// end inline asm
	// begin inline asm
	fma.rn.f32 %f2058, %f2048, %f2182, %f2054;
	// end inline asm
	// begin inline asm
	fma.rn.f32 %f2062, %f2048, %f2182, %f2058;
	// end inline asm
	// begin inline asm
	fma.rn.f32 %f2066, %f2048, %f2182, %f2062;
	// end inline asm
	// begin inline asm
	fma.rn.f32 %f2070, %f2048, %f2182, %f2066;
	// end inline asm
	// begin inline asm
	fma.rn.f32 %f2074, %f2048, %f2182, %f2070;
	// end inline asm
	// begin inline asm
	fma.rn.f32 %f2078, %f2048, %f2182, %f2074;
	// end inline asm
	// begin inline asm
	sin.approx.f32  %f2082, %f2078;
	// end inline asm
	// begin inline asm
	fma.rn.f32 %f2084, %f2082, %f2182, %f2078;
	// end inline asm
	// begin inline asm
	fma.rn.f32 %f2088, %f2082, %f2182, %f2084;
	// end inline asm
	// begin inline asm
	fma.rn.f32 %f2092, %f2082, %f2182, %f2088;
	// end inline asm
	// begin inline asm
	fma.rn.f32 %f2096, %f2082, %f2182, %f2092;
	// end inline asm
	// begin inline asm
	fma.rn.f32 %f2100, %f2082, %f2182, %f2096;
	// end inline asm
	// begin inline asm
	fma.rn.f32 %f2104, %f2082, %f2182, %f2100;
	// end inline asm
	// begin inline asm
	fma.rn.f32 %f2108, %f2082, %f2182, %f2104;
	// end inline asm
	// begin inline asm
	fma.rn.f32 %f2112, %f2082, %f2182, %f2108;
	// end inline asm
	// begin inline asm
	sin.approx.f32  %f2116, %f2112;
	// end inline asm
	// begin inline asm
	fma.rn.f32 %f2118, %f2116, %f2182, %f2112;
	// end inline asm
	// begin inline asm
	fma.rn.f32 %f2122, %f2116, %f2182, %f2118;
	// end inline asm
	// begin inline asm
	fma.rn.f32 %f2126, %f2116, %f2182, %f2122;
	// end inline asm
	// begin inline asm
	fma.rn.f32 %f2130, %f2116, %f2182, %f2126;
	// end inline asm
	// begin inline asm
	fma.rn.f32 %f2134, %f2116, %f2182, %f2130;
	// end inline asm
	// begin inline asm
	fma.rn.f32 %f2138, %f2116, %f2182, %f2134;
	// end inline asm
	// begin inline asm
	fma.rn.f32 %f2142, %f2116, %f2182, %f2138;
	// end inline asm
	// begin inline asm
	fma.rn.f32 %f2146, %f2116, %f2182, %f2142;
	// end inline asm
	// begin inline asm
	sin.approx.f32  %f2150, %f2146;
	// end inline asm
	// begin inline asm
	fma.rn.f32 %f2152, %f2150, %f2182, %f2146;
	// end inline asm
	// begin inline asm
	fma.rn.f32 %f2156, %f2150, %f2182, %f2152;
	// end inline asm
	// begin inline asm
	fma.rn.f32 %f2160, %f2150, %f2182, %f2156;
	// end inline asm
	// begin inline asm
	fma.rn.f32 %f2164, %f2150, %f2182, %f2160;
	// end inline asm
	// begin inline asm
	fma.rn.f32 %f2168, %f2150, %f2182, %f2164;
	// end inline asm
	// begin inline asm
	fma.rn.f32 %f2172, %f2150, %f2182, %f2168;
	// end inline asm
	// begin inline asm
	fma.rn.f32 %f2176, %f2150, %f2182, %f2172;
	// end inline asm
	// begin inline asm
	fma.rn.f32 %f2196, %f2150, %f2182, %f2176;
	// end inline asm
	// begin inline asm
	sin.approx.f32  %f2197, %f2196;
	// end inline asm
	// begin inline asm
	cos.approx.f32  %f2186, %f2196;
	// end inline asm
	add.s32 	%r13, %r13, 64;
	setp.ne.s32 	%p1, %r13, 1024;
	@%p1 bra 	$L__BB6_2;
	add.s32 	%r12, %r12, 1;
	setp.ne.s32 	%p2, %r12, 512;
	@%p2 bra 	$L__BB6_1;
	add.s32 	%r8, %r1, 1;
	cvt.rn.f32.u32 	%f2188, %r8;
	cvta.to.global.u64 	%rd2, %rd1;
	add.f32 	%f2189, %f2196, %f2188;
	add.f32 	%f2190, %f2197, %f2189;
	add.f32 	%f2191, %f2186, %f2190;
	add.f32 	%f2192, %f2191, 0f40400000;
	add.f32 	%f2193, %f2192, 0f40800000;
	mov.u32 	%r9, %ctaid.x;
	mov.u32 	%r10, %ntid.x;
	mad.lo.s32 	%r11, %r9, %r10, %r1;
	mul.wide.u32 	%rd3, %r11, 4;
	add.s64 	%rd4, %rd2, %rd3;
	st.global.f32 	[%rd4], %f2193;
	ret;

}
	// .globl	_Z20fp32_sincos_sfu_16_1Pf
.visible .entry _Z20fp32_sincos_sfu_16_1Pf(
	.param .u64 .ptr .align 1 _Z20fp32_sincos_sfu_16_1Pf_param_0
)
{
	.reg .pred 	%p<3>;
	.reg .b32 	%r<14>;
	.reg .b32 	%f<4246>;
	.reg .b64 	%rd<5>;

	ld.param.u64 	%rd1, [_Z20fp32_sincos_sfu_16_1Pf_param_0];
	mov.u32 	%r1, %tid.x;
	cvt.rn.f32.u32 	%f4244, %r1;
	mov.f32 	%f4245, 0f3F800000;
	mov.b32 	%r12, 0;
$L__BB7_1:
	mov.b32 	%r13, 0;
$L__BB7_2:
	mov.f32 	%f4230, 0f40400000;
	// begin inline asm
	fma.rn.f32 %f10, %f4245, %f4230, %f4244;
	// end inline asm
	// begin inline asm
	fma.rn.f32 %f14, %f4245, %f4230, %f10;
	// end inline asm
	// begin inline asm
	fma.rn.f32 %f18, %f4245, %f4230, %f14;
	// end inline asm
	// begin inline asm
	fma.rn.f32 %f22, %f4245, %f4230, %f18;
	// end inline asm
	// begin inline asm
	fma.rn.f32 %f26, %f4245, %f4230, %f22;
	// end inline asm
	// begin inline asm
	fma.rn.f32 %f30, %f4245, %f4230, %f26;
	// end inline asm
	// begin inline asm
	fma.rn.f32 %f34, %f4245, %f4230, %f30;
	// end inline asm
	// begin inline asm
	fma.rn.f32 %f38, %f4245, %f4230, %f34;
	// end inline asm
	// begin inline asm
	fma.rn.f32 %f42, %f4245, %f4230, %f38;
	// end inline asm
	// begin inline asm
	fma.rn.f32 %f46, %f4245, %f4230, %f42;
	// end inline asm
	// begin inline asm
	fma.rn.f32 %f50, %f4245, %f4230, %f46;
	// end inline asm
	// begin inline asm
	fma.rn.f32 %f54, %f4245, %f4230, %f50;
	// end inline asm
	// begin inline asm
	fma.rn.f32 %f58, %f4245, %f4230, %f54;
	// end inline asm
	// begin inline asm
	fma.rn.f32 %f62, %f4245, %f4230, %f58;
	// end inline asm
	// begin inline asm
	fma.rn.f32 %f66, %f4245, %f4230, %f62;
	// end inline asm
	// begin inline asm
	fma.rn.f32 %f70, %f4245, %f4230, %f66;
	// end inline asm
	// begin inline asm
	sin.approx.f32  %f74, %f70;
	// end inline asm
	// begin inline asm
	fma.rn.f32 %f76, %f74, %f4230, %f70;
	// end inline asm
	// begin inline asm
	fma.rn.f32 %f80, %f74, %f4230, %f76;
	// end inline asm
	// begin inline asm
	fma.rn.f32 %f84, %f74, %f4230, %f80;
	// end inline asm
	// begin inline asm
	fma.rn.f32 %f88, %f74, %f4230, %f84;
	// end inline asm
	// begin inline asm
	fma.rn.f32 %f92, %f74, %f4230, %f88;
	// end inline asm
	// begin inline asm
	fma.rn.f32 %f96, %f74, %f4230, %f92;
	// end inline asm
	// begin inline asm
	fma.rn.f32 %f100, %f74, %f4230, %f96;
	// end inline asm
	// begin inline asm
	fma.rn.f32 %f104, %f74, %f4230, %f100;
	// end inline asm
	// begin inline asm
	fma.rn.f32 %f108, %f74, %f4230, %f104;
	// end inline asm
	// begin inline asm
	fma.rn.f32 %f112, %f74, %f4230, %f108;
	// end inline asm
	// begin inline asm
	fma.rn.f32 %f116, %f74, %f4230, %f112;
	// end inline asm
	// begin inline asm
	fma.rn.f32 %f120, %f74, %f4230, %f116;
	// end inline asm
	// begin inline asm
	fma.rn.f32 %f124, %f74, %f4230, %f120;
	// end inline asm
	// begin inline asm
	fma.rn.f32 %f128, %f74, %f4230, %f124;
	// end inline asm
	// begin inline asm
	fma.rn.f32 %f132, %f74, %f4230, %f128;
	// end inline asm
	// begin inline asm
	fma.rn.f32 %f136, %f74, %f4230, %f132;
	// end inline asm
	// begin inline asm
	sin.approx.f32  %f140, %f136;
	// end inline asm
	// begin inline asm
	fma.rn.f32 %f142, %f140, %f4230, %f136;
	// end inline asm
	// begin inline asm
	fma.rn.f32 %f146, %f140, %f4230, %f142;
	// end inline asm
	// begin inline asm
	fma.rn.f32 %f150, %f140, %f4230, %f146;
	// end inline asm
	// begin inline asm
	fma.rn.f32 %f154, %f140, %f4230, %f150;
	// end inline asm
	// begin inline asm
	fma.rn.f32 %f158, %f140, %f4230, %f154;
	// end inline asm
	// begin inline asm
	fma.rn.f32 %f162, %f140, %f4230, %f158;
	// end inline asm
	// begin inline asm
	fma.rn.f32 %f166, %f140, %f4230, %f162;
	// end inline asm
	// begin inline asm
	fma.rn.f32 %f170, %f140, %f4230, %f166;
	// end inline asm
	// begin inline asm
	fma.rn.f32 %f174, %f140, %f4230, %f170;
	// end inline asm
	// begin inline asm
	fma.rn.f32 %f178, %f140, %f4230, %f174;
	// end inline asm
	// begin inline asm
	fma.rn.f32 %f182, %f140, %f4230, %f178;
	// end inline asm
	// begin inline asm
	fma.rn.f32 %f186, %f140, %f4230, %f182;
	// end inline asm
	// begin inline asm
	fma.rn.f32 %f190, %f140, %f4230, %f186;
	// end inline asm
	// begin inline asm
	fma.rn.f32 %f194, %f140, %f4230, %f190;
	// end inline asm
	// begin inline asm
	fma.rn.f32 %f198, %f140, %f4230, %f194;
	// end inline asm
	// begin inline asm
	fma.rn.f32 %f202, %f140, %f4230, %f198;
	// end inline asm
	// begin inline asm
	sin.approx.f32  %f206, %f202;
	// end inline asm
	// begin inline asm
	fma.rn.f32 %f208, %f206, %f4230, %f202;
	// end inline asm
	// begin inline asm
	fma.rn.f32 %f212, %f206, %f4230, %f208;
	// end inline asm
	// begin inline asm
	fma.rn.f32 %f216, %f206, %f4230, %f212;
	// end inline asm
	// begin inline asm
	fma.rn.f32 %f220, %f206, %f4230, %f216;
	// end inline asm
	// begin inline asm
	fma.rn.f32 %f224, %f206, %f4230, %f220;
	// end inline asm
	// begin inline asm
	fma.rn.f32 %f228, %f206, %f4230, %f224;
	// end inline asm
	// begin inline asm
	fma.rn.f32 %f232, %f206, %f4230, %f228;
	// end inline asm
	// begin inline asm
	fma.rn.f32 %f236, %f206, %f4230, %f232;
	// end inline asm
	// begin inline asm
	fma.rn.f32 %f240, %f206, %f4230, %f236;
	// end inline asm
	// begin inline asm
	fma.rn.f32 %f244, %f206, %f4230, %f240;
	// end inline asm
	// begin inline asm
	fma.rn.f32 %f248, %f206, %f4230, %f244;
	// end inline asm
	// begin inline asm
	fma.rn.f32 %f252, %f206, %f4230, %f248;
	// end inline asm
	// begin inline asm
	fma.rn.f32 %f256, %f206, %f4230, %f252;
	// end inline asm
	// begin inline asm
	fma.rn.f32 %f260, %f206, %f4230, %f256;
	// end inline asm
	// begin inline asm
	fma.rn.f32 %f264, %f206, %f4230, %f260;
	// end inline asm
	// begin inline asm
	fma.rn.f32 %f268, %f206, %f4230, %f264;
	// end inline asm
	// begin inline asm
	sin.approx.f32  %f272, %f268;
	// end inline asm
	// begin inline asm
	fma.rn.f32 %f274, %f272, %f4230, %f268;
	// end inline asm
	// begin inline asm
	fma.rn.f32 %f278, %f272, %f4230, %f274;
	// end inline asm
	// begin inline asm
	fma.rn.f32 %f282, %f272, %f4230, %f278;
	// end inline asm
	// begin inline asm
	fma.rn.f32 %f286, %f272, %f4230, %f282;
	// end inline asm
	// begin inline asm
	fma.rn.f32 %f290, %f272, %f4230, %f286;
	// end inline asm
	// begin inline asm
	fma.rn.f32 %f294, %f272, %f4230, %f290;
	// end inline asm
	// begin inline asm
	fma.rn.f32 %f298, %f272, %f4230, %f294;
	// end inline asm
	// begin inline asm
	fma.rn.f32 %f302, %f272, %f4230, %f298;
	// end inline asm
	// begin inline asm
	fma.rn.f32 %f306, %f272, %f4230, %f302;
	// end inline asm
	// begin inline asm
	fma.rn.f32 %f310, %f272, %f4230, %f306;
	// end inline asm
	// begin inline asm
	fma.rn.f32 %f314, %f272, %f4230, %f310;
	// end inline asm
	// begin inline asm
	fma.rn.f32 %f318, %f272, %f4230, %f314;
	// end inline asm
	// begin inline asm
	fma.rn.f32 %f322, %f272, %f4230, %f318;
	// end inline asm
	// begin inline asm
	fma.rn.f32 %f326, %f272, %f4230, %f322;
	// end inline asm
	// begin inline asm
	fma.rn.f32 %f330, %f272, %f4230, %f326;
	// end inline asm
	// begin inline asm
	fma.rn.f32 %f334, %f272, %f4230, %f330;
	// end inline asm
	// begin inline asm
	sin.approx.f32  %f338, %f334;
	// end inline asm
	// begin inline asm
	fma.rn.f32 %f340, %f338, %f4230, %f334;
	// end inline asm
	// begin inline asm
	fma.rn.f32 %f344, %f338, %f4230, %f340;
	// end inline asm
	// begin inline asm
	fma.rn.f32 %f348, %f338, %f4230, %f344;
	// end inline asm
	// begin inline asm
	fma.rn.f32 %f352, %f338, %f4230, %f348;
	// end inline asm
	// begin inline asm
	fma.rn.f32 %f356, %f338, %f4230, %f352;
	// end inline asm
	// begin inline asm
	fma.rn.f32 %f360, %f338, %f4230, %f356;
	// end inline asm
	// begin inline asm
	fma.rn.f32 %f364, %f338, %f4230, %f360;
	// end inline asm
	// begin inline asm
	fma.rn.f32 %f368, %f338, %f4230, %f364;
	// end inline asm
	// begin inline asm
	fma.rn.f32 %f372, %f338, %f4230, %f368;
	// end inline asm
	// begin inline asm
	fma.rn.f32 %f376, %f338, %f4230, %f372;
	// end inline asm
	// begin inline asm
	fma.rn.f32 %f380, %f338, %f4230, %f376;
	// end inline asm
	// begin inline asm
	fma.rn.f32 %f384, %f338, %f4230, %f380;
	// end inline asm
	// begin inline asm
	fma.rn.f32 %f388, %f338, %f4230, %f384;
	// end inline asm
	// begin inline asm
	fma.rn.f32 %f392, %f338, %f4230, %f388;
	// end inline asm
	// begin inline asm
	fma.rn.f32 %f396, %f338, %f4230, %f392;
	// end inline asm
	// begin inline asm
	fma.rn.f32 %f400, %f338, %f4230, %f396;
	// end inline asm
	// begin inline asm
	sin.approx.f32  %f404, %f400;
	// end inline asm
	// begin inline asm
	fma.rn.f32 %f406, %f404, %f4230, %f400;
	// end inline asm
	// begin inline asm
	fma.rn.f32 %f410, %f404, %f4230, %f406;
	// end inline asm
	// begin inline asm
	fma.rn.f32 %f414, %f404, %f4230, %f410;
	// end inline asm
	// begin inline asm
	fma.rn.f32 %f418, %f404, %f4230, %f414;
	// end inline asm
	// begin inline asm
	fma.rn.f32 %f422, %f404, %f4230, %f418;
	// end inline asm
	// begin inline asm
	fma.rn.f32 %f426, %f404, %f4230, %f422;
	// end inline asm
	// begin inline asm
	fma.rn.f32 %f430, %f404, %f4230, %f426;
	// end inline asm
	// begin inline asm
	fma.rn.f32 %f434, %f404, %f4230, %f430;
	// end inline asm
	// begin inline asm
	fma.rn.f32 %f438, %f404, %f4230, %f434;
	// end inline asm
	// begin inline asm
	fma.rn.f32 %f442, %f404, %f4230, %f438;
	// end inline asm
	// begin inline asm
	fma.rn.f32 %f446, %f404, %f4230, %f442;
	// end inline asm
	// begin inline asm
	fma.rn.f32 %f450, %f404, %f4230, %f446;
	// end inline asm
	// begin inline asm
	fma.rn.f32 %f454, %f404, %f4230, %f450;
	// end inline asm
	// begin inline asm
	fma.rn.f32 %f458, %f404, %f4230, %f454;
	// end inline asm
	// begin inline asm
	fma.rn.f32 %f462, %f404, %f4230, %f458;
	// end inline asm
	// begin inline asm
	fma.rn.f32 %f466, %f404, %f4230, %f462;
	// end inline asm
	// begin inline asm
	sin.approx.f32  %f470, %f466;
	// end inline asm
	// begin inline asm
	fma.rn.f32 %f472, %f470, %f4230, %f466;
	// end inline asm
	// begin inline asm
	fma.rn.f32 %f476, %f470, %f4230, %f472;
	// end inline asm
	// begin inline asm
	fma.rn.f32 %f480, %f470, %f4230, %f476;
	// end inline asm
	// begin inline asm
	fma.rn.f32 %f484, %f470, %f4230, %f480;
	// end inline asm
	// begin inline asm
	fma.rn.f32 %f488, %f470, %f4230, %f484;
	// end inline asm
	// begin inline asm
	fma.rn.f32 %f492, %f470, %f4230, %f488;
	// end inline asm
	// begin inline asm
	fma.rn.f32 %f496, %f470, %f4230, %f492;
	// end inline asm
	// begin inline asm
	fma.rn.f32 %f500, %f470, %f4230, %f496;
	// end inline asm
	// begin inline asm
	fma.rn.f32 %f504, %f470, %f4230, %f500;
	// end inline asm
	// begin inline asm
	fma.rn.f32 %f508, %f470, %f4230, %f504;
	// end inline asm
	// begin inline asm
	fma.rn.f32 %f512, %f470, %f4230, %f508;
	// end inline asm
	// begin inline asm
	fma.rn.f32 %f516, %f470, %f4230, %f512;
	// end inline asm
	// begin inline asm
	fma.rn.f32 %f520, %f470, %f4230, %f516;
	// end inline asm
	// begin inline asm
	fma.rn.f32 %f524, %f470, %f4230, %f520;
	// end inline asm
	// begin inline asm
	fma.rn.f32 %f528, %f470, %f4230, %f524;
	// end inline asm
	// begin inline asm
	fma.rn.f32 %f532, %f470, %f4230, %f528;
	// end inline asm
	// begin inline asm
	sin.approx.f32  %f536, %f532;
	// end inline asm
	// begin inline asm
	fma.rn.f32 %f538, %f536, %f4230, %f532;
	// end inline asm
	// begin inline asm
	fma.rn.f32 %f542, %f536, %f4230, %f538;
	// end inline asm
	// begin inline asm
	fma.rn.f32 %f546, %f536, %f4230, %f542;
	// end inline asm
	// begin inline asm
	fma.rn.f32 %f550, %f536, %f4230, %f546;
	// end inline asm
	// begin inline asm
	fma.rn.f32 %f554, %f536, %f4230, %f550;
	// end inline asm
	// begin inline asm
	fma.rn.f32 %f558, %f536, %f4230, %f554;
	// end inline asm
	// begin inline asm
	fma.rn.f32 %f562, %f536, %f4230, %f558;
	// end inline asm
	// begin inline asm
	fma.rn.f32 %f566, %f536, %f4230, %f562;
	// end inline asm
	// begin inline asm
	fma.rn.f32 %f570, %f536, %f4230, %f566;
	// end inline asm
	// begin inline asm
	fma.rn.f32 %f574, %f536, %f4230, %f570;
	// end inline asm
	// begin inline asm
	fma.rn.f32 %f578, %f536, %f4230, %f574;
	// end inline asm
	// begin inline asm
	fma.rn.f32 %f582, %f536, %f4230, %f578;
	// end inline asm
	// begin inline asm
	fma.rn.f32 %f586, %f536, %f4230, %f582;
	// end inline asm
	// begin inline asm
	fma.rn.f32 %f590, %f536, %f4230, %f586;
	// end inline asm
	// begin inline asm
	fma.rn.f32 %f594, %f536, %f4230, %f590;
	// end inline asm
	// begin inline asm
	fma.rn.f32 %f598, %f536, %f4230, %f594;
	// end inline asm
	// begin inline asm
	sin.approx.f32  %f602, %f598;
	// end inline asm
	// begin inline asm
	fma.rn.f32 %f604, %f602, %f4230, %f598;
	// end inline asm
	// begin inline asm
	fma.rn.f32 %f608, %f602, %f4230, %f604;
	// end inline asm
	// begin inline asm
	fma.rn.f32 %f612, %f602, %f4230, %f608;
	// end inline asm
	// begin inline asm
	fma.rn.f32 %f616, %f602, %f4230, %f612;
	// end inline asm
	// begin inline asm
	fma.rn.f32 %f620, %f602, %f4230, %f616;
	// end inline asm
	// begin inline asm
	fma.rn.f32 %f624, %f602, %f4230, %f620;
	// end inline asm
	// begin inline asm
	fma.rn.f32 %f628, %f602, %f4230, %f624;
	// end inline asm
	// begin inline asm
	fma.rn.f32 %f632, %f602, %f4230, %f628;
	// end inline asm
	// begin inline asm
	fma.rn.f32 %f636, %f602, %f4230, %f632;
	// end inline asm
	// begin inline asm
	fma.rn.f32 %f640, %f602, %f4230, %f636;
	// end inline asm
	// begin inline asm
	fma.rn.f32 %f644, %f602, %f4230, %f640;
	// end inline asm
	// begin inline asm
	fma.rn.f32 %f648, %f602, %f4230, %f644;
	// end inline asm
	// begin inline asm
	fma.rn.f32 %f652, %f602, %f4230, %f648;
	// end inline asm
	// begin inline asm
	fma.rn.f32 %f656, %f602, %f4230, %f652;
	// end inline asm
	// begin inline asm
	fma.rn.f32 %f660, %f602, %f4230, %f656;
	// end inline asm
	// begin inline asm
	fma.rn.f32 %f664, %f602, %f4230, %f660;
	// end inline asm
	// begin inline asm
	sin.approx.f32  %f668, %f664;
	// end inline asm
	// begin inline asm
	fma.rn.f32 %f670, %f668, %f4230, %f664;
	// end inline asm
	// begin inline asm
	fma.rn.f32 %f674, %f668, %f4230, %f670;
	// end inline asm
	// begin inline asm
	fma.rn.f32 %f678, %f668, %f4230, %f674;
	// end inline asm
	// begin inline asm
	fma.rn.f32 %f682, %f668, %f4230, %f678;
	// end inline asm
	// begin inline asm
	fma.rn.f32 %f686, %f668, %f4230, %f682;
	// end inline asm
	// begin inline asm
	fma.rn.f32 %f690, %f668, %f4230, %f686;
	// end inline asm
	// begin inline asm
	fma.rn.f32 %f694, %f668, %f4230, %f690;
	// end inline asm
	// begin inline asm
	fma.rn.f32 %f698, %f668, %f4230, %f694;
	// end inline asm
	// begin inline asm
	fma.rn.f32 %f702, %f668, %f4230, %f698;
	// end inline asm
	// begin inline asm
	fma.rn.f32 %f706, %f668, %f4230, %f702;
	// end inline asm
	// begin inline asm
	fma.rn.f32 %f710, %f668, %f4230, %f706;
	// end inline asm
	// begin inline asm
	fma.rn.f32 %f714, %f668, %f4230, %f710;
	// end inline asm
	// begin inline asm
	fma.rn.f32 %f718, %f668, %f4230, %f714;
	// end inline asm
	// begin inline asm
	fma.rn.f32 %f722, %f668, %f4230, %f718;
	// end inline asm
	// begin inline asm
	fma.rn.f32 %f726, %f668, %f4230, %f722;
	// end inline asm
	// begin inline asm
	fma.rn.f32 %f730, %f668, %f4230, %f726;
	// end inline asm
	// begin inline asm
	sin.approx.f32  %f734, %f730;
	// end inline asm
	// begin inline asm
	fma.rn.f32 %f736, %f734, %f4230, %f730;
	// end inline asm
	// begin inline asm
	fma.rn.f32 %f740, %f734, %f4230, %f736;
	// end inline asm
	// begin inline asm
	fma.rn.f32 %f744, %f734, %f4230, %f740;
	// end inline asm
	// begin inline asm
	fma.rn.f32 %f748, %f734, %f4230, %f744;
	// end inline asm
	// begin inline asm
	fma.rn.f32 %f752, %f734, %f4230, %f748;
	// end inline asm
	// begin inline asm
	fma.rn.f32 %f756, %f734, %f4230, %f752;
	// end inline asm
	// begin inline asm
	fma.rn.f32 %f760, %f734, %f4230, %f756;
	// end inline asm
	// begin inline asm
	fma.rn.f32 %f764, %f734, %f4230, %f760;
	// end inline asm
	// begin inline asm
	fma.rn.f32 %f768, %f734, %f4230, %f764;
	// end inline asm
	// begin inline asm
	fma.rn.f32 %f772, %f734, %f4230, %f768;
	// end inline asm
	// begin inline asm
	fma.rn.f32 %f776, %f734, %f4230, %f772;
	// end inline asm
	// begin inline asm
	fma.rn.f32 %f780, %f734, %f4230, %f776;
	// end inline asm
	// begin inline asm
	fma.rn.f32 %f784, %f734, %f4230, %f780;
	// end inline asm
	// begin inline asm
	fma.rn.f32 %f788, %f734, %f4230, %f784;
	// end inline asm
	// begin inline asm
	fma.rn.f32 %f792, %f734, %f4230, %f788;
	// end inline asm
	// begin inline asm
	fma.rn.f32 %f796, %f734, %f4230, %f792;
	// end inline asm
	// begin inline asm
	sin.approx.f32  %f800, %f796;
	// end inline asm
	// begin inline asm
	fma.rn.f32 %f802, %f800, %f4230, %f796;
	// end inline asm
	// begin inline asm
	fma.rn.f32 %f806, %f800, %f4230, %f802;
	// end inline asm
	// begin inline asm
	fma.rn.f32 %f810, %f800, %f4230, %f806;
	// end inline asm
	// begin inline asm
	fma.rn.f32 %f814, %f800, %f4230, %f810;
	// end inline asm
	// begin inline asm
	fma.rn.f32 %f818, %f800, %f4230, %f814;
	// end inline asm
	// begin inline asm
	fma.rn.f32 %f822, %f800, %f4230, %f818;
	// end inline asm
	// begin inline asm
	fma.rn.f32 %f826, %f800, %f4230, %f822;
	// end inline asm
	// begin inline asm
	fma.rn.f32 %f830, %f800, %f4230, %f826;
	// end inline asm
	// begin inline asm
	fma.rn.f32 %f834, %f800, %f4230, %f830;
	// end inline asm
	// begin inline asm
	fma.rn.f32 %f838, %f800, %f4230, %f834;
	// end inline asm
	// begin inline asm
	fma.rn.f32 %f842, %f800, %f4230, %f838;
	// end inline asm
	// begin inline asm
	fma.rn.f32 %f846, %f800, %f4230, %f842;
	// end inline asm
	// begin inline asm
	fma.rn.f32 %f850, %f800, %f4230, %f846;
	// end inline asm
	// begin inline asm
	fma.rn.f32 %f854, %f800, %f4230, %f850;
	// end inline asm
	// begin inline asm
	fma.rn.f32 %f858, %f800, %f4230, %f854;
	// end inline asm
	// begin inline asm
	fma.rn.f32 %f862, %f800, %f4230, %f858;
	// end inline asm
	// begin inline asm
	sin.approx.f32  %f866, %f862;
	// end inline asm
	// begin inline asm
	fma.rn.f32 %f868, %f866, %f4230, %f862;
	// end inline asm
	// begin inline asm
	fma.rn.f32 %f872, %f866, %f4230, %f868;
	// end inline asm
	// begin inline asm
	fma.rn.f32 %f876, %f866, %f4230, %f872;
	// end inline asm
	// begin inline asm
	fma.rn.f32 %f880, %f866, %f4230, %f876;
	// end inline asm
	// begin inline asm
	fma.rn.f32 %f884, %f866, %f4230, %f880;
	// end inline asm
	// begin inline asm
	fma.rn.f32 %f888, %f866, %f4230, %f884;
	// end inline asm
	// begin inline asm
	fma.rn.f32 %f892, %f866, %f4230, %f888;
	// end inline asm
	// begin inline asm
	fma.rn.f32 %f896, %f866, %f4230, %f892;
	// end inline asm
	// begin inline asm
	fma.rn.f32 %f900, %f866, %f4230, %f896;
	// end inline asm
	// begin inline asm
	fma.rn.f32 %f904, %f866, %f4230, %f900;
	// end inline asm
	// begin inline asm
	fma.rn.f32 %f908, %f866, %f4230, %f904;
	// end inline asm
	// begin inline asm
	fma.rn.f32 %f912, %f866, %f4230, %f908;
	// end inline asm
	// begin inline asm
	fma.rn.f32 %f916, %f866, %f4230, %f912;
	// end inline asm
	// begin inline asm
	fma.rn.f32 %f920, %f866, %f4230, %f916;
	// end inline asm
	// begin inline asm
	fma.rn.f32 %f924, %f866, %f4230, %f920;
	// end inline asm
	// begin inline asm
	fma.rn.f32 %f928, %f866, %f4230, %f924;
	// end inline asm
	// begin inline asm
	sin.approx.f32  %f932, %f928;
	// end inline asm
	// begin inline asm
	fma.rn.f32 %f934, %f932, %f4230, %f928;
	// end inline asm
	// begin inline asm
	fma.rn.f32 %f938, %f932, %f4230, %f934;
	// end inline asm
	// begin inline asm
	fma.rn.f32 %f942, %f932, %f4230, %f938;
	// end inline asm
	// begin inline asm
	fma.rn.f32 %f946, %f932, %f4230, %f942;
	// end inline asm
	// begin inline asm
	fma.rn.f32 %f950, %f932, %f4230, %f946;
	// end inline asm
	// begin inline asm
	fma.rn.f32 %f954, %f932, %f4230, %f950;
	// end inline asm
	// begin inline asm
	fma.rn.f32 %f958, %f932, %f4230, %f954;
	// end inline asm
	// begin inline asm
	fma.rn.f32 %f962, %f932, %f4230, %f958;
	// end inline asm
	// begin inline asm
	fma.rn.f32 %f966, %f932, %f4230, %f962;
	// end inline asm
	// begin inline asm
	fma.rn.f32 %f970, %f932, %f4230, %f966;
	// end inline asm
	// begin inline asm
	fma.rn.f32 %f974, %f932, %f4230, %f970;
	// end inline asm
	// begin inline asm
	fma.rn.f32 %f978, %f932, %f4230, %f974;
	// end inline asm
	// begin inline asm
	fma.rn.f32 %f982, %f932, %f4230, %f978;
	// end inline asm
	// begin inline asm
	fma.rn.f32 %f986, %f932, %f4230, %f982;
	// end inline asm
	// begin inline asm
	fma.rn.f32 %f990, %f932, %f4230, %f986;
	// end inline asm
	// begin inline asm
	fma.rn.f32 %f994, %f932, %f4230, %f990;
	// end inline asm
	// begin inline asm
	sin.approx.f32  %f998, %f994;
	// end inline asm
	// begin inline asm
	fma.rn.f32 %f1000, %f998, %f4230, %f994;
	// end inline asm
	// begin inline asm
	fma.rn.f32 %f1004, %f998, %f4230, %f1000;
	// end inline asm
	// begin inline asm
	fma.rn.f32 %f1008, %f998, %f4230, %f1004;
	// end inline asm
	// begin inline asm
	fma.rn.f32 %f1012, %f998, %f4230, %f1008;
	// end inline asm
	// begin inline asm
	fma.rn.f32 %f1016, %f998, %f4230, %f1012;
	// end inline asm
	// begin inline asm
	fma.rn.f32 %f1020, %f998, %f4230, %f1016;
	// end inline asm
	// begin inline asm
	fma.rn.f32 %f1024, %f998, %f4230, %f1020;
	// end inline asm
	// begin inline asm
	fma.rn.f32 %f1028, %f998, %f4230, %f1024;
	// end inline asm
	// begin inline asm
	fma.rn.f32 %f1032, %f998, %f4230, %f1028;
	// end inline asm
	// begin inline asm
	fma.rn.f32 %f1036, %f998, %f4230, %f1032;
	// end inline asm
	// begin inline asm
	fma.rn.f32 %f1040, %f998, %f4230, %f1036;
	// end inline asm
	// begin inline asm
	fma.rn.f32 %f1044, %f998, %f4230, %f1040;
	// end inline asm
	// begin inline asm
	fma.rn.f32 %f1048, %f998, %f4230, %f1044;
	// end inline asm
	// begin inline asm
	fma.rn.f32 %f1052, %f998, %f4230, %f1048;
	// end inline asm
	// begin inline asm
	fma.rn.f32 %f1056, %f998, %f4230, %f1052;
	// end inline asm
	// begin inline asm
	fma.rn.f32 %f1060, %f998, %f4230, %f1056;
	// end inline asm
	// begin inline asm
	sin.approx.f32  %f1064, %f1060;
	// end inline asm
	// begin inline asm
	fma.rn.f32 %f1066, %f1064, %f4230, %f1060;
	// end inline asm
	// begin inline asm
	fma.rn.f32 %f1070, %f1064, %f4230, %f1066;
	// end inline asm
	// begin inline asm
	fma.rn.f32 %f1074, %f1064, %f4230, %f1070;
	// end inline asm
	// begin inline asm
	fma.rn.f32 %f1078, %f1064, %f4230, %f1074;
	// end inline asm
	// begin inline asm
	fma.rn.f32 %f1082, %f1064, %f4230, %f1078;
	// end inline asm
	// begin inline asm
	fma.rn.f32 %f1086, %f1064, %f4230, %f1082;
	// end inline asm
	// begin inline asm
	fma.rn.f32 %f1090, %f1064, %f4230, %f1086;
	// end inline asm
	// begin inline asm
	fma.rn.f32 %f1094, %f1064, %f4230, %f1090;
	// end inline asm
	// begin inline asm
	fma.rn.f32 %f1098, %f1064, %f4230, %f1094;
	// end inline asm
	// begin inline asm
	fma.rn.f32 %f1102, %f1064, %f4230, %f1098;
	// end inline asm
	// begin inline asm
	fma.rn.f32 %f1106, %f1064, %f4230, %f1102;
	// end inline asm
	// begin inline asm
	fma.rn.f32 %f1110, %f1064, %f4230, %f1106;
	// end inline asm
	// begin inline asm
	fma.rn.f32 %f1114, %f1064, %f4230, %f1110;
	// end inline asm
	// begin inline asm
	fma.rn.f32 %f1118, %f1064, %f4230, %f1114;
	// end inline asm
	// begin inline asm
	fma.rn.f32 %f1122, %f1064, %f4230, %f1118;
	// end inline asm
	// begin inline asm
	fma.rn.f32 %f1126, %f1064, %f4230, %f1122;
	// end inline asm
	// begin inline asm
	sin.approx.f32  %f1130, %f1126;
	// end inline asm
	// begin inline asm
	fma.rn.f32 %f1132, %f1130, %f4230, %f1126;
	// end inline asm
	// begin inline asm
	fma.rn.f32 %f1136, %f1130, %f4230, %f1132;
	// end inline asm
	// begin inline asm
	fma.rn.f32 %f1140, %f1130, %f4230, %f1136;
	// end inline asm
	// begin inline asm
	fma.rn.f32 %f1144, %f1130, %f4230, %f1140;
	// end inline asm
	// begin inline asm
	fma.rn.f32 %f1148, %f1130, %f4230, %f1144;
	// end inline asm
	// begin inline asm
	fma.rn.f32 %f1152, %f1130, %f4230, %f1148;
	// end inline asm
	// begin inline asm
	fma.rn.f32 %f1156, %f1130, %f4230, %f1152;
	// end inline asm
	// begin inline asm
	fma.rn.f32 %f1160, %f1130, %f4230, %f1156;
	// end inline asm
	// begin inline asm
	fma.rn.f32 %f1164, %f1130, %f4230, %f1160;
	// end inline asm
	// begin inline asm
	fma.rn.f32 %f1168, %f1130, %f4230, %f1164;
	// end inline asm
	// begin inline asm
	fma.rn.f32 %f1172, %f1130, %f4230, %f1168;
	// end inline asm
	// begin inline asm
	fma.rn.f32 %f1176, %f1130, %f4230, %f1172;
	// end inline asm
	// begin inline asm
	fma.rn.f32 %f1180, %f1130, %f4230, %f1176;
	// end inline asm
	// begin inline asm
	fma.rn.f32 %f1184, %f1130, %f4230, %f1180;
	// end inline asm
	// begin inline asm
	fma.rn.f32 %f1188, %f1130, %f4230, %f1184;
	// end inline asm
	// begin inline asm
	fma.rn.f32 %f1192, %f1130, %f4230, %f1188;
	// end inline asm
	// begin inline asm
	sin.approx.f32  %f1196, %f1192;
	// end inline asm
	// begin inline asm
	fma.rn.f32 %f1198, %f1196, %f4230, %f1192;
	// end inline asm
	// begin inline asm
	fma.rn.f32 %f1202, %f1196, %f4230, %f1198;
	// end inline asm
	// begin inline asm
	fma.rn.f32 %f1206, %f1196, %f4230, %f1202;
	// end inline asm
	// begin inline asm
	fma.rn.f32 %f1210, %f1196, %f4230, %f1206;
	// end inline asm
	// begin inline asm
	fma.rn.f32 %f1214, %f1196, %f4230, %f1210;
	// end inline asm
	// begin inline asm
	fma.rn.f32 %f1218, %f1196, %f4230, %f1214;
	// end inline asm
	// begin inline asm
	fma.rn.f32 %f1222, %f1196, %f4230, %f1218;
	// end inline asm
	// begin inline asm
	fma.rn.f32 %f1226, %f1196, %f4230, %f1222;
	// end inline asm
	// begin inline asm
	fma.rn.f32 %f1230, %f1196, %f4230, %f1226;
	// end inline asm
	// begin inline asm
	fma.rn.f32 %f1234, %f1196, %f4230, %f1230;
	// end inline asm
	// begin inline asm
	fma.rn.f32 %f1238, %f1196, %f4230, %f1234;
	// end inline asm
	// begin inline asm
	fma.rn.f32 %f1242, %f1196, %f4230, %f1238;
	// end inline asm
	// begin inline asm
	fma.rn.f32 %f1246, %f1196, %f4230, %f1242;
	// end inline asm
	// begin inline asm
	fma.rn.f32 %f1250, %f1196, %f4230, %f1246;
	// end inline asm
	// begin inline asm
	fma.rn.f32 %f1254, %f1196, %f4230, %f1250;
	// end inline asm
	// begin inline asm
	fma.rn.f32 %f1258, %f1196, %f4230, %f1254;
	// end inline asm
	// begin inline asm
	sin.approx.f32  %f1262, %f1258;
	// end inline asm
	// begin inline asm
	fma.rn.f32 %f1264, %f1262, %f4230, %f1258;
	// end inline asm
	// begin inline asm
	fma.rn.f32 %f1268, %f1262, %f4230, %f1264;
	// end inline asm
	// begin inline asm
	fma.rn.f32 %f1272, %f1262, %f4230, %f1268;
	// end inline asm
	// begin inline asm
	fma.rn.f32 %f1276, %f1262, %f4230, %f1272;
	// end inline asm
	// begin inline asm
	fma.rn.f32 %f1280, %f1262, %f4230, %f1276;
	// end inline asm
	// begin inline asm
	fma.rn.f32 %f1284, %f1262, %f4230, %f1280;
	// end inline asm
	// begin inline asm
	fma.rn.f32 %f1288, %f1262, %f4230, %f1284;
	// end inline asm
	// begin inline asm
	fma.rn.f32 %f1292, %f1262, %f4230, %f1288;
	// end inline asm
	// begin inline asm
	fma.rn.f32 %f1296, %f1262, %f4230, %f1292;
	// end inline asm
	// begin inline asm
	fma.rn.f32 %f1300, %f1262, %f4230, %f1296;
	// end inline asm
	// begin inline asm
	fma.rn.f32 %f1304, %f1262, %f4230, %f1300;
	// end inline asm
	// begin inline asm
	fma.rn.f32 %f1308, %f1262, %f4230, %f1304;
	// end inline asm
	// begin inline asm
	fma.rn.f32 %f1312, %f1262, %f4230, %f1308;
	// end inline asm
	// begin inline asm
	fma.rn.f32 %f1316, %f1262, %f4230, %f1312;
	// end inline asm
	// begin inline asm
	fma.rn.f32 %f1320, %f1262, %f4230, %f1316;
	// end inline asm
	// begin inline asm
	fma.rn.f32 %f1324, %f1262, %f4230, %f1320;
	// end inline asm
	// begin inline asm
	sin.approx.f32  %f1328, %f1324;
	// end inline asm
	// begin inline asm
	fma.rn.f32 %f1330, %f1328, %f4230, %f1324;
	// end inline asm
	// begin inline asm
	fma.rn.f32 %f1334, %f1328, %f4230, %f1330;
	// end inline asm
	// begin inline asm
	fma.rn.f32 %f1338, %f1328, %f4230, %f1334;
	// end inline asm
	// begin inline asm
	fma.rn.f32 %f1342, %f1328, %f4230, %f1338;
	// end inline asm
	// begin inline asm
	fma.rn.f32 %f1346, %f1328, %f4230, %f1342;
	// end inline asm
	// begin inline asm
	fma.rn.f32 %f1350, %f1328, %f4230, %f1346;
	// end inline asm
	// begin inline asm
	fma.rn.f32 %f1354, %f1328, %f4230, %f1350;
	// end inline asm
	// begin inline asm
	fma.rn.f32 %f1358, %f1328, %f4230, %f1354;
	// end inline asm
	// begin inline asm
	fma.rn.f32 %f1362, %f1328, %f4230, %f1358;
	// end inline asm
	// begin inline asm
	fma.rn.f32 %f1366, %f1328, %f4230, %f1362;
	// end inline asm
	// begin inline asm
	fma.rn.f32 %f1370, %f1328, %f4230, %f1366;
	// end inline asm
	// begin inline asm
	fma.rn.f32 %f1374, %f1328, %f4230, %f1370;
	// end inline asm
	// begin inline asm
	fma.rn.f32 %f1378, %f1328, %f4230, %f1374;
	// end inline asm
	// begin inline asm
	fma.rn.f32 %f1382, %f1328, %f4230, %f1378;
	// end inline asm
	// begin inline asm
	fma.rn.f32 %f1386, %f1328, %f4230, %f1382;
	// end inline asm
	// begin inline asm
	fma.rn.f32 %f1390, %f1328, %f4230, %f1386;
	// end inline asm
	// begin inline asm
	sin.approx.f32  %f1394, %f1390;
	// end inline asm
	// begin inline asm
	fma.rn.f32 %f1396, %f1394, %f4230, %f1390;
	// end inline asm
	// begin inline asm
	fma.rn.f32 %f1400, %f1394, %f4230, %f1396;
	// end inline asm
	// begin inline asm
	fma.rn.f32 %f1404, %f1394, %f4230, %f1400;
	// end inline asm
	// begin inline asm
	fma.rn.f32 %f1408, %f1394, %f4230, %f1404;
	// end inline asm
	// begin inline asm
	fma.rn.f32 %f1412, %f1394, %f4230, %f1408;
	// end inline asm
	// begin inline asm
	fma.rn.f32 %f1416, %f1394, %f4230, %f1412;
	// end inline asm
	// begin inline asm
	fma.rn.f32 %f1420, %f1394, %f4230, %f1416;
	// end inline asm
	// begin inline asm
	fma.rn.f32 %f1424, %f1394, %f4230, %f1420;
	// end inline asm
	// begin inline asm
	fma.rn.f32 %f1428, %f1394, %f4230, %f1424;
	// end inline asm
	// begin inline asm
	fma.rn.f32 %f1432, %f1394, %f4230, %f1428;
	// end inline asm
	// begin inline asm
	fma.rn.f32 %f1436, %f1394, %f4230, %f1432;
	// end inline asm
	// begin inline asm
	fma.rn.f32 %f1440, %f1394, %f4230, %f1436;
	// end inline asm
	// begin inline asm
	fma.rn.f32 %f1444, %f1394, %f4230, %f1440;
	// end inline asm
	// begin inline asm
	fma.rn.f32 %f1448, %f1394, %f4230, %f1444;
	// end inline asm
	// begin inline asm
	fma.rn.f32 %f1452, %f1394, %f4230, %f1448;
	// end inline asm
	// begin inline asm
	fma.rn.f32 %f1456, %f1394, %f4230, %f1452;
	// end inline asm
	// begin inline asm
	sin.approx.f32  %f1460, %f1456;
	// end inline asm
	// begin inline asm
	fma.rn.f32 %f1462, %f1460, %f4230, %f1456;
	// end inline asm
	// begin inline asm
	fma.rn.f32 %f1466, %f1460, %f4230, %f1462;
	// end inline asm
	// begin inline asm
	fma.rn.f32 %f1470, %f1460, %f4230, %f1466;
	// end inline asm
	// begin inline asm
	fma.rn.f32 %f1474, %f1460, %f4230, %f1470;
	// end inline asm
	// begin inline asm
	fma.rn.f32 %f1478, %f1460, %f4230, %f1474;
	// end inline asm
	// begin inline asm
	fma.rn.f32 %f1482, %f1460, %f4230, %f1478;
	// end inline asm
	// begin inline asm
	fma.rn.f32 %f1486, %f1460, %f4230, %f1482;
	// end inline asm
	// begin inline asm
	fma.rn.f32 %f1490, %f1460, %f4230, %f1486;
	// end inline asm
	// begin inline asm
	fma.rn.f32 %f1494, %f1460, %f4230, %f1490;
	// end inline asm
	// begin inline asm
	fma.rn.f32 %f1498, %f1460, %f4230, %f1494;
	// end inline asm
	// begin inline asm
	fma.rn.f32 %f1502, %f1460, %f4230, %f1498;
	// end inline asm
	// begin inline asm
	fma.rn.f32 %f1506, %f1460, %f4230, %f1502;
	// end inline asm
	// begin inline asm
	fma.rn.f32 %f1510, %f1460, %f4230, %f1506;
	// end inline asm
	// begin inline asm
	fma.rn.f32 %f1514, %f1460, %f4230, %f1510;
	// end inline asm
	// begin inline asm
	fma.rn.f32 %f1518, %f1460, %f4230, %f1514;
	// end inline asm
	// begin inline asm
	fma.rn.f32 %f1522, %f1460, %f4230, %f1518;
	// end inline asm
	// begin inline asm
	sin.approx.f32  %f1526, %f1522;
	// end inline asm
	// begin inline asm
	fma.rn.f32 %f1528, %f1526, %f4230, %f1522;
	// end inline asm
	// begin inline asm
	fma.rn.f32 %f1532, %f1526, %f4230, %f1528;
	// end inline asm
	// begin inline asm
	fma.rn.f32 %f1536, %f1526, %f4230, %f1532;
	// end inline asm
	// begin inline asm
	fma.rn.f32 %f1540, %f1526, %f4230, %f1536;
	// end inline asm
	// begin inline asm
	fma.rn.f32 %f1544, %f1526, %f4230, %f1540;
	// end inline asm
	// begin inline asm
	fma.rn.f32 %f1548, %f1526, %f4230, %f1544;
	// end inline asm
	// begin inline asm
	fma.rn.f32 %f1552, %f1526, %f4230, %f1548;
	// end inline asm
	// begin inline asm
	fma.rn.f32 %f1556, %f1526, %f4230, %f1552;
	// end inline asm
	// begin inline asm
	fma.rn.f32 %f1560, %f1526, %f4230, %f1556;
	// end inline asm
	// begin inline asm
	fma.rn.f32 %f1564, %f1526, %f4230, %f1560;
	// end inline asm
	// begin inline asm
	fma.rn.f32 %f1568, %f1526, %f4230, %f1564;
	// end inline asm
	// begin inline asm
	fma.rn.f32 %f1572, %f1526, %f4230, %f1568;
	// end inline asm
	// begin inline asm
	fma.rn.f32 %f1576, %f1526, %f4230, %f1572;
	// end inline asm
	// begin inline asm
	fma.rn.f32 %f1580, %f1526, %f4230, %f1576;
	// end inline asm
	// begin inline asm
	fma.rn.f32 %f1584, %f1526, %f4230, %f1580;
	// end inline asm
	// begin inline asm
	fma.rn.f32 %f1588, %f1526, %f4230, %f1584;
	// end inline asm
	// begin inline asm
	sin.approx.f32  %f1592, %f1588;
	// end inline asm
	// begin inline asm
	fma.rn.f32 %f1594, %f1592, %f4230, %f1588;
	// end inline asm
	// begin inline asm
	fma.rn.f32 %f1598, %f1592, %f4230, %f1594;
	// end inline asm
	// begin inline asm
	fma.rn.f32 %f1602, %f1592, %f4230, %f1598;
	// end inline asm
	// begin inline asm
	fma.rn.f32 %f1606, %f1592, %f4230, %f1602;
	// end inline asm
	// begin inline asm
	fma.rn.f32 %f1610, %f1592, %f4230, %f1606;
	// end inline asm
	// begin inline asm
	fma.rn.f32 %f1614, %f1592, %f4230, %f1610;
	// end inline asm
	// begin inline asm
	fma.rn.f32 %f1618, %f1592, %f4230, %f1614;
	// end inline asm
	// begin inline asm
	fma.rn.f32 %f1622, %f1592, %f4230, %f1618;
	// end inline asm
	// begin inline asm
	fma.rn.f32 %f1626, %f1592, %f4230, %f1622;
	// end inline asm
	// begin inline asm
	fma.rn.f32 %f1630, %f1592, %f4230, %f1626;
	// end inline asm
	// begin inline asm
	fma.rn.f32 %f1634, %f1592, %f4230, %f1630;
	// end inline asm
	// begin inline asm
	fma.rn.f32 %f1638, %f1592, %f4230, %f1634;
	// end inline asm
	// begin inline asm
	fma.rn.f32 %f1642, %f1592, %f4230, %f1638;
	// end inline asm
	// begin inline asm
	fma.rn.f32 %f1646, %f1592, %f4230, %f1642;
	// end inline asm
	// begin inline asm
	fma.rn.f32 %f1650, %f1592, %f4230, %f1646;
	// end inline asm
	// begin inline asm
	fma.rn.f32 %f1654, %f1592, %f4230, %f1650;
	// end inline asm
	// begin inline asm
	sin.approx.f32  %f1658, %f1654;
	// end inline asm
	// begin inline asm
	fma.rn.f32 %f1660, %f1658, %f4230, %f1654;
	// end inline asm
	// begin inline asm
	fma.rn.f32 %f1664, %f1658, %f4230, %f1660;
	// end inline asm
	// begin inline asm
	fma.rn.f32 %f1668, %f1658, %f4230, %f1664;
	// end inline asm
	// begin inline asm
	fma.rn.f32 %f1672, %f1658, %f4230, %f1668;
	// end inline asm
	// begin inline asm
	fma.rn.f32 %f1676, %f1658, %f4230, %f1672;
	// end inline asm
	// begin inline asm
	fma.rn.f32 %f1680, %f1658, %f4230, %f1676;
	// end inline asm
	// begin inline asm
	fma.rn.f32 %f1684, %f1658, %f4230, %f1680;
	// end inline asm
	// begin inline asm
	fma.rn.f32 %f1688, %f1658, %f4230, %f1684;
	// end inline asm
	// begin inline asm
	fma.rn.f32 %f1692, %f1658, %f4230, %f1688;
	// end inline asm
	// begin inline asm
	fma.rn.f32 %f1696, %f1658, %f4230, %f1692;
	// end inline asm
	// begin inline asm
	fma.rn.f32 %f1700, %f1658, %f4230, %f1696;
	// end inline asm
	// begin inline asm
	fma.rn.f32 %f1704, %f1658, %f4230, %f1700;
	// end inline asm
	// begin inline asm
	fma.rn.f32 %f1708, %f1658, %f4230, %f1704;
	// end inline asm
	// begin inline asm
	fma.rn.f32 %f1712, %f1658, %f4230, %f1708;
	// end inline asm
	// begin inline asm
	fma.rn.f32 %f1716, %f1658, %f4230, %f1712;
	// end inline asm
	// begin inline asm
	fma.rn.f32 %f1720, %f1658, %f4230, %f1716;
	// end inline asm
	// begin inline asm
	sin.approx.f32  %f1724, %f1720;
	// end inline asm
	// begin inline asm
	fma.rn.f32 %f1726, %f1724, %f4230, %f1720;
	// end inline asm
	// begin inline asm
	fma.rn.f32 %f1730, %f1724, %f4230, %f1726;
	// end inline asm
	// begin inline asm
	fma.rn.f32 %f1734, %f1724, %f4230, %f1730;
	// end inline asm
	// begin inline asm
	fma.rn.f32 %f1738, %f1724, %f4230, %f1734;
	// end inline asm
	// begin inline asm
	fma.rn.f32 %f1742, %f1724, %f4230, %f1738;
	// end inline asm
	// begin inline asm
	fma.rn.f32 %f1746, %f1724, %f4230, %f1742;
	// end inline asm
	// begin inline asm
	fma.rn.f32 %f1750, %f1724, %f4230, %f1746;
	// end inline asm
	// begin inline asm
	fma.rn.f32 %f1754, %f1724, %f4230, %f1750;
	// end inline asm
	// begin inline asm
	fma.rn.f32 %f1758, %f1724, %f4230, %f1754;
	// end inline asm
	// begin inline asm
	fma.rn.f32 %f1762, %f1724, %f4230, %f1758;
	// end inline asm
	// begin inline asm
	fma.rn.f32 %f1766, %f1724, %f4230, %f1762;
	// end inline asm
	// begin inline asm
	fma.rn.f32 %f1770, %f1724, %f4230, %f1766;
	// end inline asm
	// begin inline asm
	fma.rn.f32 %f1774, %f1724, %f4230, %f1770;
	// end inline asm
	// begin inline asm
	fma.rn.f32 %f1778, %f1724, %f4230, %f1774;
	// end inline asm
	// begin inline asm
	fma.rn.f32 %f1782, %f1724, %f4230, %f1778;
	// end inline asm
	// begin inline asm
	fma.rn.f32 %f1786, %f1724, %f4230, %f1782;
	// end inline asm
	// begin inline asm
	sin.approx.f32  %f1790, %f1786;
	// end inline asm
	// begin inline asm
	fma.rn.f32 %f1792, %f1790, %f4230, %f1786;
	// end inline asm
	// begin inline asm
	fma.rn.f32 %f1796, %f1790, %f4230, %f1792;
	// end inline asm
	// begin inline asm
	fma.rn.f32 %f1800, %f1790, %f4230, %f1796;
	// end inline asm
	// begin inline asm
	fma.rn.f32 %f1804, %f1790, %f4230, %f1800;
	// end inline asm
	// begin inline asm
	fma.rn.f32 %f1808, %f1790, %f4230, %f1804;
	// end inline asm
	// begin inline asm
	fma.rn.f32 %f1812, %f1790, %f4230, %f1808;
	// end inline asm
	// begin inline asm
	fma.rn.f32 %f1816, %f1790, %f4230, %f1812;
	// end inline asm
	// begin inline asm
	fma.rn.f32 %f1820, %f1790, %f4230, %f1816;
	// end inline asm
	// begin inline asm
	fma.rn.f32 %f1824, %f1790, %f4230, %f1820;
	// end inline asm
	// begin inline asm
	fma.rn.f32 %f1828, %f1790, %f4230, %f1824;
	// end inline asm
	// begin inline asm
	fma.rn.f32 %f1832, %f1790, %f4230, %f1828;
	// end inline asm
	// begin inline asm
	fma.rn.f32 %f1836, %f1790, %f4230, %f1832;
	// end inline asm
	// begin inline asm
	fma.rn.f32 %f1840, %f1790, %f4230, %f1836;
	// end inline asm
	// begin inline asm
	fma.rn.f32 %f1844, %f1790, %f4230, %f1840;
	// end inline asm
	// begin inline asm
	fma.rn.f32 %f1848, %f1790, %f4230, %f1844;
	// end inline asm
	// begin inline asm
	fma.rn.f32 %f1852, %f1790, %f4230, %f1848;
	// end inline asm
	// begin inline asm
	sin.approx.f32  %f1856, %f1852;
	// end inline asm
	// begin inline asm
	fma.rn.f32 %f1858, %f1856, %f4230, %f1852;
	// end inline asm
	// begin inline asm
	fma.rn.f32 %f1862, %f1856, %f4230, %f1858;
	// end inline asm
	// begin inline asm
	fma.rn.f32 %f1866, %f1856, %f4230, %f1862;
	// end inline asm
	// begin inline asm
	fma.rn.f32 %f1870, %f1856, %f4230, %f1866;
	// end inline asm
	// begin inline asm
	fma.rn.f32 %f1874, %f1856, %f4230, %f1870;
	// end inline asm
	// begin inline asm
	fma.rn.f32 %f1878, %f1856, %f4230, %f1874;
	// end inline asm
	// begin inline asm
	fma.rn.f32 %f1882, %f1856, %f4230, %f1878;
	// end inline asm
	// begin inline asm
	fma.rn.f32 %f1886, %f1856, %f4230, %f1882;
	// end inline asm
	// begin inline asm
	fma.rn.f32 %f1890, %f1856, %f4230, %f1886;
	// end inline asm
	// begin inline asm
	fma.rn.f32 %f1894, %f1856, %f4230, %f1890;
	// end inline asm
	// begin inline asm
	fma.rn.f32 %f1898, %f1856, %f4230, %f1894;
	// end inline asm
	// begin inline asm
	fma.rn.f32 %f1902, %f1856, %f4230, %f1898;
	// end inline asm
	// begin inline asm
	fma.rn.f32 %f1906, %f1856, %f4230, %f1902;
	// end inline asm
	// begin inline asm
	fma.rn.f32 %f1910, %f1856, %f4230, %f1906;
	// end inline asm
	// begin inline asm
	fma.rn.f32 %f1914, %f1856, %f4230, %f1910;
	// end inline asm
	// begin inline asm
	fma.rn.f32 %f1918, %f1856, %f4230, %f1914;
	// end inline asm
	// begin inline asm
	sin.approx.f32  %f1922, %f1918;
	// end inline asm
	// begin inline asm
	fma.rn.f32 %f1924, %f1922, %f4230, %f1918;
	// end inline asm
	// begin inline asm
	fma.rn.f32 %f1928, %f1922, %f4230, %f1924;
	// end inline asm
	// begin inline asm
	fma.rn.f32 %f1932, %f1922, %f4230, %f1928;
	// end inline asm
	// begin inline asm
	fma.rn.f32 %f1936, %f1922, %f4230, %f1932;
	// end inline asm
	// begin inline asm
	fma.rn.f32 %f1940, %f1922, %f4230, %f1936;
	// end inline asm
	// begin inline asm
	fma.rn.f32 %f1944, %f1922, %f4230, %f1940;
	// end inline asm
	// begin inline asm
	fma.rn.f32 %f1948, %f1922, %f4230, %f1944;
	// end inline asm
	// begin inline asm
	fma.rn.f32 %f1952, %f1922, %f4230, %f1948;
	// end inline asm
	// begin inline asm
	fma.rn.f32 %f1956, %f1922, %f4230, %f1952;
	// end inline asm
	// begin inline asm
	fma.rn.f32 %f1960, %f1922, %f4230, %f1956;
	// end inline asm
	// begin inline asm
	fma.rn.f32 %f1964, %f1922, %f4230, %f1960;
	// end inline asm
	// begin inline asm
	fma.rn.f32 %f1968, %f1922, %f4230, %f1964;
	// end inline asm
	// begin inline asm
	fma.rn.f32 %f1972, %f1922, %f4230, %f1968;
	// end inline asm
	// begin inline asm
	fma.rn.f32 %f1976, %f1922, %f4230, %f1972;
	// end inline asm
	// begin inline asm
	fma.rn.f32 %f1980, %f1922, %f4230, %f1976;
	// end inline asm
	// begin inline asm
	fma.rn.f32 %f1984, %f1922, %f4230, %f1980;
	// end inline asm
	// begin inline asm
	sin.approx.f32  %f1988, %f1984;
	// end inline asm
	// begin inline asm
	fma.rn.f32 %f1990, %f1988, %f4230, %f1984;
	// end inline asm
	// begin inline asm
	fma.rn.f32 %f1994, %f1988, %f4230, %f1990;
	// end inline asm
	// begin inline asm
	fma.rn.f32 %f1998, %f1988, %f4230, %f1994;
	// end inline asm
	// begin inline asm
	fma.rn.f32 %f2002, %f1988, %f4230, %f1998;
	// end inline asm
	// begin inline asm
	fma.rn.f32 %f2006, %f1988, %f4230, %f2002;
	// end inline asm
	// begin inline asm
	fma.rn.f32 %f2010, %f1988, %f4230, %f2006;
	// end inline asm
	// begin inline asm
	fma.rn.f32 %f2014, %f1988, %f4230, %f2010;
	// end inline asm
	// begin inline asm
	fma.rn.f32 %f2018, %f1988, %f4230, %f2014;
	// end inline asm
	// begin inline asm
	fma.rn.f32 %f2022, %f1988, %f4230, %f2018;
	// end inline asm
	// begin inline asm
	fma.rn.f32 %f2026, %f1988, %f4230, %f2022;
	// end inline asm
	// begin inline asm
	fma.rn.f32 %f2030, %f1988, %f4230, %f2026;
	// end inline asm
	// begin inline asm
	fma.rn.f32 %f2034, %f1988, %f4230, %f2030;
	// end inline asm
	// begin inline asm
	fma.rn.f32 %f2038, %f1988, %f4230, %f2034;
	// end inline asm
	// begin inline asm
	fma.rn.f32 %f2042, %f1988, %f4230, %f2038;
	// end inline asm
	// begin inline asm
	fma.rn.f32 %f2046, %f1988, %f4230, %f2042;
	// end inline asm
	// begin inline asm
	fma.rn.f32 %f2050, %f1988, %f4230, %f2046;
	// end inline asm
	// begin inline asm
	sin.approx.f32  %f2054, %f2050;
	// end inline asm
	// begin inline asm
	fma.rn.f32 %f2056, %f2054, %f4230, %f2050;
	// end inline asm
	// begin inline asm
	fma.rn.f32 %f2060, %f2054, %f4230, %f2056;
	// end inline asm
	// begin inline asm
	fma.rn.f32 %f2064, %f2054, %f4230, %f2060;
	// end inline asm
	// begin inline asm
	fma.rn.f32 %f2068, %f2054, %f4230, %f2064;
	// end inline asm
	// begin inline asm
	fma.rn.f32 %f2072, %f2054, %f4230, %f2068;
	// end inline asm
	// begin inline asm
	fma.rn.f32 %f2076, %f2054, %f4230, %f2072;
	// end inline asm
	// begin inline asm
	fma.rn.f32 %f2080, %f2054, %f4230, %f2076;
	// end inline asm
	// begin inline asm
	fma.rn.f32 %f2084, %f2054, %f4230, %f2080;
	// end inline asm
	// begin inline asm
	fma.rn.f32 %f2088, %f2054, %f4230, %f2084;
	// end inline asm
	// begin inline asm
	fma.rn.f32 %f2092, %f2054, %f4230, %f2088;
	// end inline asm
	// begin inline asm
	fma.rn.f32 %f2096, %f2054, %f4230, %f2092;
	// end inline asm
	// begin inline asm
	fma.rn.f32 %f2100, %f2054, %f4230, %f2096;
	// end inline asm
	// begin inline asm
	fma.rn.f32 %f2104, %f2054, %f4230, %f2100;
	// end inline asm
	// begin inline asm
	fma.rn.f32 %f2108, %f2054, %f4230, %f2104;
	// end inline asm
	// begin inline asm
	fma.rn.f32 %f2112, %f2054, %f4230, %f2108;
	// end inline asm
	// begin inline asm
	fma.rn.f32 %f2116, %f2054, %f4230, %f2112;
	// end inline asm
	// begin inline asm
	sin.approx.f32  %f2120, %f2116;
	// end inline asm
	// begin inline asm
	fma.rn.f32 %f2122, %f2120, %f4230, %f2116;
	// end inline asm
	// begin inline asm
	fma.rn.f32 %f2126, %f2120, %f4230, %f2122;
	// end inline asm
	// begin inline asm
	fma.rn.f32 %f2130, %f2120, %f4230, %f2126;
	// end inline asm
	// begin inline asm
	fma.rn.f32 %f2134, %f2120, %f4230, %f2130;
	// end inline asm
	// begin inline asm
	fma.rn.f32 %f2138, %f2120, %f4230, %f2134;
	// end inline asm
	// begin inline asm
	fma.rn.f32 %f2142, %f2120, %f4230, %f2138;
	// end inline asm
	// begin inline asm
	fma.rn.f32 %f2146, %f2120, %f4230, %f2142;
	// end inline asm
	// begin inline asm
	fma.rn.f32 %f2150, %f2120, %f4230, %f2146;
	// end inline asm
	// begin inline asm
	fma.rn.f32 %f2154, %f2120, %f4230, %f2150;
	// end inline asm
	// begin inline asm
	fma.rn.f32 %f2158, %f2120, %f4230, %f2154;
	// end inline asm
	// begin inline asm
	fma.rn.f32 %f2162, %f2120, %f4230, %f2158;
	// end inline asm
	// begin inline asm
	fma.rn.f32 %f2166, %f2120, %f4230, %f2162;
	// end inline asm
	// begin inline asm
	fma.rn.f32 %f2170, %f2120, %f4230, %f2166;
	// end inline asm
	// begin inline asm
	fma.rn.f32 %f2174, %f2120, %f4230, %f2170;
	// end inline asm
	// begin inline asm
	fma.rn.f32 %f2178, %f2120, %f4230, %f2174;
	// end inline asm
	// begin inline asm
	fma.rn.f32 %f2182, %f2120, %f4230, %f2178;
	// end inline asm
	// begin inline asm
	sin.approx.f32  %f2186, %f2182;
	// end inline asm
	// begin inline asm
	fma.rn.f32 %f2188, %f2186, %f4230, %f2182;
	// end inline asm
	// begin inline asm
	fma.rn.f32 %f2192, %f2186, %f4230, %f2188;
	// end inline asm
	// begin inline asm
	fma.rn.f32 %f2196, %f2186, %f4230, %f2192;
	// end inline asm
	// begin inline asm
	fma.rn.f32 %f2200, %f2186, %f4230, %f2196;
	// end inline asm
	// begin inline asm
	fma.rn.f32 %f2204, %f2186, %f4230, %f2200;
	// end inline asm
	// begin inline asm
	fma.rn.f32 %f2208, %f2186, %f4230, %f2204;
	// end inline asm
	// begin inline asm
	fma.rn.f32 %f2212, %f2186, %f4230, %f2208;
	// end inline asm
	// begin inline asm
	fma.rn.f32 %f2216, %f2186, %f4230, %f2212;
	// end inline asm
	// begin inline asm
	fma.rn.f32 %f2220, %f2186, %f4230, %f2216;
	// end inline asm
	// begin inline asm
	fma.rn.f32 %f2224, %f2186, %f4230, %f2220;
	// end inline asm
	// begin inline asm
	fma.rn.f32 %f2228, %f2186, %f4230, %f2224;
	// end inline asm
	// begin inline asm
	fma.rn.f32 %f2232, %f2186, %f4230, %f2228;
	// end inline asm
	// begin inline asm
	fma.rn.f32 %f2236, %f2186, %f4230, %f2232;
	// end inline asm
	// begin inline asm
	fma.rn.f32 %f2240, %f2186, %f4230, %f2236;
	// end inline asm
	// begin inline asm
	fma.rn.f32 %f2244, %f2186, %f4230, %f2240;
	// end inline asm
	// begin inline asm
	fma.rn.f32 %f2248, %f2186, %f4230, %f2244;
	// end inline asm
	// begin inline asm
	sin.approx.f32  %f2252, %f2248;
	// end inline asm
	// begin inline asm
	fma.rn.f32 %f2254, %f2252, %f4230, %f2248;
	// end inline asm
	// begin inline asm
	fma.rn.f32 %f2258, %f2252, %f4230, %f2254;
	// end inline asm
	// begin inline asm
	fma.rn.f32 %f2262, %f2252, %f4230, %f2258;
	// end inline asm
	// begin inline asm
	fma.rn.f32 %f2266, %f2252, %f4230, %f2262;
	// end inline asm
	// begin inline asm
	fma.rn.f32 %f2270, %f2252, %f4230, %f2266;
	// end inline asm
	// begin inline asm
	fma.rn.f32 %f2274, %f2252, %f4230, %f2270;
	// end inline asm
	// begin inline asm
	fma.rn.f32 %f2278, %f2252, %f4230, %f2274;
	// end inline asm
	// begin inline asm
	fma.rn.f32 %f2282, %f2252, %f4230, %f2278;
	// end inline asm
	// begin inline asm
	fma.rn.f32 %f2286, %f2252, %f4230, %f2282;
	// end inline asm
	// begin inline asm
	fma.rn.f32 %f2290, %f2252, %f4230, %f2286;
	// end inline asm
	// begin inline asm
	fma.rn.f32 %f2294, %f2252, %f4230, %f2290;
	// end inline asm
	// begin inline asm
	fma.rn.f32 %f2298, %f2252, %f4230, %f2294;
	// end inline asm
	// begin inline asm
	fma.rn.f32 %f2302, %f2252, %f4230, %f2298;
	// end inline asm
	// begin inline asm
	fma.rn.f32 %f2306, %f2252, %f4230, %f2302;
	// end inline asm
	// begin inline asm
	fma.rn.f32 %f2310, %f2252, %f4230, %f2306;
	// end inline asm
	// begin inline asm
	fma.rn.f32 %f2314, %f2252, %f4230, %f2310;
	// end inline asm
	// begin inline asm
	sin.approx.f32  %f2318, %f2314;
	// end inline asm
	// begin inline asm
	fma.rn.f32 %f2320, %f2318, %f4230, %f2314;
	// end inline asm
	// begin inline asm
	fma.rn.f32 %f2324, %f2318, %f4230, %f2320;
	// end inline asm
	// begin inline asm
	fma.rn.f32 %f2328, %f2318, %f4230, %f2324;
	// end inline asm
	// begin inline asm
	fma.rn.f32 %f2332, %f2318, %f4230, %f2328;
	// end inline asm
	// begin inline asm
	fma.rn.f32 %f2336, %f2318, %f4230, %f2332;
	// end inline asm
	// begin inline asm
	fma.rn.f32 %f2340, %f2318, %f4230, %f2336;
	// end inline asm
	// begin inline asm
	fma.rn.f32 %f2344, %f2318, %f4230, %f2340;
	// end inline asm
	// begin inline asm
	fma.rn.f32 %f2348, %f2318, %f4230, %f2344;
	// end inline asm
	// begin inline asm
	fma.rn.f32 %f2352, %f2318, %f4230, %f2348;
	// end inline asm
	// begin inline asm
	fma.rn.f32 %f2356, %f2318, %f4230, %f2352;
	// end inline asm
	// begin inline asm
	fma.rn.f32 %f2360, %f2318, %f4230, %f2356;
	// end inline asm
	// begin inline asm
	fma.rn.f32 %f2364, %f2318, %f4230, %f2360;
	// end inline asm
	// begin inline asm
	fma.rn.f32 %f2368, %f2318, %f4230, %f2364;
	// end inline asm
	// begin inline asm
	fma.rn.f32 %f2372, %f2318, %f4230, %f2368;
	// end inline asm
	// begin inline asm
	fma.rn.f32 %f2376, %f2318, %f4230, %f2372;
	// end inline asm
	// begin inline asm
	fma.rn.f32 %f2380, %f2318, %f4230, %f2376;
	// end inline asm
	// begin inline asm
	sin.approx.f32  %f2384, %f2380;
	// end inline asm
	// begin inline asm
	fma.rn.f32 %f2386, %f2384, %f4230, %f2380;
	// end inline asm
	// begin inline asm
	fma.rn.f32 %f2390, %f2384, %f4230, %f2386;
	// end inline asm
	// begin inline asm
	fma.rn.f32 %f2394, %f2384, %f4230, %f2390;
	// end inline asm
	// begin inline asm
	fma.rn.f32 %f2398, %f2384, %f4230, %f2394;
	// end inline asm
	// begin inline asm
	fma.rn.f32 %f2402, %f2384, %f4230, %f2398;
	// end inline asm
	// begin inline asm
	fma.rn.f32 %f2406, %f2384, %f4230, %f2402;
	// end inline asm
	// begin inline asm
	fma.rn.f32 %f2410, %f2384, %f4230, %f2406;
	// end inline asm
	// begin inline asm
	fma.rn.f32 %f2414, %f2384, %f4230, %f2410;
	// end inline asm
	// begin inline asm
	fma.rn.f32 %f2418, %f2384, %f4230, %f2414;
	// end inline asm
	// begin inline asm
	fma.rn.f32 %f2422, %f2384, %f4230, %f2418;
	// end inline asm
	// begin inline asm
	fma.rn.f32 %f2426, %f2384, %f4230, %f2422;
	// end inline asm
	// begin inline asm
	fma.rn.f32 %f2430, %f2384, %f4230, %f2426;
	// end inline asm
	// begin inline asm
	fma.rn.f32 %f2434, %f2384, %f4230, %f2430;
	// end inline asm
	// begin inline asm
	fma.rn.f32 %f2438, %f2384, %f4230, %f2434;
	// end inline asm
	// begin inline asm
	fma.rn.f32 %f2442, %f2384, %f4230, %f2438;
	// end inline asm
	// begin inline asm
	fma.rn.f32 %f2446, %f2384, %f4230, %f2442;
	// end inline asm
	// begin inline asm
	sin.approx.f32  %f2450, %f2446;
	// end inline asm
	// begin inline asm
	fma.rn.f32 %f2452, %f2450, %f4230, %f2446;
	// end inline asm
	// begin inline asm
	fma.rn.f32 %f2456, %f2450, %f4230, %f2452;
	// end inline asm
	// begin inline asm
	fma.rn.f32 %f2460, %f2450, %f4230, %f2456;
	// end inline asm
	// begin inline asm
	fma.rn.f32 %f2464, %f2450, %f4230, %f2460;
	// end inline asm
	// begin inline asm
	fma.rn.f32 %f2468, %f2450, %f4230, %f2464;
	// end inline asm
	// begin inline asm
	fma.rn.f32 %f2472, %f2450, %f4230, %f2468;
	// end inline asm
	// begin inline asm
	fma.rn.f32 %f2476, %f2450, %f4230, %f2472;
	// end inline asm
	// begin inline asm
	fma.rn.f32 %f2480, %f2450, %f4230, %f2476;
	// end inline asm
	// begin inline asm
	fma.rn.f32 %f2484, %f2450, %f4230, %f2480;
	// end inline asm
	// begin inline asm
	fma.rn.f32 %f2488, %f2450, %f4230, %f2484;
	// end inline asm
	// begin inline asm
	fma.rn.f32 %f2492, %f2450, %f4230, %f2488;
	// end inline asm
	// begin inline asm
	fma.rn.f32 %f2496, %f2450, %f4230, %f2492;
	// end inline asm
	// begin inline asm
	fma.rn.f32 %f2500, %f2450, %f4230, %f2496;
	// end inline asm
	// begin inline asm
	fma.rn.f32 %f2504, %f2450, %f4230, %f2500;
	// end inline asm
	// begin inline asm
	fma.rn.f32 %f2508, %f2450, %f4230, %f2504;
	// end inline asm
	// begin inline asm
	fma.rn.f32 %f2512, %f2450, %f4230, %f2508;
	// end inline asm
	// begin inline asm
	sin.approx.f32  %f2516, %f2512;
	// end inline asm
	// begin inline asm
	fma.rn.f32 %f2518, %f2516, %f4230, %f2512;
	// end inline asm
	// begin inline asm
	fma.rn.f32 %f2522, %f2516, %f4230, %f2518;
	// end inline asm
	// begin inline asm
	fma.rn.f32 %f2526, %f2516, %f4230, %f2522;
	// end inline asm
	// begin inline asm
	fma.rn.f32 %f2530, %f2516, %f4230, %f2526;
	// end inline asm
	// begin inline asm
	fma.rn.f32 %f2534, %f2516, %f4230, %f2530;
	// end inline asm
	// begin inline asm
	fma.rn.f32 %f2538, %f2516, %f4230, %f2534;
	// end inline asm
	// begin inline asm
	fma.rn.f32 %f2542, %f2516, %f4230, %f2538;
	// end inline asm
	// begin inline asm
	fma.rn.f32 %f2546, %f2516, %f4230, %f2542;
	// end inline asm
	// begin inline asm
	fma.rn.f32 %f2550, %f2516, %f4230, %f2546;
	// end inline asm
	// begin inline asm
	fma.rn.f32 %f2554, %f2516, %f4230, %f2550;
	// end inline asm
	// begin inline asm
	fma.rn.f32 %f2558, %f2516, %f4230, %f2554;
	// end inline asm
	// begin inline asm
	fma.rn.f32 %f2562, %f2516, %f4230, %f2558;
	// end inline asm
	// begin inline asm
	fma.rn.f32 %f2566, %f2516, %f4230, %f2562;
	// end inline asm
	// begin inline asm
	fma.rn.f32 %f2570, %f2516, %f4230, %f2566;
	// end inline asm
	// begin inline asm
	fma.rn.f32 %f2574, %f2516, %f4230, %f2570;
	// end inline asm
	// begin inline asm
	fma.rn.f32 %f2578, %f2516, %f4230, %f2574;
	// end inline asm
	// begin inline asm
	sin.approx.f32  %f2582, %f2578;
	// end inline asm
	// begin inline asm
	fma.rn.f32 %f2584, %f2582, %f4230, %f2578;
	// end inline asm
	// begin inline asm
	fma.rn.f32 %f2588, %f2582, %f4230, %f2584;
	// end inline asm
	// begin inline asm
	fma.rn.f32 %f2592, %f2582, %f4230, %f2588;
	// end inline asm
	// begin inline asm
	fma.rn.f32 %f2596, %f2582, %f4230, %f2592;
	// end inline asm
	// begin inline asm
	fma.rn.f32 %f2600, %f2582, %f4230, %f2596;
	// end inline asm
	// begin inline asm
	fma.rn.f32 %f2604, %f2582, %f4230, %f2600;
	// end inline asm
	// begin inline asm
	fma.rn.f32 %f2608, %f2582, %f4230, %f2604;
	// end inline asm
	// begin inline asm
	fma.rn.f32 %f2612, %f2582, %f4230, %f2608;
	// end inline asm
	// begin inline asm
	fma.rn.f32 %f2616, %f2582, %f4230, %f2612;
	// end inline asm
	// begin inline asm
	fma.rn.f32 %f2620, %f2582, %f4230, %f2616;
	// end inline asm
	// begin inline asm
	fma.rn.f32 %f2624, %f2582, %f4230, %f2620;
	// end inline asm
	// begin inline asm
	fma.rn.f32 %f2628, %f2582, %f4230, %f2624;
	// end inline asm
	// begin inline asm
	fma.rn.f32 %f2632, %f2582, %f4230, %f2628;
	// end inline asm
	// begin inline asm
	fma.rn.f32 %f2636, %f2582, %f4230, %f2632;
	// end inline asm
	// begin inline asm
	fma.rn.f32 %f2640, %f2582, %f4230, %f2636;
	// end inline asm
	// begin inline asm
	fma.rn.f32 %f2644, %f2582, %f4230, %f2640;
	// end inline asm
	// begin inline asm
	sin.approx.f32  %f2648, %f2644;
	// end inline asm
	// begin inline asm
	fma.rn.f32 %f2650, %f2648, %f4230, %f2644;
	// end inline asm
	// begin inline asm
	fma.rn.f32 %f2654, %f2648, %f4230, %f2650;
	// end inline asm
	// begin inline asm
	fma.rn.f32 %f2658, %f2648, %f4230, %f2654;
	// end inline asm
	// begin inline asm
	fma.rn.f32 %f2662, %f2648, %f4230, %f2658;
	// end inline asm
	// begin inline asm
	fma.rn.f32 %f2666, %f2648, %f4230, %f2662;
	// end inline asm
	// begin inline asm
	fma.rn.f32 %f2670, %f2648, %f4230, %f2666;
	// end inline asm
	// begin inline asm
	fma.rn.f32 %f2674, %f2648, %f4230, %f2670;
	// end inline asm
	// begin inline asm
	fma.rn.f32 %f2678, %f2648, %f4230, %f2674;
	// end inline asm
	// begin inline asm
	fma.rn.f32 %f2682, %f2648, %f4230, %f2678;
	// end inline asm
	// begin inline asm
	fma.rn.f32 %f2686, %f2648, %f4230, %f2682;
	// end inline asm
	// begin inline asm
	fma.rn.f32 %f2690, %f2648, %f4230, %f2686;
	// end inline asm
	// begin inline asm
	fma.rn.f32 %f2694, %f2648, %f4230, %f2690;
	// end inline asm
	// begin inline asm
	fma.rn.f32 %f2698, %f2648, %f4230, %f2694;
	// end inline asm
	// begin inline asm
	fma.rn.f32 %f2702, %f2648, %f4230, %f2698;
	// end inline asm
	// begin inline asm
	fma.rn.f32 %f2706, %f2648, %f4230, %f2702;
	// end inline asm
	// begin inline asm
	fma.rn.f32 %f2710, %f2648, %f4230, %f2706;
	// end inline asm
	// begin inline asm
	sin.approx.f32  %f2714, %f2710;
	// end inline asm
	// begin inline asm
	fma.rn.f32 %f2716, %f2714, %f4230, %f2710;
	// end inline asm
	// begin inline asm
	fma.rn.f32 %f2720, %f2714, %f4230, %f2716;
	// end inline asm
	// begin inline asm
	fma.rn.f32 %f2724, %f2714, %f4230, %f2720;
	// end inline asm
	// begin inline asm
	fma.rn.f32 %f2728, %f2714, %f4230, %f2724;
	// end inline asm
	// begin inline asm
	fma.rn.f32 %f2732, %f2714, %f4230, %f2728;
	// end inline asm
	// begin inline asm
	fma.rn.f32 %f2736, %f2714, %f4230, %f2732;
	// end inline asm
	// begin inline asm
	fma.rn.f32 %f2740, %f2714, %f4230, %f2736;
	// end inline asm
	// begin inline asm
	fma.rn.f32 %f2744, %f2714, %f4230, %f2740;
	// end inline asm
	// begin inline asm
	fma.rn.f32 %f2748, %f2714, %f4230, %f2744;
	// end inline asm
	// begin inline asm
	fma.rn.f32 %f2752, %f2714, %f4230, %f2748;
	// end inline asm
	// begin inline asm
	fma.rn.f32 %f2756, %f2714, %f4230, %f2752;
	// end inline asm
	// begin inline asm
	fma.rn.f32 %f2760, %f2714, %f4230, %f2756;
	// end inline asm
	// begin inline asm
	fma.rn.f32 %f2764, %f2714, %f4230, %f2760;
	// end inline asm
	// begin inline asm
	fma.rn.f32 %f2768, %f2714, %f4230, %f2764;
	// end inline asm
	// begin inline asm
	fma.rn.f32 %f2772, %f2714, %f4230, %f2768;
	// end inline asm
	// begin inline asm
	fma.rn.f32 %f2776, %f2714, %f4230, %f2772;
	// end inline asm
	// begin inline asm
	sin.approx.f32  %f2780, %f2776;
	// end inline asm
	// begin inline asm
	fma.rn.f32 %f2782, %f2780, %f4230, %f2776;
	// end inline asm
	// begin inline asm
	fma.rn.f32 %f2786, %f2780, %f4230, %f2782;
	// end inline asm
	// begin inline asm
	fma.rn.f32 %f2790, %f2780, %f4230, %f2786;
	// end inline asm
	// begin inline asm
	fma.rn.f32 %f2794, %f2780, %f4230, %f2790;
	// end inline asm
	// begin inline asm
	fma.rn.f32 %f2798, %f2780, %f4230, %f2794;
	// end inline asm
	// begin inline asm
	fma.rn.f32 %f2802, %f2780, %f4230, %f2798;
	// end inline asm
	// begin inline asm
	fma.rn.f32 %f2806, %f2780, %f4230, %f2802;
	// end inline asm
	// begin inline asm
	fma.rn.f32 %f2810, %f2780, %f4230, %f2806;
	// end inline asm
	// begin inline asm
	fma.rn.f32 %f2814, %f2780, %f4230, %f2810;
	// end inline asm
	// begin inline asm
	fma.rn.f32 %f2818, %f2780, %f4230, %f2814;
	// end inline asm
	// begin inline asm
	fma.rn.f32 %f2822, %f2780, %f4230, %f2818;
	// end inline asm
	// begin inline asm
	fma.rn.f32 %f2826, %f2780, %f4230, %f2822;
	// end inline asm
	// begin inline asm
	fma.rn.f32 %f2830, %f2780, %f4230, %f2826;
	// end inline asm
	// begin inline asm
	fma.rn.f32 %f2834, %f2780, %f4230, %f2830;
	// end inline asm
	// begin inline asm
	fma.rn.f32 %f2838, %f2780, %f4230, %f2834;
	// end inline asm
	// begin inline asm
	fma.rn.f32 %f2842, %f2780, %f4230, %f2838;
	// end inline asm
	// begin inline asm
	sin.approx.f32  %f2846, %f2842;
	// end inline asm
	// begin inline asm
	fma.rn.f32 %f2848, %f2846, %f4230, %f2842;
	// end inline asm
	// begin inline asm
	fma.rn.f32 %f2852, %f2846, %f4230, %f2848;
	// end inline asm
	// begin inline asm
	fma.rn.f32 %f2856, %f2846, %f4230, %f2852;
	// end inline asm
	// begin inline asm
	fma.rn.f32 %f2860, %f2846, %f4230, %f2856;
	// end inline asm
	// begin inline asm
	fma.rn.f32 %f2864, %f2846, %f4230, %f2860;
	// end inline asm
	// begin inline asm
	fma.rn.f32 %f2868, %f2846, %f4230, %f2864;
	// end inline asm
	// begin inline asm
	fma.rn.f32 %f2872, %f2846, %f4230, %f2868;
	// end inline asm
	// begin inline asm
	fma.rn.f32 %f2876, %f2846, %f4230, %f2872;
	// end inline asm
	// begin inline asm
	fma.rn.f32 %f2880, %f2846, %f4230, %f2876;
	// end inline asm
	// begin inline asm
	fma.rn.f32 %f2884, %f2846, %f4230, %f2880;
	// end inline asm
	// begin inline asm
	fma.rn.f32 %f2888, %f2846, %f4230, %f2884;
	// end inline asm
	// begin inline asm
	fma.rn.f32 %f2892, %f2846, %f4230, %f2888;
	// end inline asm
	// begin inline asm
	fma.rn.f32 %f2896, %f2846, %f4230, %f2892;
	// end inline asm
	// begin inline asm
	fma.rn.f32 %f2900, %f2846, %f4230, %f2896;
	// end inline asm
	// begin inline asm
	fma.rn.f32 %f2904, %f2846, %f4230, %f2900;
	// end inline asm
	// begin inline asm
	fma.rn.f32 %f2908, %f2846, %f4230, %f2904;
	// end inline asm
	// begin inline asm
	sin.approx.f32  %f2912, %f2908;
	// end inline asm
	// begin inline asm
	fma.rn.f32 %f2914, %f2912, %f4230, %f2908;
	// end inline asm
	// begin inline asm
	fma.rn.f32 %f2918, %f2912, %f4230, %f2914;
	// end inline asm
	// begin inline asm
	fma.rn.f32 %f2922, %f2912, %f4230, %f2918;
	// end inline asm
	// begin inline asm
	fma.rn.f32 %f2926, %f2912, %f4230, %f2922;
	// end inline asm
	// begin inline asm
	fma.rn.f32 %f2930, %f2912, %f4230, %f2926;
	// end inline asm
	// begin inline asm
	fma.rn.f32 %f2934, %f2912, %f4230, %f2930;
	// end inline asm
	// begin inline asm
	fma.rn.f32 %f2938, %f2912, %f4230, %f2934;
	// end inline asm
	// begin inline asm
	fma.rn.f32 %f2942, %f2912, %f4230, %f2938;
	// end inline asm
	// begin inline asm
	fma.rn.f32 %f2946, %f2912, %f4230, %f2942;
	// end inline asm
	// begin inline asm
	fma.rn.f32 %f2950, %f2912, %f4230, %f2946;
	// end inline asm
	// begin inline asm
	fma.rn.f32 %f2954, %f2912, %f4230, %f2950;
	// end inline asm
	// begin inline asm
	fma.rn.f32 %f2958, %f2912, %f4230, %f2954;
	// end inline asm
	// begin inline asm
	fma.rn.f32 %f2962, %f2912, %f4230, %f2958;
	// end inline asm
	// begin inline asm
	fma.rn.f32 %f2966, %f2912, %f4230, %f2962;
	// end inline asm
	// begin inline asm
	fma.rn.f32 %f2970, %f2912, %f4230, %f2966;
	// end inline asm
	// begin inline asm
	fma.rn.f32 %f2974, %f2912, %f4230, %f2970;
	// end inline asm
	// begin inline asm
	sin.approx.f32  %f2978, %f2974;
	// end inline asm
	// begin inline asm
	fma.rn.f32 %f2980, %f2978, %f4230, %f2974;
	// end inline asm
	// begin inline asm
	fma.rn.f32 %f2984, %f2978, %f4230, %f2980;
	// end inline asm
	// begin inline asm
	fma.rn.f32 %f2988, %f2978, %f4230, %f2984;
	// end inline asm
	// begin inline asm
	fma.rn.f32 %f2992, %f2978, %f4230, %f2988;
	// end inline asm
	// begin inline asm
	fma.rn.f32 %f2996, %f2978, %f4230, %f2992;
	// end inline asm
	// begin inline asm
	fma.rn.f32 %f3000, %f2978, %f4230, %f2996;
	// end inline asm
	// begin inline asm
	fma.rn.f32 %f3004, %f2978, %f4230, %f3000;
	// end inline asm
	// begin inline asm
	fma.rn.f32 %f3008, %f2978, %f4230, %f3004;
	// end inline asm
	// begin inline asm
	fma.rn.f32 %f3012, %f2978, %f4230, %f3008;
	// end inline asm
	// begin inline asm
	fma.rn.f32 %f3016, %f2978, %f4230, %f3012;
	// end inline asm
	// begin inline asm
	fma.rn.f32 %f3020, %f2978, %f4230, %f3016;
	// end inline asm
	// begin inline asm
	fma.rn.f32 %f3024, %f2978, %f4230, %f3020;
	// end inline asm
	// begin inline asm
	fma.rn.f32 %f3028, %f2978, %f4230, %f3024;
	// end inline asm
	// begin inline asm
	fma.rn.f32 %f3032, %f2978, %f4230, %f3028;
	// end inline asm
	// begin inline asm
	fma.rn.f32 %f3036, %f2978, %f4230, %f3032;
	// end inline asm
	// begin inline asm
	fma.rn.f32 %f3040, %f2978, %f4230, %f3036;
	// end inline asm
	// begin inline asm
	sin.approx.f32  %f3044, %f3040;
	// end inline asm
	// begin inline asm
	fma.rn.f32 %f3046, %f3044, %f4230, %f3040;
	// end inline asm
	// begin inline asm
	fma.rn.f32 %f3050, %f3044, %f4230, %f3046;
	// end inline asm
	// begin inline asm
	fma.rn.f32 %f3054, %f3044, %f4230, %f3050;
	// end inline asm
	// begin inline asm
	fma.rn.f32 %f3058, %f3044, %f4230, %f3054;
	// end inline asm
	// begin inline asm
	fma.rn.f32 %f3062, %f3044, %f4230, %f3058;
	// end inline asm
	// begin inline asm
	fma.rn.f32 %f3066, %f3044, %f4230, %f3062;
	// end inline asm
	// begin inline asm
	fma.rn.f32 %f3070, %f3044, %f4230, %f3066;
	// end inline asm
	// begin inline asm
	fma.rn.f32 %f3074, %f3044, %f4230, %f3070;
	// end inline asm
	// begin inline asm
	fma.rn.f32 %f3078, %f3044, %f4230, %f3074;
	// end inline asm
	// begin inline asm
	fma.rn.f32 %f3082, %f3044, %f4230, %f3078;
	// end inline asm
	// begin inline asm
	fma.rn.f32 %f3086, %f3044, %f4230, %f3082;
	// end inline asm
	// begin inline asm
	fma.rn.f32 %f3090, %f3044, %f4230, %f3086;
	// end inline asm
	// begin inline asm
	fma.rn.f32 %f3094, %f3044, %f4230, %f3090;
	// end inline asm
	// begin inline asm
	fma.rn.f32 %f3098, %f3044, %f4230, %f3094;
	// end inline asm
	// begin inline asm
	fma.rn.f32 %f3102, %f3044, %f4230, %f3098;
	// end inline asm
	// begin inline asm
	fma.rn.f32 %f3106, %f3044, %f4230, %f3102;
	// end inline asm
	// begin inline asm
	sin.approx.f32  %f3110, %f3106;
	// end inline asm
	// begin inline asm
	fma.rn.f32 %f3112, %f3110, %f4230, %f3106;
	// end inline asm
	// begin inline asm
	fma.rn.f32 %f3116, %f3110, %f4230, %f3112;
	// end inline asm
	// begin inline asm
	fma.rn.f32 %f3120, %f3110, %f4230, %f3116;
	// end inline asm
	// begin inline asm
	fma.rn.f32 %f3124, %f3110, %f4230, %f3120;
	// end inline asm
	// begin inline asm
	fma.rn.f32 %f3128, %f3110, %f4230, %f3124;
	// end inline asm
	// begin inline asm
	fma.rn.f32 %f3132, %f3110, %f4230, %f3128;
	// end inline asm
	// begin inline asm
	fma.rn.f32 %f3136, %f3110, %f4230, %f3132;
	// end inline asm
	// begin inline asm
	fma.rn.f32 %f3140, %f3110, %f4230, %f3136;
	// end inline asm
	// begin inline asm
	fma.rn.f32 %f3144, %f3110, %f4230, %f3140;
	// end inline asm
	// begin inline asm
	fma.rn.f32 %f3148, %f3110, %f4230, %f3144;
	// end inline asm
	// begin inline asm
	fma.rn.f32 %f3152, %f3110, %f4230, %f3148;
	// end inline asm
	// begin inline asm
	fma.rn.f32 %f3156, %f3110, %f4230, %f3152;
	// end inline asm
	// begin inline asm
	fma.rn.f32 %f3160, %f3110, %f4230, %f3156;
	// end inline asm
	// begin inline asm
	fma.rn.f32 %f3164, %f3110, %f4230, %f3160;
	// end inline asm
	// begin inline asm
	fma.rn.f32 %f3168, %f3110, %f4230, %f3164;
	// end inline asm
	// begin inline asm
	fma.rn.f32 %f3172, %f3110, %f4230, %f3168;
	// end inline asm
	// begin inline asm
	sin.approx.f32  %f3176, %f3172;
	// end inline asm
	// begin inline asm
	fma.rn.f32 %f3178, %f3176, %f4230, %f3172;
	// end inline asm
	// begin inline asm
	fma.rn.f32 %f3182, %f3176, %f4230, %f3178;
	// end inline asm
	// begin inline asm
	fma.rn.f32 %f3186, %f3176, %f4230, %f3182;
	// end inline asm
	// begin inline asm
	fma.rn.f32 %f3190, %f3176, %f4230, %f3186;
	// end inline asm
	// begin inline asm
	fma.rn.f32 %f3194, %f3176, %f4230, %f3190;
	// end inline asm
	// begin inline asm
	fma.rn.f32 %f3198, %f3176, %f4230, %f3194;
	// end inline asm
	// begin inline asm
	fma.rn.f32 %f3202, %f3176, %f4230, %f3198;
	// end inline asm
	// begin inline asm
	fma.rn.f32 %f3206, %f3176, %f4230, %f3202;
	// end inline asm
	// begin inline asm
	fma.rn.f32 %f3210, %f3176, %f4230, %f3206;
	// end inline asm
	// begin inline asm
	fma.rn.f32 %f3214, %f3176, %f4230, %f3210;
	// end inline asm
	// begin inline asm
	fma.rn.f32 %f3218, %f3176, %f4230, %f3214;
	// end inline asm
	// begin inline asm
	fma.rn.f32 %f3222, %f3176, %f4230, %f3218;
	// end inline asm
	// begin inline asm
	fma.rn.f32 %f3226, %f3176, %f4230, %f3222;
	// end inline asm
	// begin inline asm
	fma.rn.f32 %f3230, %f3176, %f4230, %f3226;
	// end inline asm
	// begin inline asm
	fma.rn.f32 %f3234, %f3176, %f4230, %f3230;
	// end inline asm
	// begin inline asm
	fma.rn.f32 %f3238, %f3176, %f4230, %f3234;
	// end inline asm
	// begin inline asm
	sin.approx.f32  %f3242, %f3238;
	// end inline asm
	// begin inline asm
	fma.rn.f32 %f3244, %f3242, %f4230, %f3238;
	// end inline asm
	// begin inline asm
	fma.rn.f32 %f3248, %f3242, %f4230, %f3244;
	// end inline asm
	// begin inline asm
	fma.rn.f32 %f3252, %f3242, %f4230, %f3248;
	// end inline asm
	// begin inline asm
	fma.rn.f32 %f3256, %f3242, %f4230, %f3252;
	// end inline asm
	// begin inline asm
	fma.rn.f32 %f3260, %f3242, %f4230, %f3256;
	// end inline asm
	// begin inline asm
	fma.rn.f32 %f3264, %f3242, %f4230, %f3260;
	// end inline asm
	// begin inline asm
	fma.rn.f32 %f3268, %f3242, %f4230, %f3264;
	// end inline asm
	// begin inline asm
	fma.rn.f32 %f3272, %f3242, %f4230, %f3268;
	// end inline asm
	// begin inline asm
	fma.rn.f32 %f3276, %f3242, %f4230, %f3272;
	// end inline asm
	// begin inline asm
	fma.rn.f32 %f3280, %f3242, %f4230, %f3276;
	// end inline asm
	// begin inline asm
	fma.rn.f32 %f3284, %f3242, %f4230, %f3280;
	// end inline asm
	// begin inline asm
	fma.rn.f32 %f3288, %f3242, %f4230, %f3284;
	// end inline asm
	// begin inline asm
	fma.rn.f32 %f3292, %f3242, %f4230, %f3288;
	// end inline asm
	// begin inline asm
	fma.rn.f32 %f3296, %f3242, %f4230, %f3292;
	// end inline asm
	// begin inline asm
	fma.rn.f32 %f3300, %f3242, %f4230, %f3296;
	// end inline asm
	// begin inline asm
	fma.rn.f32 %f3304, %f3242, %f4230, %f3300;
	// end inline asm
	// begin inline asm
	sin.approx.f32  %f3308, %f3304;
	// end inline asm
	// begin inline asm
	fma.rn.f32 %f3310, %f3308, %f4230, %f3304;
	// end inline asm
	// begin inline asm
	fma.rn.f32 %f3314, %f3308, %f4230, %f3310;
	// end inline asm
	// begin inline asm
	fma.rn.f32 %f3318, %f3308, %f4230, %f3314;
	// end inline asm
	// begin inline asm
	fma.rn.f32 %f3322, %f3308, %f4230, %f3318;
	// end inline asm
	// begin inline asm
	fma.rn.f32 %f3326, %f3308, %f4230, %f3322;
	// end inline asm
	// begin inline asm
	fma.rn.f32 %f3330, %f3308, %f4230, %f3326;
	// end inline asm
	// begin inline asm
	fma.rn.f32 %f3334, %f3308, %f4230, %f3330;
	// end inline asm
	// begin inline asm
	fma.rn.f32 %f3338, %f3308, %f4230, %f3334;
	// end inline asm
	// begin inline asm
	fma.rn.f32 %f3342, %f3308, %f4230, %f3338;
	// end inline asm
	// begin inline asm
	fma.rn.f32 %f3346, %f3308, %f4230, %f3342;
	// end inline asm
	// begin inline asm
	fma.rn.f32 %f3350, %f3308, %f4230, %f3346;
	// end inline asm
	// begin inline asm
	fma.rn.f32 %f3354, %f3308, %f4230, %f3350;
	// end inline asm
	// begin inline asm
	fma.rn.f32 %f3358, %f3308, %f4230, %f3354;
	// end inline asm
	// begin inline asm
	fma.rn.f32 %f3362, %f3308, %f4230, %f3358;
	// end inline asm
	// begin inline asm
	fma.rn.f32 %f3366, %f3308, %f4230, %f3362;
	// end inline asm
	// begin inline asm
	fma.rn.f32 %f3370, %f3308, %f4230, %f3366;
	// end inline asm
	// begin inline asm
	sin.approx.f32  %f3374, %f3370;
	// end inline asm
	// begin inline asm
	fma.rn.f32 %f3376, %f3374, %f4230, %f3370;
	// end inline asm
	// begin inline asm
	fma.rn.f32 %f3380, %f3374, %f4230, %f3376;
	// end inline asm
	// begin inline asm
	fma.rn.f32 %f3384, %f3374, %f4230, %f3380;
	// end inline asm
	// begin inline asm
	fma.rn.f32 %f3388, %f3374, %f4230, %f3384;
	// end inline asm
	// begin inline asm
	fma.rn.f32 %f3392, %f3374, %f4230, %f3388;
	// end inline asm
	// begin inline asm
	fma.rn.f32 %f3396, %f3374, %f4230, %f3392;
	// end inline asm
	// begin inline asm
	fma.rn.f32 %f3400, %f3374, %f4230, %f3396;
	// end inline asm
	// begin inline asm
	fma.rn.f32 %f3404, %f3374, %f4230, %f3400;
	// end inline asm
	// begin inline asm
	fma.rn.f32 %f3408, %f3374, %f4230, %f3404;
	// end inline asm
	// begin inline asm
	fma.rn.f32 %f3412, %f3374, %f4230, %f3408;
	// end inline asm
	// begin inline asm
	fma.rn.f32 %f3416, %f3374, %f4230, %f3412;
	// end inline asm
	// begin inline asm
	fma.rn.f32 %f3420, %f3374, %f4230, %f3416;
	// end inline asm
	// begin inline asm
	fma.rn.f32 %f3424, %f3374, %f4230, %f3420;
	// end inline asm
	// begin inline asm
	fma.rn.f32 %f3428, %f3374, %f4230, %f3424;
	// end inline asm
	// begin inline asm
	fma.rn.f32 %f3432, %f3374, %f4230, %f3428;
	// end inline asm
	// begin inline asm
	fma.rn.f32 %f3436, %f3374, %f4230, %f3432;
	// end inline asm
	// begin inline asm
	sin.approx.f32  %f3440, %f3436;
	// end inline asm
	// begin inline asm
	fma.rn.f32 %f3442, %f3440, %f4230, %f3436;
	// end inline asm
	// begin inline asm
	fma.rn.f32 %f3446, %f3440, %f4230, %f3442;
	// end inline asm
	// begin inline asm
	fma.rn.f32 %f3450, %f3440, %f4230, %f3446;
	// end inline asm
	// begin inline asm
	fma.rn.f32 %f3454, %f3440, %f4230, %f3450;
	// end inline asm
	// begin inline asm
	fma.rn.f32 %f3458, %f3440, %f4230, %f3454;
	// end inline asm
	// begin inline asm
	fma.rn.f32 %f3462, %f3440, %f4230, %f3458;
	// end inline asm
	// begin inline asm
	fma.rn.f32 %f3466, %f3440, %f4230, %f3462;
	// end inline asm
	// begin inline asm
	fma.rn.f32 %f3470, %f3440, %f4230, %f3466;
	// end inline asm
	// begin inline asm
	fma.rn.f32 %f3474, %f3440, %f4230, %f3470;
	// end inline asm
	// begin inline asm
	fma.rn.f32 %f3478, %f3440, %f4230, %f3474;
	// end inline asm
	// begin inline asm
	fma.rn.f32 %f3482, %f3440, %f4230, %f3478;
	// end inline asm
	// begin inline asm
	fma.rn.f32 %f3486, %f3440, %f4230, %f3482;
	// end inline asm
	// begin inline asm
	fma.rn.f32 %f3490, %f3440, %f4230, %f3486;
	// end inline asm
	// begin inline asm
	fma.rn.f32 %f3494, %f3440, %f4230, %f3490;
	// end inline asm
	// begin inline asm
	fma.rn.f32 %f3498, %f3440, %f4230, %f3494;
	// end inline asm
	// begin inline asm
	fma.rn.f32 %f3502, %f3440, %f4230, %f3498;
	// end inline asm
	// begin inline asm
	sin.approx.f32  %f3506, %f3502;
	// end inline asm
	// begin inline asm
	fma.rn.f32 %f3508, %f3506, %f4230, %f3502;
	// end inline asm
	// begin inline asm
	fma.rn.f32 %f3512, %f3506, %f4230, %f3508;
	// end inline asm
	// begin inline asm
	fma.rn.f32 %f3516, %f3506, %f4230, %f3512;
	// end inline asm
	// begin inline asm
	fma.rn.f32 %f3520, %f3506, %f4230, %f3516;
	// end inline asm
	// begin inline asm
	fma.rn.f32 %f3524, %f3506, %f4230, %f3520;
	// end inline asm
	// begin inline asm
	fma.rn.f32 %f3528, %f3506, %f4230, %f3524;
	// end inline asm
	// begin inline asm
	fma.rn.f32 %f3532, %f3506, %f4230, %f3528;
	// end inline asm
	// begin inline asm
	fma.rn.f32 %f3536, %f3506, %f4230, %f3532;
	// end inline asm
	// begin inline asm
	fma.rn.f32 %f3540, %f3506, %f4230, %f3536;
	// end inline asm
	// begin inline asm
	fma.rn.f32 %f3544, %f3506, %f4230, %f3540;
	// end inline asm
	// begin inline asm
	fma.rn.f32 %f3548, %f3506, %f4230, %f3544;
	// end inline asm
	// begin inline asm
	fma.rn.f32 %f3552, %f3506, %f4230, %f3548;
	// end inline asm
	// begin inline asm
	fma.rn.f32 %f3556, %f3506, %f4230, %f3552;
	// end inline asm
	// begin inline asm
	fma.rn.f32 %f3560, %f3506, %f4230, %f3556;
	// end inline asm
	// begin inline asm
	fma.rn.f32 %f3564, %f3506, %f4230, %f3560;
	// end inline asm
	// begin inline asm
	fma.rn.f32 %f3568, %f3506, %f4230, %f3564;
	// end inline asm
	// begin inline asm
	sin.approx.f32  %f3572, %f3568;
	// end inline asm
	// begin inline asm
	fma.rn.f32 %f3574, %f3572, %f4230, %f3568;
	// end inline asm
	// begin inline asm
	fma.rn.f32 %f3578, %f3572, %f4230, %f3574;
	// end inline asm
	// begin inline asm
	fma.rn.f32 %f3582, %f3572, %f4230, %f3578;
	// end inline asm
	// begin inline asm
	fma.rn.f32 %f3586, %f3572, %f4230, %f3582;
	// end inline asm
	// begin inline asm
	fma.rn.f32 %f3590, %f3572, %f4230, %f3586;
	// end inline asm
	// begin inline asm
	fma.rn.f32 %f3594, %f3572, %f4230, %f3590;
	// end inline asm
	// begin inline asm
	fma.rn.f32 %f3598, %f3572, %f4230, %f3594;
	// end inline asm
	// begin inline asm
	fma.rn.f32 %f3602, %f3572, %f4230, %f3598;
	// end inline asm
	// begin inline asm
	fma.rn.f32 %f3606, %f3572, %f4230, %f3602;
	// end inline asm
	// begin inline asm
	fma.rn.f32 %f3610, %f3572, %f4230, %f3606;
	// end inline asm
	// begin inline asm
	fma.rn.f32 %f3614, %f3572, %f4230, %f3610;
	// end inline asm
	// begin inline asm
	fma.rn.f32 %f3618, %f3572, %f4230, %f3614;
	// end inline asm
	// begin inline asm
	fma.rn.f32 %f3622, %f3572, %f4230, %f3618;
	// end inline asm
	// begin inline asm
	fma.rn.f32 %f3626, %f3572, %f4230, %f3622;
	// end inline asm
	// begin inline asm
	fma.rn.f32 %f3630, %f3572, %f4230, %f3626;
	// end inline asm
	// begin inline asm
	fma.rn.f32 %f3634, %f3572, %f4230, %f3630;
	// end inline asm
	// begin inline asm
	sin.approx.f32  %f3638, %f3634;
	// end inline asm
	// begin inline asm
	fma.rn.f32 %f3640, %f3638, %f4230, %f3634;
	// end inline asm
	// begin inline asm
	fma.rn.f32 %f3644, %f3638, %f4230, %f3640;
	// end inline asm
	// begin inline asm
	fma.rn.f32 %f3648, %f3638, %f4230, %f3644;
	// end inline asm
	// begin inline asm
	fma.rn.f32 %f3652, %f3638, %f4230, %f3648;
	// end inline asm
	// begin inline asm
	fma.rn.f32 %f3656, %f3638, %f4230, %f3652;
	// end inline asm
	// begin inline asm
	fma.rn.f32 %f3660, %f3638, %f4230, %f3656;
	// end inline asm
	// begin inline asm
	fma.rn.f32 %f3664, %f3638, %f4230, %f3660;
	// end inline asm
	// begin inline asm
	fma.rn.f32 %f3668, %f3638, %f4230, %f3664;
	// end inline asm
	// begin inline asm
	fma.rn.f32 %f3672, %f3638, %f4230, %f3668;
	// end inline asm
	// begin inline asm
	fma.rn.f32 %f3676, %f3638, %f4230, %f3672;
	// end inline asm
	// begin inline asm
	fma.rn.f32 %f3680, %f3638, %f4230, %f3676;
	// end inline asm
	// begin inline asm
	fma.rn.f32 %f3684, %f3638, %f4230, %f3680;
	// end inline asm
	// begin inline asm
	fma.rn.f32 %f3688, %f3638, %f4230, %f3684;
	// end inline asm
	// begin inline asm
	fma.rn.f32 %f3692, %f3638, %f4230, %f3688;
	// end inline asm
	// begin inline asm
	fma.rn.f32 %f3696, %f3638, %f4230, %f3692;
	// end inline asm
	// begin inline asm
	fma.rn.f32 %f3700, %f3638, %f4230, %f3696;
	// end inline asm
	// begin inline asm
	sin.approx.f32  %f3704, %f3700;
	// end inline asm
	// begin inline asm
	fma.rn.f32 %f3706, %f3704, %f4230, %f3700;
	// end inline asm
	// begin inline asm
	fma.rn.f32 %f3710, %f3704, %f4230, %f3706;
	// end inline asm
	// begin inline asm
	fma.rn.f32 %f3714, %f3704, %f4230, %f3710;
	// end inline asm
	// begin inline asm
	fma.rn.f32 %f3718, %f3704, %f4230, %f3714;
	// end inline asm
	// begin inline asm
	fma.rn.f32 %f3722, %f3704, %f4230, %f3718;
	// end inline asm
	// begin inline asm
	fma.rn.f32 %f3726, %f3704, %f4230, %f3722;
	// end inline asm
	// begin inline asm
	fma.rn.f32 %f3730, %f3704, %f4230, %f3726;
	// end inline asm
	// begin inline asm
	fma.rn.f32 %f3734, %f3704, %f4230, %f3730;
	// end inline asm
	// begin inline asm
	fma.rn.f32 %f3738, %f3704, %f4230, %f3734;
	// end inline asm
	// begin inline asm
	fma.rn.f32 %f3742, %f3704, %f4230, %f3738;
	// end inline asm
	// begin inline asm
	fma.rn.f32 %f3746, %f3704, %f4230, %f3742;
	// end inline asm
	// begin inline asm
	fma.rn.f32 %f3750, %f3704, %f4230, %f3746;
	// end inline asm
	// begin inline asm
	fma.rn.f32 %f3754, %f3704, %f4230, %f3750;
	// end inline asm
	// begin inline asm
	fma.rn.f32 %f3758, %f3704, %f4230, %f3754;
	// end inline asm
	// begin inline asm
	fma.rn.f32 %f3762, %f3704, %f4230, %f3758;
	// end inline asm
	// begin inline asm
	fma.rn.f32 %f3766, %f3704, %f4230, %f3762;
	// end inline asm
	// begin inline asm
	sin.approx.f32  %f3770, %f3766;
	// end inline asm
	// begin inline asm
	fma.rn.f32 %f3772, %f3770, %f4230, %f3766;
	// end inline asm
	// begin inline asm
	fma.rn.f32 %f3776, %f3770, %f4230, %f3772;
	// end inline asm
	// begin inline asm
	fma.rn.f32 %f3780, %f3770, %f4230, %f3776;
	// end inline asm
	// begin inline asm
	fma.rn.f32 %f3784, %f3770, %f4230, %f3780;
	// end inline asm
	// begin inline asm
	fma.rn.f32 %f3788, %f3770, %f4230, %f3784;
	// end inline asm
	// begin inline asm
	fma.rn.f32 %f3792, %f3770, %f4230, %f3788;
	// end inline asm
	// begin inline asm
	fma.rn.f32 %f3796, %f3770, %f4230, %f3792;
	// end inline asm
	// begin inline asm
	fma.rn.f32 %f3800, %f3770, %f4230, %f3796;
	// end inline asm
	// begin inline asm
	fma.rn.f32 %f3804, %f3770, %f4230, %f3800;
	// end inline asm
	// begin inline asm
	fma.rn.f32 %f3808, %f3770, %f4230, %f3804;
	// end inline asm
	// begin inline asm
	fma.rn.f32 %f3812, %f3770, %f4230, %f3808;
	// end inline asm
	// begin inline asm
	fma.rn.f32 %f3816, %f3770, %f4230, %f3812;
	// end inline asm
	// begin inline asm
	fma.rn.f32 %f3820, %f3770, %f4230, %f3816;
	// end inline asm
	// begin inline asm
	fma.rn.f32 %f3824, %f3770, %f4230, %f3820;
	// end inline asm
	// begin inline asm
	fma.rn.f32 %f3828, %f3770, %f4230, %f3824;
	// end inline asm
	// begin inline asm
	fma.rn.f32 %f3832, %f3770, %f4230, %f3828;
	// end inline asm
	// begin inline asm
	sin.approx.f32  %f3836, %f3832;
	// end inline asm
	// begin inline asm
	fma.rn.f32 %f3838, %f3836, %f4230, %f3832;
	// end inline asm
	// begin inline asm
	fma.rn.f32 %f3842, %f3836, %f4230, %f3838;
	// end inline asm
	// begin inline asm
	fma.rn.f32 %f3846, %f3836, %f4230, %f3842;
	// end inline asm
	// begin inline asm
	fma.rn.f32 %f3850, %f3836, %f4230, %f3846;
	// end inline asm
	// begin inline asm
	fma.rn.f32 %f3854, %f3836, %f4230, %f3850;
	// end inline asm
	// begin inline asm
	fma.rn.f32 %f3858, %f3836, %f4230, %f3854;
	// end inline asm
	// begin inline asm
	fma.rn.f32 %f3862, %f3836, %f4230, %f3858;
	// end inline asm
	// begin inline asm
	fma.rn.f32 %f3866, %f3836, %f4230, %f3862;
	// end inline asm
	// begin inline asm
	fma.rn.f32 %f3870, %f3836, %f4230, %f3866;
	// end inline asm
	// begin inline asm
	fma.rn.f32 %f3874, %f3836, %f4230, %f3870;
	// end inline asm
	// begin inline asm
	fma.rn.f32 %f3878, %f3836, %f4230, %f3874;
	// end inline asm
	// begin inline asm
	fma.rn.f32 %f3882, %f3836, %f4230, %f3878;
	// end inline asm
	// begin inline asm
	fma.rn.f32 %f3886, %f3836, %f4230, %f3882;
	// end inline asm
	// begin inline asm
	fma.rn.f32 %f3890, %f3836, %f4230, %f3886;
	// end inline asm
	// begin inline asm
	fma.rn.f32 %f3894, %f3836, %f4230, %f3890;
	// end inline asm
	// begin inline asm
	fma.rn.f32 %f3898, %f3836, %f4230, %f3894;
	// end inline asm
	// begin inline asm
	sin.approx.f32  %f3902, %f3898;
	// end inline asm
	// begin inline asm
	fma.rn.f32 %f3904, %f3902, %f4230, %f3898;
	// end inline asm
	// begin inline asm
	fma.rn.f32 %f3908, %f3902, %f4230, %f3904;
	// end inline asm
	// begin inline asm
	fma.rn.f32 %f3912, %f3902, %f4230, %f3908;
	// end inline asm
	// begin inline asm
	fma.rn.f32 %f3916, %f3902, %f4230, %f3912;
	// end inline asm
	// begin inline asm
	fma.rn.f32 %f3920, %f3902, %f4230, %f3916;
	// end inline asm
	// begin inline asm
	fma.rn.f32 %f3924, %f3902, %f4230, %f3920;
	// end inline asm
	// begin inline asm
	fma.rn.f32 %f3928, %f3902, %f4230, %f3924;
	// end inline asm
	// begin inline asm
	fma.rn.f32 %f3932, %f3902, %f4230, %f3928;
	// end inline asm
	// begin inline asm
	fma.rn.f32 %f3936, %f3902, %f4230, %f3932;
	// end inline asm
	// begin inline asm
	fma.rn.f32 %f3940, %f3902, %f4230, %f3936;
	// end inline asm
	// begin inline asm
	fma.rn.f32 %f3944, %f3902, %f4230, %f3940;
	// end inline asm
	// begin inline asm
	fma.rn.f32 %f3948, %f3902, %f4230, %f3944;
	// end inline asm
	// begin inline asm
	fma.rn.f32 %f3952, %f3902, %f4230, %f3948;
	// end inline asm
	// begin inline asm
	fma.rn.f32 %f3956, %f3902, %f4230, %f3952;
	// end inline asm
	// begin inline asm
	fma.rn.f32 %f3960, %f3902, %f4230, %f3956;
	// end inline asm
	// begin inline asm
	fma.rn.f32 %f3964, %f3902, %f4230, %f3960;
	// end inline asm
	// begin inline asm
	sin.approx.f32  %f3968, %f3964;
	// end inline asm
	// begin inline asm
	fma.rn.f32 %f3970, %f3968, %f4230, %f3964;
	// end inline asm
	// begin inline asm
	fma.rn.f32 %f3974, %f3968, %f4230, %f3970;
	// end inline asm
	// begin inline asm
	fma.rn.f32 %f3978, %f3968, %f4230, %f3974;
	// end inline asm
	// begin inline asm
	fma.rn.f32 %f3982, %f3968, %f4230, %f3978;
	// end inline asm
	// begin inline asm
	fma.rn.f32 %f3986, %f3968, %f4230, %f3982;
	// end inline asm
	// begin inline asm
	fma.rn.f32 %f3990, %f3968, %f4230, %f3986;
	// end inline asm
	// begin inline asm
	fma.rn.f32 %f3994, %f3968, %f4230, %f3990;
	// end inline asm
	// begin inline asm
	fma.rn.f32 %f3998, %f3968, %f4230, %f3994;
	// end inline asm
	// begin inline asm
	fma.rn.f32 %f4002, %f3968, %f4230, %f3998;
	// end inline asm
	// begin inline asm
	fma.rn.f32 %f4006, %f3968, %f4230, %f4002;
	// end inline asm
	// begin inline asm
	fma.rn.f32 %f4010, %f3968, %f4230, %f4006;
	// end inline asm
	// begin inline asm
	fma.rn.f32 %f4014, %f3968, %f4230, %f4010;
	// end inline asm
	// begin inline asm
	fma.rn.f32 %f4018, %f3968, %f4230, %f4014;
	// end inline asm
	// begin inline asm
	fma.rn.f32 %f4022, %f3968, %f4230, %f4018;
	// end inline asm
	// begin inline asm
	fma.rn.f32 %f4026, %f3968, %f4230, %f4022;
	// end inline asm
	// begin inline asm
	fma.rn.f32 %f4030, %f3968, %f4230, %f4026;
	// end inline asm
	// begin inline asm
	sin.approx.f32  %f4034, %f4030;
	// end inline asm
	// begin inline asm
	fma.rn.f32 %f4036, %f4034, %f4230, %f4030;
	// end inline asm
	// begin inline asm
	fma.rn.f32 %f4040, %f4034, %f4230, %f4036;
	// end inline asm
	// begin inline asm
	fma.rn.f32 %f4044, %f4034, %f4230, %f4040;
	// end inline asm
	// begin inline asm
	fma.rn.f32 %f4048, %f4034, %f4230, %f4044;
	// end inline asm
	// begin inline asm
	fma.rn.f32 %f4052, %f4034, %f4230, %f4048;
	// end inline asm
	// begin inline asm
	fma.rn.f32 %f4056, %f4034, %f4230, %f4052;
	// end inline asm
	// begin inline asm
	fma.rn.f32 %f4060, %f4034, %f4230, %f4056;
	// end inline asm
	// begin inline asm
	fma.rn.f32 %f4064, %f4034, %f4230, %f4060;
	// end inline asm
	// begin inline asm
	fma.rn.f32 %f4068, %f4034, %f4230, %f4064;
	// end inline asm
	// begin inline asm
	fma.rn.f32 %f4072, %f4034, %f4230, %f4068;
	// end inline asm
	// begin inline asm
	fma.rn.f32 %f4076, %f4034, %f4230, %f4072;
	// end inline asm
	// begin inline asm
	fma.rn.f32 %f4080, %f4034, %f4230, %f4076;
	// end inline asm
	// begin inline asm
	fma.rn.f32 %f4084, %f4034, %f4230, %f4080;
	// end inline asm
	// begin inline asm
	fma.rn.f32 %f4088, %f4034, %f4230, %f4084;
	// end inline asm
	// begin inline asm
	fma.rn.f32 %f4092, %f4034, %f4230, %f4088;
	// end inline asm
	// begin inline asm
	fma.rn.f32 %f4096, %f4034, %f4230, %f4092;
	// end inline asm
	// begin inline asm
	sin.approx.f32  %f4100, %f4096;
	// end inline asm
	// begin inline asm
	fma.rn.f32 %f4102, %f4100, %f4230, %f4096;
	// end inline asm
	// begin inline asm
	fma.rn.f32 %f4106, %f4100, %f4230, %f4102;
	// end inline asm
	// begin inline asm
	fma.rn.f32 %f4110, %f4100, %f4230, %f4106;
	// end inline asm
	// begin inline asm
	fma.rn.f32 %f4114, %f4100, %f4230, %f4110;
	// end inline asm
	// begin inline asm
	fma.rn.f32 %f4118, %f4100, %f4230, %f4114;
	// end inline asm
	// begin inline asm
	fma.rn.f32 %f4122, %f4100, %f4230, %f4118;
	// end inline asm
	// begin inline asm
	fma.rn.f32 %f4126, %f4100, %f4230, %f4122;
	// end inline asm
	// begin inline asm
	fma.rn.f32 %f4130, %f4100, %f4230, %f4126;
	// end inline asm
	// begin inline asm
	fma.rn.f32 %f4134, %f4100, %f4230, %f4130;
	// end inline asm
	// begin inline asm
	fma.rn.f32 %f4138, %f4100, %f4230, %f4134;
	// end inline asm
	// begin inline asm
	fma.rn.f32 %f4142, %f4100, %f4230, %f4138;
	// end inline asm
	// begin inline asm
	fma.rn.f32 %f4146, %f4100, %f4230, %f4142;
	// end inline asm
	// begin inline asm
	fma.rn.f32 %f4150, %f4100, %f4230, %f4146;
	// end inline asm
	// begin inline asm
	fma.rn.f32 %f4154, %f4100, %f4230, %f4150;
	// end inline asm
	// begin inline asm
	fma.rn.f32 %f4158, %f4100, %f4230, %f4154;
	// end inline asm
	// begin inline asm
	fma.rn.f32 %f4162, %f4100, %f4230, %f4158;
	// end inline asm
	// begin inline asm
	sin.approx.f32  %f4166, %f4162;
	// end inline asm
	// begin inline asm
	fma.rn.f32 %f4168, %f4166, %f4230, %f4162;
	// end inline asm
	// begin inline asm
	fma.rn.f32 %f4172, %f4166, %f4230, %f4168;
	// end inline asm
	// begin inline asm
	fma.rn.f32 %f4176, %f4166, %f4230, %f4172;
	// end inline asm
	// begin inline asm
	fma.rn.f32 %f4180, %f4166, %f4230, %f4176;
	// end inline asm
	// begin inline asm
	fma.rn.f32 %f4184, %f4166, %f4230, %f4180;
	// end inline asm
	// begin inline asm
	fma.rn.f32 %f4188, %f4166, %f4230, %f4184;
	// end inline asm
	// begin inline asm
	fma.rn.f32 %f4192, %f4166, %f4230, %f4188;
	// end inline asm
	// begin inline asm
	fma.rn.f32 %f4196, %f4166, %f4230, %f4192;
	// end inline asm
	// begin inline asm
	fma.rn.f32 %f4200, %f4166, %f4230, %f4196;
	// end inline asm
	// begin inline asm
	fma.rn.f32 %f4204, %f4166, %f4230, %f4200;
	// end inline asm
	// begin inline asm
	fma.rn.f32 %f4208, %f4166, %f4230, %f4204;
	// end inline asm
	// begin inline asm
	fma.rn.f32 %f4212, %f4166, %f4230, %f4208;
	// end inline asm
	// begin inline asm
	fma.rn.f32 %f4216, %f4166, %f4230, %f4212;
	// end inline asm
	// begin inline asm
	fma.rn.f32 %f4220, %f4166, %f4230, %f4216;
	// end inline asm
	// begin inline asm
	fma.rn.f32 %f4224, %f4166, %f4230, %f4220;
	// end inline asm
	// begin inline asm
	fma.rn.f32 %f4244, %f4166, %f4230, %f4224;
	// end inline asm
	// begin inline asm
	sin.approx.f32  %f4245, %f4244;
	// end inline asm
	// begin inline asm
	cos.approx.f32  %f4234, %f4244;
	// end inline asm
	add.s32 	%r13, %r13, 64;
	setp.ne.s32 	%p1, %r13, 512;
	@%p1 bra 	$L__BB7_2;
	add.s32 	%r12, %r12, 1;
	setp.ne.s32 	%p2, %r12, 512;
	@%p2 bra 	$L__BB7_1;
	add.s32 	%r8, %r1, 1;
	cvt.rn.f32.u32 	%f4236, %r8;
	cvta.to.global.u64 	%rd2, %rd1;
	add.f32 	%f4237, %f4244, %f4236;
	add.f32 	%f4238, %f4245, %f4237;
	add.f32 	%f4239, %f4234, %f4238;
	add.f32 	%f4240, %f4239, 0f40400000;
	add.f32 	%f4241, %f4240, 0f40800000;
	mov.u32 	%r9, %ctaid.x;
	mov.u32 	%r10, %ntid.x;
	mad.lo.s32 	%r11, %r9, %r10, %r1;
	mul.wide.u32 	%rd3, %r11, 4;
	add.s64 	%rd4, %rd2, %rd3;
	st.global.f32 	[%rd4], %f4241;
	ret;

}
	// .globl	_Z20fp32_sincos_sfu_32_1Pf
.visible .entry _Z20fp32_sincos_sfu_32_1Pf(
	.param .u64 .ptr .align 1 _Z20fp32_sincos_sfu_32_1Pf_param_0
)
{
	.reg .pred 	%p<2>;
	.reg .b32 	%r<10>;
	.reg .b32 	%f<33298>;
	.reg .b64 	%rd<5>;

	ld.param.u64 	%rd1, [_Z20fp32_sincos_sfu_32_1Pf_param_0];
	mov.u32 	%r1, %tid.x;
	cvt.rn.f32.u32 	%f33296, %r1;
	mov.f32 	%f33297, 0f3F800000;
	mov.b32 	%r9, 0;
$L__BB8_1:
	mov.f32 	%f33284, 0f40400000;
	// begin inline asm
	fma.rn.f32 %f8, %f33297, %f33284, %f33296;
	// end inline asm
	// begin inline asm
	fma.rn.f32 %f12, %f33297, %f33284, %f8;
	// end inline asm
	// begin inline asm
	fma.rn.f32 %f16, %f33297, %f33284, %f12;
	// end inline asm
	// begin inline asm
	fma.rn.f32 %f20, %f33297, %f33284, %f16;
	// end inline asm
	// begin inline asm
	fma.rn.f32 %f24, %f33297, %f33284, %f20;
	// end inline asm
	// begin inline asm
	fma.rn.f32 %f28, %f33297, %f33284, %f24;
	// end inline asm
	// begin inline asm
	fma.rn.f32 %f32, %f33297, %f33284, %f28;
	// end inline asm
	// begin inline asm
	fma.rn.f32 %f36, %f33297, %f33284, %f32;
	// end inline asm
	// begin inline asm
	fma.rn.f32 %f40, %f33297, %f33284, %f36;
	// end inline asm
	// begin inline asm
	fma.rn.f32 %f44, %f33297, %f33284, %f40;
	// end inline asm
	// begin inline asm
	fma.rn.f32 %f48, %f33297, %f33284, %f44;
	// end inline asm
	// begin inline asm
	fma.rn.f32 %f52, %f33297, %f33284, %f48;
	// end inline asm
	// begin inline asm
	fma.rn.f32 %f56, %f33297, %f33284, %f52;
	// end inline asm
	// begin inline asm
	fma.rn.f32 %f60, %f33297, %f33284, %f56;
	// end inline asm
	// begin inline asm
	fma.rn.f32 %f64, %f33297, %f33284, %f60;
	// end inline asm
	// begin inline asm
	fma.rn.f32 %f68, %f33297, %f33284, %f64;
	// end inline asm
	// begin inline asm
	fma.rn.f32 %f72, %f33297, %f33284, %f68;
	// end inline asm
	// begin inline asm
	fma.rn.f32 %f76, %f33297, %f33284, %f72;
	// end inline asm
	// begin inline asm
	fma.rn.f32 %f80, %f33297, %f33284, %f76;
	// end inline asm
	// begin inline asm
	fma.rn.f32 %f84, %f33297, %f33284, %f80;
	// end inline asm
	// begin inline asm
	fma.rn.f32 %f88, %f33297, %f33284, %f84;
	// end inline asm
	// begin inline asm
	fma.rn.f32 %f92, %f33297, %f33284, %f88;
	// end inline asm
	// begin inline asm
	fma.rn.f32 %f96, %f33297, %f33284, %f92;
	// end inline asm
	// begin inline asm
	fma.rn.f32 %f100, %f33297, %f33284, %f96;
	// end inline asm
	// begin inline asm
	fma.rn.f32 %f104, %f33297, %f33284, %f100;
	// end inline asm
	// begin inline asm
	fma.rn.f32 %f108, %f33297, %f33284, %f104;
	// end inline asm
	// begin inline asm
	fma.rn.f32 %f112, %f33297, %f33284, %f108;
	// end inline asm
	// begin inline asm
	fma.rn.f32 %f116, %f33297, %f33284, %f112;
	// end inline asm
	// begin inline asm
	fma.rn.f32 %f120, %f33297, %f33284, %f116;
	// end inline asm
	// begin inline asm
	fma.rn.f32 %f124, %f33297, %f33284, %f120;
	// end inline asm
	// begin inline asm
	fma.rn.f32 %f128, %f33297, %f33284, %f124;
	// end inline asm
	// begin inline asm
	fma.rn.f32 %f132, %f33297, %f33284, %f128;
	// end inline asm
	// begin inline asm
	sin.approx.f32  %f136, %f132;
	// end inline asm
	// begin inline asm
	fma.rn.f32 %f138, %f136, %f33284, %f132;
	// end inline asm
	// begin inline asm
	fma.rn.f32 %f142, %f136, %f33284, %f138;
	// end inline asm
	// begin inline asm
	fma.rn.f32 %f146, %f136, %f33284, %f142;
	// end inline asm
	// begin inline asm
	fma.rn.f32 %f150, %f136, %f33284, %f146;
	// end inline asm
	// begin inline asm
	fma.rn.f32 %f154, %f136, %f33284, %f150;
	// end inline asm
	// begin inline asm
	fma.rn.f32 %f158, %f136, %f33284, %f154;
	// end inline asm
	// begin inline asm
	fma.rn.f32 %f162, %f136, %f33284, %f158;
	// end inline asm
	// begin inline asm
	fma.rn.f32 %f166, %f136, %f33284, %f162;
	// end inline asm
	// begin inline asm
	fma.rn.f32 %f170, %f136, %f33284, %f166;
	// end inline asm
	// begin inline asm
	fma.rn.f32 %f174, %f136, %f33284, %f170;
	// end inline asm
	// begin inline asm
	fma.rn.f32 %f178, %f136, %f33284, %f174;
	// end inline asm
	// begin inline asm
	fma.rn.f32 %f182, %f136, %f33284, %f178;
	// end inline asm
	// begin inline asm
	fma.rn.f32 %f186, %f136, %f33284, %f182;
	// end inline asm
	// begin inline asm
	fma.rn.f32 %f190, %f136, %f33284, %f186;
	// end inline asm
	// begin inline asm
	fma.rn.f32 %f194, %f136, %f33284, %f190;
	// end inline asm
	// begin inline asm
	fma.rn.f32 %f198, %f136, %f33284, %f194;
	// end inline asm
	// begin inline asm
	fma.rn.f32 %f202, %f136, %f33284, %f198;
	// end inline asm
	// begin inline asm
	fma.rn.f32 %f206, %f136, %f33284, %f202;
	// end inline asm
	// begin inline asm
	fma.rn.f32 %f210, %f136, %f33284, %f206;
	// end inline asm
	// begin inline asm
	fma.rn.f32 %f214, %f136, %f33284, %f210;
	// end inline asm
	// begin inline asm
	fma.rn.f32 %f218, %f136, %f33284, %f214;
	// end inline asm
	// begin inline asm
	fma.rn.f32 %f222, %f136, %f33284, %f218;
	// end inline asm
	// begin inline asm
	fma.rn.f32 %f226, %f136, %f33284, %f222;
	// end inline asm
	// begin inline asm
	fma.rn.f32 %f230, %f136, %f33284, %f226;
	// end inline asm
	// begin inline asm
	fma.rn.f32 %f234, %f136, %f33284, %f230;
	// end inline asm
	// begin inline asm
	fma.rn.f32 %f238, %f136, %f33284, %f234;
	// end inline asm
	// begin inline asm
	fma.rn.f32 %f242, %f136, %f33284, %f238;
	// end inline asm
	// begin inline asm
	fma.rn.f32 %f246, %f136, %f33284, %f242;
	// end inline asm
	// begin inline asm
	fma.rn.f32 %f250, %f136, %f33284, %f246;
	// end inline asm
	// begin inline asm
	fma.rn.f32 %f254, %f136, %f33284, %f250;
	// end inline asm
	// begin inline asm
	fma.rn.f32 %f258, %f136, %f33284, %f254;
	// end inline asm
	// begin inline asm
	fma.rn.f32 %f262, %f136, %f33284, %f258;
	// end inline asm
	// begin inline asm
	sin.approx.f32  %f266, %f262;
	// end inline asm
	// begin inline asm
	fma.rn.f32 %f268, %f266, %f33284, %f262;
	// end inline asm
	// begin inline asm
	fma.rn.f32 %f272, %f266, %f33284, %f268;
	// end inline asm
	// begin inline asm
	fma.rn.f32 %f276, %f266, %f33284, %f272;
	// end inline asm
	// begin inline asm
	fma.rn.f32 %f280, %f266, %f33284, %f276;
	// end inline asm
	// begin inline asm
	fma.rn.f32 %f284, %f266, %f33284, %f280;
	// end inline asm
	// begin inline asm
	fma.rn.f32 %f288, %f266, %f33284, %f284;
	// end inline asm
	// begin inline asm
	fma.rn.f32 %f292, %f266, %f33284, %f288;
	// end inline asm
	// begin inline asm
	fma.rn.f32 %f296, %f266, %f33284, %f292;
	// end inline asm
	// begin inline asm
	fma.rn.f32 %f300, %f266, %f33284, %f296;
	// end inline asm
	// begin inline asm
	fma.rn.f32 %f304, %f266, %f33284, %f300;
	// end inline asm
	// begin inline asm
	fma.rn.f32 %f308, %f266, %f33284, %f304;
	// end inline asm
	// begin inline asm
	fma.rn.f32 %f312, %f266, %f33284, %f308;
	// end inline asm
	// begin inline asm
	fma.rn.f32 %f316, %f266, %f33284, %f312;
	// end inline asm
	// begin inline asm
	fma.rn.f32 %f320, %f266, %f33284, %f316;
	// end inline asm
	// begin inline asm
	fma.rn.f32 %f324, %f266, %f33284, %f320;
	// end inline asm
	// begin inline asm
	fma.rn.f32 %f328, %f266, %f33284, %f324;
	// end inline asm
	// begin inline asm
	fma.rn.f32 %f332, %f266, %f33284, %f328;
	// end inline asm
	// begin inline asm
	fma.rn.f32 %f336, %f266, %f33284, %f332;
	// end inline asm
	// begin inline asm
	fma.rn.f32 %f340, %f266, %f33284, %f336;
	// end inline asm
	// begin inline asm
	fma.rn.f32 %f344, %f266, %f33284, %f340;
	// end inline asm
	// begin inline asm
	fma.rn.f32 %f348, %f266, %f33284, %f344;
	// end inline asm
	// begin inline asm
	fma.rn.f32 %f352, %f266, %f33284, %f348;
	// end inline asm
	// begin inline asm
	fma.rn.f32 %f356, %f266, %f33284, %f352;
	// end inline asm
	// begin inline asm
	fma.rn.f32 %f360, %f266, %f33284, %f356;
	// end inline asm
	// begin inline asm
	fma.rn.f32 %f364, %f266, %f33284, %f360;
	// end inline asm
	// begin inline asm
	fma.rn.f32 %f368, %f266, %f33284, %f364;
	// end inline asm
	// begin inline asm
	fma.rn.f32 %f372, %f266, %f33284, %f368;
	// end inline asm
	// begin inline asm
	fma.rn.f32 %f376, %f266, %f33284, %f372;
	// end inline asm
	// begin inline asm
	fma.rn.f32 %f380, %f266, %f33284, %f376;
	// end inline asm
	// begin inline asm
	fma.rn.f32 %f384, %f266, %f33284, %f380;
	// end inline asm
	// begin inline asm
	fma.rn.f32 %f388, %f266, %f33284, %f384;
	// end inline asm
	// begin inline asm
	fma.rn.f32 %f392, %f266, %f33284, %f388;
	// end inline asm
	// begin inline asm
	sin.approx.f32  %f396, %f392;
	// end inline asm
	// begin inline asm
	fma.rn.f32 %f398, %f396, %f33284, %f392;
	// end inline asm
	// begin inline asm
	fma.rn.f32 %f402, %f396, %f33284, %f398;
	// end inline asm
	// begin inline asm
	fma.rn.f32 %f406, %f396, %f33284, %f402;
	// end inline asm
	// begin inline asm
	fma.rn.f32 %f410, %f396, %f33284, %f406;
	// end inline asm
	// begin inline asm
	fma.rn.f32 %f414, %f396, %f33284, %f410;
	// end inline asm
	// begin inline asm
	fma.rn.f32 %f418, %f396, %f33284, %f414;
	// end inline asm
	// begin inline asm
	fma.rn.f32 %f422, %f396, %f33284, %f418;
	// end inline asm
	// begin inline asm
	fma.rn.f32 %f426, %f396, %f33284, %f422;
	// end inline asm
	// begin inline asm
	fma.rn.f32 %f430, %f396, %f33284, %f426;
	// end inline asm
	// begin inline asm
	fma.rn.f32 %f434, %f396, %f33284, %f430;
	// end inline asm
	// begin inline asm
	fma.rn.f32 %f438, %f396, %f33284, %f434;
	// end inline asm
	// begin inline asm
	fma.rn.f32 %f442, %f396, %f33284, %f438;
	// end inline asm
	// begin inline asm
	fma.rn.f32 %f446, %f396, %f33284, %f442;
	// end inline asm
	// begin inline asm
	fma.rn.f32 %f450, %f396, %f33284, %f446;
	// end inline asm
	// begin inline asm
	fma.rn.f32 %f454, %f396, %f33284, %f450;
	// end inline asm
	// begin inline asm
	fma.rn.f32 %f458, %f396, %f33284, %f454;
	// end inline asm
	// begin inline asm
	fma.rn.f32 %f462, %f396, %f33284, %f458;
	// end inline asm
	// begin inline asm
	fma.rn.f32 %f466, %f396, %f33284, %f462;
	// end inline asm
	// begin inline asm
	fma.rn.f32 %f470, %f396, %f33284, %f466;
	// end inline asm
	// begin inline asm
	fma.rn.f32 %f474, %f396, %f33284, %f470;
	// end inline asm
	// begin inline asm
	fma.rn.f32 %f478, %f396, %f33284, %f474;
	// end inline asm
	// begin inline asm
	fma.rn.f32 %f482, %f396, %f33284, %f478;
	// end inline asm
	// begin inline asm
	fma.rn.f32 %f486, %f396, %f33284, %f482;
	// end inline asm
	// begin inline asm
	fma.rn.f32 %f490, %f396, %f33284, %f486;
	// end inline asm
	// begin inline asm
	fma.rn.f32 %f494, %f396, %f33284, %f490;
	// end inline asm
	// begin inline asm
	fma.rn.f32 %f498, %f396, %f33284, %f494;
	// end inline asm
	// begin inline asm
	fma.rn.f32 %f502, %f396, %f33284, %f498;
	// end inline asm
	// begin inline asm
	fma.rn.f32 %f506, %f396, %f33284, %f502;
	// end inline asm
	// begin inline asm
	fma.rn.f32 %f510, %f396, %f33284, %f506;
	// end inline asm
	// begin inline asm
	fma.rn.f32 %f514, %f396, %f33284, %f510;
	// end inline asm
	// begin inline asm
	fma.rn.f32 %f518, %f396, %f33284, %f514;
	// end inline asm
	// begin inline asm
	fma.rn.f32 %f522, %f396, %f33284, %f518;
	// end inline asm
	// begin inline asm
	sin.approx.f32  %f526, %f522;
	// end inline asm
	// begin inline asm
	fma.rn.f32 %f528, %f526, %f33284, %f522;
	// end inline asm
	// begin inline asm
	fma.rn.f32 %f532, %f526, %f33284, %f528;
	// end inline asm
	// begin inline asm
	fma.rn.f32 %f536, %f526, %f33284, %f532;
	// end inline asm
	// begin inline asm
	fma.rn.f32 %f540, %f526, %f33284, %f536;
	// end inline asm
	// begin inline asm
	fma.rn.f32 %f544, %f526, %f33284, %f540;
	// end inline asm
	// begin inline asm
	fma.rn.f32 %f548, %f526, %f33284, %f544;
	// end inline asm
	// begin inline asm
	fma.rn.f32 %f552, %f526, %f33284, %f548;
	// end inline asm
	// begin inline asm
	fma.rn.f32 %f556, %f526, %f33284, %f552;
	// end inline asm
	// begin inline asm
	fma.rn.f32 %f560, %f526, %f33284, %f556;
	// end inline asm
	// begin inline asm
	fma.rn.f32 %f564, %f526, %f33284, %f560;
	// end inline asm
	// begin inline asm
	fma.rn.f32 %f568, %f526, %f33284, %f564;
	// end inline asm
	// begin inline asm
	fma.rn.f32 %f572, %f526, %f33284, %f568;
	// end inline asm
	// begin inline asm
	fma.rn.f32 %f576, %f526, %f33284, %f572;
	// end inline asm
	// begin inline asm
	fma.rn.f32 %f580, %f526, %f33284, %f576;
	// end inline asm
	// begin inline asm
	fma.rn.f32 %f584, %f526, %f33284, %f580;
	// end inline asm
	// begin inline asm
	fma.rn.f32 %f588, %f526, %f33284, %f584;
	// end inline asm
	// begin inline asm
	fma.rn.f32 %f592, %f526, %f33284, %f588;
	// end inline asm
	// begin inline asm
	fma.rn.f32 %f596, %f526, %f33284, %f592;
	// end inline asm
	// begin inline asm
	fma.rn.f32 %f600, %f526, %f33284, %f596;
	// end inline asm
	// begin inline asm
	fma.rn.f32 %f604, %f526, %f33284, %f600;
	// end inline asm
	// begin inline asm
	fma.rn.f32 %f608, %f526, %f33284, %f604;
	// end inline asm
	// begin inline asm
	fma.rn.f32 %f612, %f526, %f33284, %f608;
	// end inline asm
	// begin inline asm
	fma.rn.f32 %f616, %f526, %f33284, %f612;
	// end inline asm
	// begin inline asm
	fma.rn.f32 %f620, %f526, %f33284, %f616;
	// end inline asm
	// begin inline asm
	fma.rn.f32 %f624, %f526, %f33284, %f620;
	// end inline asm
	// begin inline asm
	fma.rn.f32 %f628, %f526, %f33284, %f624;
	// end inline asm
	// begin inline asm
	fma.rn.f32 %f632, %f526, %f33284, %f628;
	// end inline asm
	// begin inline asm
	fma.rn.f32 %f636, %f526, %f33284, %f632;
	// end inline asm
	// begin inline asm
	fma.rn.f32 %f640, %f526, %f33284, %f636;
	// end inline asm
	// begin inline asm
	fma.rn.f32 %f644, %f526, %f33284, %f640;
	// end inline asm
	// begin inline asm
	fma.rn.f32 %f648, %f526, %f33284, %f644;
	// end inline asm
	// begin inline asm
	fma.rn.f32 %f652, %f526, %f33284, %f648;
	// end inline asm
	// begin inline asm
	sin.approx.f32  %f656, %f652;
	// end inline asm
	// begin inline asm
	fma.rn.f32 %f658, %f656, %f33284, %f652;
	// end inline asm
	// begin inline asm
	fma.rn.f32 %f662, %f656, %f33284, %f658;
	// end inline asm
	// begin inline asm
	fma.rn.f32 %f666, %f656, %f33284, %f662;
	// end inline asm
	// begin inline asm
	fma.rn.f32 %f670, %f656, %f33284, %f666;
	// end inline asm
	// begin inline asm
	fma.rn.f32 %f674, %f656, %f33284, %f670;
	// end inline asm
	// begin inline asm
	fma.rn.f32 %f678, %f656, %f33284, %f674;
	// end inline asm
	// begin inline asm
	fma.rn.f32 %f682, %f656, %f33284, %f678;
	// end inline asm
	// begin inline asm
	fma.rn.f32 %f686, %f656, %f33284, %f682;
	// end inline asm
	// begin inline asm
	fma.rn.f32 %f690, %f656, %f33284, %f686;
	// end inline asm
	// begin inline asm
	fma.rn.f32 %f694, %f656, %f33284, %f690;
	// end inline asm
	// begin inline asm
	fma.rn.f32 %f698, %f656, %f33284, %f694;
	// end inline asm
	// begin inline asm
	fma.rn.f32 %f702, %f656, %f33284, %f698;
	// end inline asm
	// begin inline asm
	fma.rn.f32 %f706, %f656, %f33284, %f702;
	// end inline asm
	// begin inline asm
	fma.rn.f32 %f710, %f656, %f33284, %f706;
	// end inline asm
	// begin inline asm
	fma.rn.f32 %f714, %f656, %f33284, %f710;
	// end inline asm
	// begin inline asm
	fma.rn.f32 %f718, %f656, %f33284, %f714;
	// end inline asm
	// begin inline asm
	fma.rn.f32 %f722, %f656, %f33284, %f718;
	// end inline asm
	// begin inline asm
	fma.rn.f32 %f726, %f656, %f33284, %f722;
	// end inline asm
	// begin inline asm
	fma.rn.f32 %f730, %f656, %f33284, %f726;
	// end inline asm
	// begin inline asm
	fma.rn.f32 %f734, %f656, %f33284, %f730;
	// end inline asm
	// begin inline asm
	fma.rn.f32 %f738, %f656, %f33284, %f734;
	// end inline asm
	// begin inline asm
	fma.rn.f32 %f742, %f656, %f33284, %f738;
	// end inline asm
	// begin inline asm
	fma.rn.f32 %f746, %f656, %f33284, %f742;
	// end inline asm
	// begin inline asm
	fma.rn.f32 %f750, %f656, %f33284, %f746;
	// end inline asm
	// begin inline asm
	fma.rn.f32 %f754, %f656, %f33284, %f750;
	// end inline asm
	// begin inline asm
	fma.rn.f32 %f758, %f656, %f33284, %f754;
	// end inline asm
	// begin inline asm
	fma.rn.f32 %f762, %f656, %f33284, %f758;
	// end inline asm
	// begin inline asm
	fma.rn.f32 %f766, %f656, %f33284, %f762;
	// end inline asm
	// begin inline asm
	fma.rn.f32 %f770, %f656, %f33284, %f766;
	// end inline asm
	// begin inline asm
	fma.rn.f32 %f774, %f656, %f33284, %f770;
	// end inline asm
	// begin inline asm
	fma.rn.f32 %f778, %f656, %f33284, %f774;
	// end inline asm
	// begin inline asm
	fma.rn.f32 %f782, %f656, %f33284, %f778;
	// end inline asm
	// begin inline asm
	sin.approx.f32  %f786, %f782;
	// end inline asm
	// begin inline asm
	fma.rn.f32 %f788, %f786, %f33284, %f782;
	// end inline asm
	// begin inline asm
	fma.rn.f32 %f792, %f786, %f33284, %f788;
	// end inline asm
	// begin inline asm
	fma.rn.f32 %f796, %f786, %f33284, %f792;
	// end inline asm
	// begin inline asm
	fma.rn.f32 %f800, %f786, %f33284, %f796;
	// end inline asm
	// begin inline asm
	fma.rn.f32 %f804, %f786, %f33284, %f800;
	// end inline asm
	// begin inline asm
	fma.rn.f32 %f808, %f786, %f33284, %f804;
	// end inline asm
	// begin inline asm
	fma.rn.f32 %f812, %f786, %f33284, %f808;
	// end inline asm
	// begin inline asm
	fma.rn.f32 %f816, %f786, %f33284, %f812;
	// end inline asm
	// begin inline asm
	fma.rn.f32 %f820, %f786, %f33284, %f816;
	// end inline asm
	// begin inline asm
	fma.rn.f32 %f824, %f786, %f33284, %f820;
	// end inline asm
	// begin inline asm
	fma.rn.f32 %f828, %f786, %f33284, %f824;
	// end inline asm
	// begin inline asm
	fma.rn.f32 %f832, %f786, %f33284, %f828;
	// end inline asm
	// begin inline asm
	fma.rn.f32 %f836, %f786, %f33284, %f832;
	// end inline asm
	// begin inline asm
	fma.rn.f32 %f840, %f786, %f33284, %f836;
	// end inline asm
	// begin inline asm
	fma.rn.f32 %f844, %f786, %f33284, %f840;
	// end inline asm
	// begin inline asm
	fma.rn.f32 %f848, %f786, %f33284, %f844;
	// end inline asm
	// begin inline asm
	fma.rn.f32 %f852, %f786, %f33284, %f848;
	// end inline asm
	// begin inline asm
	fma.rn.f32 %f856, %f786, %f33284, %f852;
	// end inline asm
	// begin inline asm
	fma.rn.f32 %f860, %f786, %f33284, %f856;
	// end inline asm
	// begin inline asm
	fma.rn.f32 %f864, %f786, %f33284, %f860;
	// end inline asm
	// begin inline asm
	fma.rn.f32 %f868, %f786, %f33284, %f864;
	// end inline asm
	// begin inline asm
	fma.rn.f32 %f872, %f786, %f33284, %f868;
	// end inline asm
	// begin inline asm
	fma.rn.f32 %f876, %f786, %f33284, %f872;
	// end inline asm
	// begin inline asm
	fma.rn.f32 %f880, %f786, %f33284, %f876;
	// end inline asm
	// begin inline asm
	fma.rn.f32 %f884, %f786, %f33284, %f880;
	// end inline asm
	// begin inline asm
	fma.rn.f32 %f888, %f786, %f33284, %f884;
	// end inline asm
	// begin inline asm
	fma.rn.f32 %f892, %f786, %f33284, %f888;
	// end inline asm
	// begin inline asm
	fma.rn.f32 %f896, %f786, %f33284, %f892;
	// end inline asm
	// begin inline asm
	fma.rn.f32 %f900, %f786, %f33284, %f896;
	// end inline asm
	// begin inline asm
	fma.rn.f32 %f904, %f786, %f33284, %f900;
	// end inline asm
	// begin inline asm
	fma.rn.f32 %f908, %f786, %f33284, %f904;
	// end inline asm
	// begin inline asm
	fma.rn.f32 %f912, %f786, %f33284, %f908;
	// end inline asm
	// begin inline asm
	sin.approx.f32  %f916, %f912;
	// end inline asm
	// begin inline asm
	fma.rn.f32 %f918, %f916, %f33284, %f912;
	// end inline asm
	// begin inline asm
	fma.rn.f32 %f922, %f916, %f33284, %f918;
	// end inline asm
	// begin inline asm
	fma.rn.f32 %f926, %f916, %f33284, %f922;
	// end inline asm
	// begin inline asm
	fma.rn.f32 %f930, %f916, %f33284, %f926;
	// end inline asm
	// begin inline asm
	fma.rn.f32 %f934, %f916, %f33284, %f930;
	// end inline asm
	// begin inline asm
	fma.rn.f32 %f938, %f916, %f33284, %f934;
	// end inline asm
	// begin inline asm
	fma.rn.f32 %f942, %f916, %f33284, %f938;
	// end inline asm
	// begin inline asm
	fma.rn.f32 %f946, %f916, %f33284, %f942;
	// end inline asm
	// begin inline asm
	fma.rn.f32 %f950, %f916, %f33284, %f946;
	// end inline asm
	// begin inline asm
	fma.rn.f32 %f954, %f916, %f33284, %f950;
	// end inline asm
	// begin inline asm
	fma.rn.f32 %f958, %f916, %f33284, %f954;
	// end inline asm
	// begin inline asm
	fma.rn.f32 %f962, %f916, %f33284, %f958;
	// end inline asm
	// begin inline asm
	fma.rn.f32 %f966, %f916, %f33284, %f962;
	// end inline asm
	// begin inline asm
	fma.rn.f32 %f970, %f916, %f33284, %f966;
	// end inline asm
	// begin inline asm
	fma.rn.f32 %f974, %f916, %f33284, %f970;
	// end inline asm
	// begin inline asm
	fma.rn.f32 %f978, %f916, %f33284, %f974;
	// end inline asm
	// begin inline asm
	fma.rn.f32 %f982, %f916, %f33284, %f978;
	// end inline asm
	// begin inline asm
	fma.rn.f32 %f986, %f916, %f33284, %f982;
	// end inline asm
	// begin inline asm
	fma.rn.f32 %f990, %f916, %f33284, %f986;
	// end inline asm
	// begin inline asm
	fma.rn.f32 %f994, %f916, %f33284, %f990;
	// end inline asm
	// begin inline asm
	fma.rn.f32 %f998, %f916, %f33284, %f994;
	// end inline asm
	// begin inline asm
	fma.rn.f32 %f1002, %f916, %f33284, %f998;
	// end inline asm
	// begin inline asm
	fma.rn.f32 %f1006, %f916, %f33284, %f1002;
	// end inline asm
	// begin inline asm
	fma.rn.f32 %f1010, %f916, %f33284, %f1006;
	// end inline asm
	// begin inline asm
	fma.rn.f32 %f1014, %f916, %f33284, %f1010;
	// end inline asm
	// begin inline asm
	fma.rn.f32 %f1018, %f916, %f33284, %f1014;
	// end inline asm
	// begin inline asm
	fma.rn.f32 %f1022, %f916, %f33284, %f1018;
	// end inline asm
	// begin inline asm
	fma.rn.f32 %f1026, %f916, %f33284, %f1022;
	// end inline asm
	// begin inline asm
	fma.rn.f32 %f1030, %f916, %f33284, %f1026;
	// end inline asm
	// begin inline asm
	fma.rn.f32 %f1034, %f916, %f33284, %f1030;
	// end inline asm
	// begin inline asm
	fma.rn.f32 %f1038, %f916, %f33284, %f1034;
	// end inline asm
	// begin inline asm
	fma.rn.f32 %f1042, %f916, %f33284, %f1038;
	// end inline asm
	// begin inline asm
	sin.approx.f32  %f1046, %f1042;
	// end inline asm
	// begin inline asm
	fma.rn.f32 %f1048, %f1046, %f33284, %f1042;
	// end inline asm
	// begin inline asm
	fma.rn.f32 %f1052, %f1046, %f33284, %f1048;
	// end inline asm
	// begin inline asm
	fma.rn.f32 %f1056, %f1046, %f33284, %f1052;
	// end inline asm
	// begin inline asm
	fma.rn.f32 %f1060, %f1046, %f33284, %f1056;
	// end inline asm
	// begin inline asm
	fma.rn.f32 %f1064, %f1046, %f33284, %f1060;
	// end inline asm
	// begin inline asm
	fma.rn.f32 %f1068, %f1046, %f33284, %f1064;
	// end inline asm
	// begin inline asm
	fma.rn.f32 %f1072, %f1046, %f33284, %f1068;
	// end inline asm
	// begin inline asm
	fma.rn.f32 %f1076, %f1046, %f33284, %f1072;
	// end inline asm
	// begin inline asm
	fma.rn.f32 %f1080, %f1046, %f33284, %f1076;
	// end inline asm
	// begin inline asm
	fma.rn.f32 %f1084, %f1046, %f33284, %f1080;
	// end inline asm
	// begin inline asm
	fma.rn.f32 %f1088, %f1046, %f33284, %f1084;
	// end inline asm
	// begin inline asm
	fma.rn.f32 %f1092, %f1046, %f33284, %f1088;
	// end inline asm
	// begin inline asm
	fma.rn.f32 %f1096, %f1046, %f33284, %f1092;
	// end inline asm
	// begin inline asm
	fma.rn.f32 %f1100, %f1046, %f33284, %f1096;
	// end inline asm
	// begin inline asm
	fma.rn.f32 %f1104, %f1046, %f33284, %f1100;
	// end inline asm
	// begin inline asm
	fma.rn.f32 %f1108, %f1046, %f33284, %f1104;
	// end inline asm
	// begin inline asm
	fma.rn.f32 %f1112, %f1046, %f33284, %f1108;
	// end inline asm
	// begin inline asm
	fma.rn.f32 %f1116, %f1046, %f33284, %f1112;
	// end inline asm
	// begin inline asm
	fma.rn.f32 %f1120, %f1046, %f33284, %f1116;
	// end inline asm
	// begin inline asm
	fma.rn.f32 %f1124, %f1046, %f33284, %f1120;
	// end inline asm
	// begin inline asm
	fma.rn.f32 %f1128, %f1046, %f33284, %f1124;
	// end inline asm
	// begin inline asm
	fma.rn.f32 %f1132, %f1046, %f33284, %f1128;
	// end inline asm
	// begin inline asm
	fma.rn.f32 %f1136, %f1046, %f33284, %f1132;
	// end inline asm
	// begin inline asm
	fma.rn.f32 %f1140, %f1046, %f33284, %f1136;
	// end inline asm
	// begin inline asm
	fma.rn.f32 %f1144, %f1046, %f33284, %f1140;
	// end inline asm
	// begin inline asm
	fma.rn.f32 %f1148, %f1046, %f33284, %f1144;
	// end inline asm
	// begin inline asm
	fma.rn.f32 %f1152, %f1046, %f33284, %f1148;
	// end inline asm
	// begin inline asm
	fma.rn.f32 %f1156, %f1046, %f33284, %f1152;
	// end inline asm
	// begin inline asm
	fma.rn.f32 %f1160, %f1046, %f33284, %f1156;
	// end inline asm
	// begin inline asm
	fma.rn.f32 %f1164, %f1046, %f33284, %f1160;
	// end inline asm
	// begin inline asm
	fma.rn.f32 %f1168, %f1046, %f33284, %f1164;
	// end inline asm
	// begin inline asm
	fma.rn.f32 %f1172, %f1046, %f33284, %f1168;
	// end inline asm
	// begin inline asm
	sin.approx.f32  %f1176, %f1172;
	// end inline asm
	// begin inline asm
	fma.rn.f32 %f1178, %f1176, %f33284, %f1172;
	// end inline asm
	// begin inline asm
	fma.rn.f32 %f1182, %f1176, %f33284, %f1178;
	// end inline asm
	// begin inline asm
	fma.rn.f32 %f1186, %f1176, %f33284, %f1182;
	// end inline asm
	// begin inline asm
	fma.rn.f32 %f1190, %f1176, %f33284, %f1186;
	// end inline asm
	// begin inline asm
	fma.rn.f32 %f1194, %f1176, %f33284, %f1190;
	// end inline asm
	// begin inline asm
	fma.rn.f32 %f1198, %f1176, %f33284, %f1194;
	// end inline asm
	// begin inline asm
	fma.rn.f32 %f1202, %f1176, %f33284, %f1198;
	// end inline asm
	// begin inline asm
	fma.rn.f32 %f1206, %f1176, %f33284, %f1202;
	// end inline asm
	// begin inline asm
	fma.rn.f32 %f1210, %f1176, %f33284, %f1206;
	// end inline asm
	// begin inline asm
	fma.rn.f32 %f1214, %f1176, %f33284, %f1210;
	// end inline asm
	// begin inline asm
	fma.rn.f32 %f1218, %f1176, %f33284, %f1214;
	// end inline asm
	// begin inline asm
	fma.rn.f32 %f1222, %f1176, %f33284, %f1218;
	// end inline asm
	// begin inline asm
	fma.rn.f32 %f1226, %f1176, %f33284, %f1222;
	// end inline asm
	// begin inline asm
	fma.rn.f32 %f1230, %f1176, %f33284, %f1226;
	// end inline asm
	// begin inline asm
	fma.rn.f32 %f1234, %f1176, %f33284, %f1230;
	// end inline asm
	// begin inline asm
	fma.rn.f32 %f1238, %f1176, %f33284, %f1234;
	// end inline asm
	// begin inline asm
	fma.rn.f32 %f1242, %f1176, %f33284, %f1238;
	// end inline asm
	// begin inline asm
	fma.rn.f32 %f1246, %f1176, %f33284, %f1242;
	// end inline asm
	// begin inline asm
	fma.rn.f32 %f1250, %f1176, %f33284, %f1246;
	// end inline asm
	// begin inline asm
	fma.rn.f32 %f1254, %f1176, %f33284, %f1250;
	// end inline asm
	// begin inline asm
	fma.rn.f32 %f1258, %f1176, %f33284, %f1254;
	// end inline asm
	// begin inline asm
	fma.rn.f32 %f1262, %f1176, %f33284, %f1258;
	// end inline asm
	// begin inline asm
	fma.rn.f32 %f1266, %f1176, %f33284, %f1262;
	// end inline asm
	// begin inline asm
	fma.rn.f32 %f1270, %f1176, %f33284, %f1266;
	// end inline asm
	// begin inline asm
	fma.rn.f32 %f1274, %f1176, %f33284, %f1270;
	// end inline asm
	// begin inline asm
	fma.rn.f32 %f1278, %f1176, %f33284, %f1274;
	// end inline asm
	// begin inline asm
	fma.rn.f32 %f1282, %f1176, %f33284, %f1278;
	// end inline asm
	// begin inline asm
	fma.rn.f32 %f1286, %f1176, %f33284, %f1282;
	// end inline asm
	// begin inline asm
	fma.rn.f32 %f1290, %f1176, %f33284, %f1286;
	// end inline asm
	// begin inline asm
	fma.rn.f32 %f1294, %f1176, %f33284, %f1290;
	// end inline asm
	// begin inline asm
	fma.rn.f32 %f1298, %f1176, %f33284, %f1294;
	// end inline asm
	// begin inline asm
	fma.rn.f32 %f1302, %f1176, %f33284, %f1298;
	// end inline asm
	// begin inline asm
	sin.approx.f32  %f1306, %f1302;
	// end inline asm
	// begin inline asm
	fma.rn.f32 %f1308, %f1306, %f33284, %f1302;
	// end inline asm
	// begin inline asm
	fma.rn.f32 %f1312, %f1306, %f33284, %f1308;
	// end inline asm
	// begin inline asm
	fma.rn.f32 %f1316, %f1306, %f33284, %f1312;
	// end inline asm
	// begin inline asm
	fma.rn.f32 %f1320, %f1306, %f33284, %f1316;
	// end inline asm
	// begin inline asm
	fma.rn.f32 %f1324, %f1306, %f33284, %f1320;
	// end inline asm
	// begin inline asm
	fma.rn.f32 %f1328, %f1306, %f33284, %f1324;
	// end inline asm
	// begin inline asm
	fma.rn.f32 %f1332, %f1306, %f33284, %f1328;
	// end inline asm
	// begin inline asm
	fma.rn.f32 %f1336, %f1306, %f33284, %f1332;
	// end inline asm
	// begin inline asm
	fma.rn.f32 %f1340, %f1306, %f33284, %f1336;
	// end inline asm
	// begin inline asm
	fma.rn.f32 %f1344, %f1306, %f33284, %f1340;
	// end inline asm
	// begin inline asm
	fma.rn.f32 %f1348, %f1306, %f33284, %f1344;
	// end inline asm
	// begin inline asm
	fma.rn.f32 %f1352, %f1306, %f33284, %f1348;
	// end inline asm
	// begin inline asm
	fma.rn.f32 %f1356, %f1306, %f33284, %f1352;
	// end inline asm
	// begin inline asm
	fma.rn.f32 %f1360, %f1306, %f33284, %f1356;
	// end inline asm
	// begin inline asm
	fma.rn.f32 %f1364, %f1306, %f33284, %f1360;
	// end inline asm
	// begin inline asm
	fma.rn.f32 %f1368, %f1306, %f33284, %f1364;
	// end inline asm
	// begin inline asm
	fma.rn.f32 %f1372, %f1306, %f33284, %f1368;
	// end inline asm
	// begin inline asm
	fma.rn.f32 %f1376, %f1306, %f33284, %f1372;
	// end inline asm
	// begin inline asm
	fma.rn.f32 %f1380, %f1306, %f33284, %f1376;
	// end inline asm
	// begin inline asm
	fma.rn.f32 %f1384, %f1306, %f33284, %f1380;
	// end inline asm
	// begin inline asm
	fma.rn.f32 %f1388, %f1306, %f33284, %f1384;
	// end inline asm
	// begin inline asm
	fma.rn.f32 %f1392, %f1306, %f33284, %f1388;
	// end inline asm
	// begin inline asm
	fma.rn.f32 %f1396, %f1306, %f33284, %f1392;
	// end inline asm
	// begin inline asm
	fma.rn.f32 %f1400, %f1306, %f33284, %f1396;
	// end inline asm
	// begin inline asm
	fma.rn.f32 %f1404, %f1306, %f33284, %f1400;
	// end inline asm
	// begin inline asm
	fma.rn.f32 %f1408, %f1306, %f33284, %f1404;
	// end inline asm
	// begin inline asm
	fma.rn.f32 %f1412, %f1306, %f33284, %f1408;
	// end inline asm
	// begin inline asm
	fma.rn.f32 %f1416, %f1306, %f33284, %f1412;
	// end inline asm
	// begin inline asm
	fma.rn.f32 %f1420, %f1306, %f33284, %f1416;
	// end inline asm
	// begin inline asm
	fma.rn.f32 %f1424, %f1306, %f33284, %f1420;
	// end inline asm
	// begin inline asm
	fma.rn.f32 %f1428, %f1306, %f33284, %f1424;
	// end inline asm
	// begin inline asm
	fma.rn.f32 %f1432, %f1306, %f33284, %f1428;
	// end inline asm
	// begin inline asm
	sin.approx.f32  %f1436, %f1432;
	// end inline asm
	// begin inline asm
	fma.rn.f32 %f1438, %f1436, %f33284, %f1432;
	// end inline asm
	// begin inline asm
	fma.rn.f32 %f1442, %f1436, %f33284, %f1438;
	// end inline asm
	// begin inline asm
	fma.rn.f32 %f1446, %f1436, %f33284, %f1442;
	// end inline asm
	// begin inline asm
	fma.rn.f32 %f1450, %f1436, %f33284, %f1446;
	// end inline asm
	// begin inline asm
	fma.rn.f32 %f1454, %f1436, %f33284, %f1450;
	// end inline asm
	// begin inline asm
	fma.rn.f32 %f1458, %f1436, %f33284, %f1454;
	// end inline asm
	// begin inline asm
	fma.rn.f32 %f1462, %f1436, %f33284, %f1458;
	// end inline asm
	// begin inline asm
	fma.rn.f32 %f1466, %f1436, %f33284, %f1462;
	// end inline asm
	// begin inline asm
	fma.rn.f32 %f1470, %f1436, %f33284, %f1466;
	// end inline asm
	// begin inline asm
	fma.rn.f32 %f1474, %f1436, %f33284, %f1470;
	// end inline asm
	// begin inline asm
	fma.rn.f32 %f1478, %f1436, %f33284, %f1474;
	// end inline asm
	// begin inline asm
	fma.rn.f32 %f1482, %f1436, %f33284, %f1478;
	// end inline asm
	// begin inline asm
	fma.rn.f32 %f1486, %f1436, %f33284, %f1482;
	// end inline asm
	// begin inline asm
	fma.rn.f32 %f1490, %f1436, %f33284, %f1486;
	// end inline asm
	// begin inline asm
	fma.rn.f32 %f1494, %f1436, %f33284, %f1490;
	// end inline asm
	// begin inline asm
	fma.rn.f32 %f1498, %f1436, %f33284, %f1494;
	// end inline asm
	// begin inline asm
	fma.rn.f32 %f1502, %f1436, %f33284, %f1498;
	// end inline asm
	// begin inline asm
	fma.rn.f32 %f1506, %f1436, %f33284, %f1502;
	// end inline asm
	// begin inline asm
	fma.rn.f32 %f1510, %f1436, %f33284, %f1506;
	// end inline asm
	// begin inline asm
	fma.rn.f32 %f1514, %f1436, %f33284, %f1510;
	// end inline asm
	// begin inline asm
	fma.rn.f32 %f1518, %f1436, %f33284, %f1514;
	// end inline asm
	// begin inline asm
	fma.rn.f32 %f1522, %f1436, %f33284, %f1518;
	// end inline asm
	// begin inline asm
	fma.rn.f32 %f1526, %f1436, %f33284, %f1522;
	// end inline asm
	// begin inline asm
	fma.rn.f32 %f1530, %f1436, %f33284, %f1526;
	// end inline asm
	// begin inline asm
	fma.rn.f32 %f1534, %f1436, %f33284, %f1530;
	// end inline asm
	// begin inline asm
	fma.rn.f32 %f1538, %f1436, %f33284, %f1534;
	// end inline asm
	// begin inline asm
	fma.rn.f32 %f1542, %f1436, %f33284, %f1538;
	// end inline asm
	// begin inline asm
	fma.rn.f32 %f1546, %f1436, %f33284, %f1542;
	// end inline asm
	// begin inline asm
	fma.rn.f32 %f1550, %f1436, %f33284, %f1546;
	// end inline asm
	// begin inline asm
	fma.rn.f32 %f1554, %f1436, %f33284, %f1550;
	// end inline asm
	// begin inline asm
	fma.rn.f32 %f1558, %f1436, %f33284, %f1554;
	// end inline asm
	// begin inline asm
	fma.rn.f32 %f1562, %f1436, %f33284, %f1558;
	// end inline asm
	// begin inline asm
	sin.approx.f32  %f1566, %f1562;
	// end inline asm
	// begin inline asm
	fma.rn.f32 %f1568, %f1566, %f33284, %f1562;
	// end inline asm
	// begin inline asm
	fma.rn.f32 %f1572, %f1566, %f33284, %f1568;
	// end inline asm
	// begin inline asm
	fma.rn.f32 %f1576, %f1566, %f33284, %f1572;
	// end inline asm
	// begin inline asm
	fma.rn.f32 %f1580, %f1566, %f33284, %f1576;
	// end inline asm
	// begin inline asm
	fma.rn.f32 %f1584, %f1566, %f33284, %f1580;
	// end inline asm
	// begin inline asm
	fma.rn.f32 %f1588, %f1566, %f33284, %f1584;
	// end inline asm
	// begin inline asm
	fma.rn.f32 %f1592, %f1566, %f33284, %f1588;
	// end inline asm
	// begin inline asm
	fma.rn.f32 %f1596, %f1566, %f33284, %f1592;
	// end inline asm
	// begin inline asm
	fma.rn.f32 %f1600, %f1566, %f33284, %f1596;
	// end inline asm
	// begin inline asm
	fma.rn.f32 %f1604, %f1566, %f33284, %f1600;
	// end inline asm
	// begin inline asm
	fma.rn.f32 %f1608, %f1566, %f33284, %f1604;
	// end inline asm
	// begin inline asm
	fma.rn.f32 %f1612, %f1566, %f33284, %f1608;
	// end inline asm
	// begin inline asm
	fma.rn.f32 %f1616, %f1566, %f33284, %f1612;
	// end inline asm
	// begin inline asm
	fma.rn.f32 %f1620, %f1566, %f33284, %f1616;
	// end inline asm
	// begin inline asm
	fma.rn.f32 %f1624, %f1566, %f33284, %f1620;
	// end inline asm
	// begin inline asm
	fma.rn.f32 %f1628, %f1566, %f33284, %f1624;
	// end inline asm
	// begin inline asm
	fma.rn.f32 %f1632, %f1566, %f33284, %f1628;
	// end inline asm
	// begin inline asm
	fma.rn.f32 %f1636, %f1566, %f33284, %f1632;
	// end inline asm
	// begin inline asm
	fma.rn.f32 %f1640, %f1566, %f33284, %f1636;
	// end inline asm
	// begin inline asm
	fma.rn.f32 %f1644, %f1566, %f33284, %f1640;
	// end inline asm
	// begin inline asm
	fma.rn.f32 %f1648, %f1566, %f33284, %f1644;
	// end inline asm
	// begin inline asm
	fma.rn.f32 %f1652, %f1566, %f33284, %f1648;
	// end inline asm
	// begin inline asm
	fma.rn.f32 %f1656, %f1566, %f33284, %f1652;
	// end inline asm
	// begin inline asm
	fma.rn.f32 %f1660, %f1566, %f33284, %f1656;
	// end inline asm
	// begin inline asm
	fma.rn.f32 %f1664, %f1566, %f33284, %f1660;
	// end inline asm
	// begin inline asm
	fma.rn.f32 %f1668, %f1566, %f33284, %f1664;
	// end inline asm
	// begin inline asm
	fma.rn.f32 %f1672, %f1566, %f33284, %f1668;
	// end inline asm
	// begin inline asm
	fma.rn.f32 %f1676, %f1566, %f33284, %f1672;
	// end inline asm
	// begin inline asm
	fma.rn.f32 %f1680, %f1566, %f33284, %f1676;
	// end inline asm
	// begin inline asm
	fma.rn.f32 %f1684, %f1566, %f33284, %f1680;
	// end inline asm
	// begin inline asm
	fma.rn.f32 %f1688, %f1566, %f33284, %f1684;
	// end inline asm
	// begin inline asm
	fma.rn.f32 %f1692, %f1566, %f33284, %f1688;
	// end inline asm
	// begin inline asm
	sin.approx.f32  %f1696, %f1692;
	// end inline asm
	// begin inline asm
	fma.rn.f32 %f1698, %f1696, %f33284, %f1692;
	// end inline asm
	// begin inline asm
	fma.rn.f32 %f1702, %f1696, %f33284, %f1698;
	// end inline asm
	// begin inline asm
	fma.rn.f32 %f1706, %f1696, %f33284, %f1702;
	// end inline asm
	// begin inline asm
	fma.rn.f32 %f1710, %f1696, %f33284, %f1706;
	// end inline asm
	// begin inline asm
	fma.rn.f32 %f1714, %f1696, %f33284, %f1710;
	// end inline asm
	// begin inline asm
	fma.rn.f32 %f1718, %f1696, %f33284, %f1714;
	// end inline asm
	// begin inline asm
	fma.rn.f32 %f1722, %f1696, %f33284, %f1718;
	// end inline asm
	// begin inline asm
	fma.rn.f32 %f1726, %f1696, %f33284, %f1722;
	// end inline asm
	// begin inline asm
	fma.rn.f32 %f1730, %f1696, %f33284, %f1726;
	// end inline asm
	// begin inline asm
	fma.rn.f32 %f1734, %f1696, %f33284, %f1730;
	// end inline asm
	// begin inline asm
	fma.rn.f32 %f1738, %f1696, %f33284, %f1734;
	// end inline asm
	// begin inline asm
	fma.rn.f32 %f1742, %f1696, %f33284, %f1738;
	// end inline asm
	// begin inline asm
	fma.rn.f32 %f1746, %f1696, %f33284, %f1742;
	// end inline asm
	// begin inline asm
	fma.rn.f32 %f1750, %f1696, %f33284, %f1746;
	// end inline asm
	// begin inline asm
	fma.rn.f32 %f1754, %f1696, %f33284, %f1750;
	// end inline asm
	// begin inline asm
	fma.rn.f32 %f1758, %f1696, %f33284, %f1754;
	// end inline asm
	// begin inline asm
	fma.rn.f32 %f1762, %f1696, %f33284, %f1758;
	// end inline asm
	// begin inline asm
	fma.rn.f32 %f1766, %f1696, %f33284, %f1762;
	// end inline asm
	// begin inline asm
	fma.rn.f32 %f1770, %f1696, %f33284, %f1766;
	// end inline asm
	// begin inline asm
	fma.rn.f32 %f1774, %f1696, %f33284, %f1770;
	// end inline asm
	// begin inline asm
	fma.rn.f32 %f1778, %f1696, %f33284, %f1774;
	// end inline asm
	// begin inline asm
	fma.rn.f32 %f1782, %f1696, %f33284, %f1778;
	// end inline asm
	// begin inline asm
	fma.rn.f32 %f1786, %f1696, %f33284, %f1782;
	// end inline asm
	// begin inline asm
	fma.rn.f32 %f1790, %f1696, %f33284, %f1786;
	// end inline asm
	// begin inline asm
	fma.rn.f32 %f1794, %f1696, %f33284, %f1790;
	// end inline asm
	// begin inline asm
	fma.rn.f32 %f1798, %f1696, %f33284, %f1794;
	// end inline asm
	// begin inline asm
	fma.rn.f32 %f1802, %f1696, %f33284, %f1798;
	// end inline asm
	// begin inline asm
	fma.rn.f32 %f1806, %f1696, %f33284, %f1802;
	// end inline asm
	// begin inline asm
	fma.rn.f32 %f1810, %f1696, %f33284, %f1806;
	// end inline asm
	// begin inline asm
	fma.rn.f32 %f1814, %f1696, %f33284, %f1810;
	// end inline asm
	// begin inline asm
	fma.rn.f32 %f1818, %f1696, %f33284, %f1814;
	// end inline asm
	// begin inline asm
	fma.rn.f32 %f1822, %f1696, %f33284, %f1818;
	// end inline asm
	// begin inline asm
	sin.approx.f32  %f1826, %f1822;
	// end inline asm
	// begin inline asm
	fma.rn.f32 %f1828, %f1826, %f33284, %f1822;
	// end inline asm
	// begin inline asm
	fma.rn.f32 %f1832, %f1826, %f33284, %f1828;
	// end inline asm
	// begin inline asm
	fma.rn.f32 %f1836, %f1826, %f33284, %f1832;
	// end inline asm
	// begin inline asm
	fma.rn.f32 %f1840, %f1826, %f33284, %f1836;
	// end inline asm
	// begin inline asm
	fma.rn.f32 %f1844, %f1826, %f33284, %f1840;
	// end inline asm
	// begin inline asm
	fma.rn.f32 %f1848, %f1826, %f33284, %f1844;
	// end inline asm
	// begin inline asm
	fma.rn.f32 %f1852, %f1826, %f33284, %f1848;
	// end inline asm
	// begin inline asm
	fma.rn.f32 %f1856, %f1826, %f33284, %f1852;
	// end inline asm
	// begin inline asm
	fma.rn.f32 %f1860, %f1826, %f33284, %f1856;
	// end inline asm
	// begin inline asm
	fma.rn.f32 %f1864, %f1826, %f33284, %f1860;
	// end inline asm
	// begin inline asm
	fma.rn.f32 %f1868, %f1826, %f33284, %f1864;
	// end inline asm
	// begin inline asm
	fma.rn.f32 %f1872, %f1826, %f33284, %f1868;
	// end inline asm
	// begin inline asm
	fma.rn.f32 %f1876, %f1826, %f33284, %f1872;
	// end inline asm
	// begin inline asm
	fma.rn.f32 %f1880, %f1826, %f33284, %f1876;
	// end inline asm
	// begin inline asm
	fma.rn.f32 %f1884, %f1826, %f33284, %f1880;
	// end inline asm
	// begin inline asm
	fma.rn.f32 %f1888, %f1826, %f33284, %f1884;
	// end inline asm
	// begin inline asm
	fma.rn.f32 %f1892, %f1826, %f33284, %f1888;
	// end inline asm
	// begin inline asm
	fma.rn.f32 %f1896, %f1826, %f33284, %f1892;
	// end inline asm
	// begin inline asm
	fma.rn.f32 %f1900, %f1826, %f33284, %f1896;
	// end inline asm
	// begin inline asm
	fma.rn.f32 %f1904, %f1826, %f33284, %f1900;
	// end inline asm
	// begin inline asm
	fma.rn.f32 %f1908, %f1826, %f33284, %f1904;
	// end inline asm
	// begin inline asm
	fma.rn.f32 %f1912, %f1826, %f33284, %f1908;
	// end inline asm
	// begin inline asm
	fma.rn.f32 %f1916, %f1826, %f33284, %f1912;
	// end inline asm
	// begin inline asm
	fma.rn.f32 %f1920, %f1826, %f33284, %f1916;
	// end inline asm
	// begin inline asm
	fma.rn.f32 %f1924, %f1826, %f33284, %f1920;
	// end inline asm
	// begin inline asm
	fma.rn.f32 %f1928, %f1826, %f33284, %f1924;
	// end inline asm
	// begin inline asm
	fma.rn.f32 %f1932, %f1826, %f33284, %f1928;
	// end inline asm
	// begin inline asm
	fma.rn.f32 %f1936, %f1826, %f33284, %f1932;
	// end inline asm
	// begin inline asm
	fma.rn.f32 %f1940, %f1826, %f33284, %f1936;
	// end inline asm
	// begin inline asm
	fma.rn.f32 %f1944, %f1826, %f33284, %f1940;
	// end inline asm
	// begin inline asm
	fma.rn.f32 %f1948, %f1826, %f33284, %f1944;
	// end inline asm
	// begin inline asm
	fma.rn.f32 %f1952, %f1826, %f33284, %f1948;
	// end inline asm
	// begin inline asm
	sin.approx.f32  %f1956, %f1952;
	// end inline asm
	// begin inline asm
	fma.rn.f32 %f1958, %f1956, %f33284, %f1952;
	// end inline asm
	// begin inline asm
	fma.rn.f32 %f1962, %f1956, %f33284, %f1958;
	// end inline asm
	// begin inline asm
	fma.rn.f32 %f1966, %f1956, %f33284, %f1962;
	// end inline asm
	// begin inline asm
	fma.rn.f32 %f1970, %f1956, %f33284, %f1966;
	// end inline asm
	// begin inline asm
	fma.rn.f32 %f1974, %f1956, %f33284, %f1970;
	// end inline asm
	// begin inline asm
	fma.rn.f32 %f1978, %f1956, %f33284, %f1974;
	// end inline asm
	// begin inline asm
	fma.rn.f32 %f1982, %f1956, %f33284, %f1978;
	// end inline asm
	// begin inline asm
	fma.rn.f32 %f1986, %f1956, %f33284, %f1982;
	// end inline asm
	// begin inline asm
	fma.rn.f32 %f1990, %f1956, %f33284, %f1986;
	// end inline asm
	// begin inline asm
	fma.rn.f32 %f1994, %f1956, %f33284, %f1990;
	// end inline asm
	// begin inline asm
	fma.rn.f32 %f1998, %f1956, %f33284, %f1994;
	// end inline asm
	// begin inline asm
	fma.rn.f32 %f2002, %f1956, %f33284, %f1998;
	// end inline asm
	// begin inline asm
	fma.rn.f32 %f2006, %f1956, %f33284, %f2002;
	// end inline asm
	// begin inline asm
	fma.rn.f32 %f2010, %f1956, %f33284, %f2006;
	// end inline asm
	// begin inline asm
	fma.rn.f32 %f2014, %f1956, %f33284, %f2010;
	// end inline asm
	// begin inline asm
	fma.rn.f32 %f2018, %f1956, %f33284, %f2014;
	// end inline asm
	// begin inline asm
	fma.rn.f32 %f2022, %f1956, %f33284, %f2018;
	// end inline asm
	// begin inline asm
	fma.rn.f32 %f2026, %f1956, %f33284, %f2022;
	// end inline asm
	// begin inline asm
	fma.rn.f32 %f2030, %f1956, %f33284, %f2026;
	// end inline asm
	// begin inline asm
	fma.rn.f32 %f2034, %f1956, %f33284, %f2030;
	// end inline asm
	// begin inline asm
	fma.rn.f32 %f2038, %f1956, %f33284, %f2034;
	// end inline asm
	// begin inline asm
	fma.rn.f32 %f2042, %f1956, %f33284, %f2038;
	// end inline asm
	// begin inline asm
	fma.rn.f32 %f2046, %f1956, %f33284, %f2042;
	// end inline asm
	// begin inline asm
	fma.rn.f32 %f2050, %f1956, %f33284, %f2046;
	// end inline asm
	// begin inline asm
	fma.rn.f32 %f2054, %f1956, %f33284, %f2050;
	// end inline asm
	// begin inline asm
	fma.rn.f32 %f2058, %f1956, %f33284, %f2054;
	// end inline asm
	// begin inline asm
	fma.rn.f32 %f2062, %f1956, %f33284, %f2058;
	// end inline asm
	// begin inline asm
	fma.rn.f32 %f2066, %f1956, %f33284, %f2062;
	// end inline asm
	// begin inline asm
	fma.rn.f32 %f2070, %f1956, %f33284, %f2066;
	// end inline asm
	// begin inline asm
	fma.rn.f32 %f2074, %f1956, %f33284, %f2070;
	// end inline asm
	// begin inline asm
	fma.rn.f32 %f2078, %f1956, %f33284, %f2074;
	// end inline asm
	// begin inline asm
	fma.rn.f32 %f2082, %f1956, %f33284, %f2078;
	// end inline asm
	// begin inline asm
	sin.approx.f32  %f2086, %f2082;
	// end inline asm
	// begin inline asm
	fma.rn.f32 %f2088, %f2086, %f33284, %f2082;
	// end inline asm
	// begin inline asm
	fma.rn.f32 %f2092, %f2086, %f33284, %f2088;
	// end inline asm
	// begin inline asm
	fma.rn.f32 %f2096, %f2086, %f33284, %f2092;
	// end inline asm
	// begin inline asm
	fma.rn.f32 %f2100, %f2086, %f33284, %f2096;
	// end inline asm
	// begin inline asm
	fma.rn.f32 %f2104, %f2086, %f33284, %f2100;
	// end inline asm
	// begin inline asm
	fma.rn.f32 %f2108, %f2086, %f33284, %f2104;
	// end inline asm
	// begin inline asm
	fma.rn.f32 %f2112, %f2086, %f33284, %f2108;
	// end inline asm
	// begin inline asm
	fma.rn.f32 %f2116, %f2086, %f33284, %f2112;
	// end inline asm
	// begin inline asm
	fma.rn.f32 %f2120, %f2086, %f33284, %f2116;
	// end inline asm
	// begin inline asm
	fma.rn.f32 %f2124, %f2086, %f33284, %f2120;
	// end inline asm
	// begin inline asm
	fma.rn.f32 %f2128, %f2086, %f33284, %f2124;
	// end inline asm
	// begin inline asm
	fma.rn.f32 %f2132, %f2086, %f33284, %f2128;
	// end inline asm
	// begin inline asm
	fma.rn.f32 %f2136, %f2086, %f33284, %f2132;
	// end inline asm
	// begin inline asm
	fma.rn.f32 %f2140, %f2086, %f33284, %f2136;
	// end inline asm
	// begin inline asm
	fma.rn.f32 %f2144, %f2086, %f33284, %f2140;
	// end inline asm
	// begin inline asm
	fma.rn.f32 %f2148, %f2086, %f33284, %f2144;
	// end inline asm
	// begin inline asm
	fma.rn.f32 %f2152, %f2086, %f33284, %f2148;
	// end inline asm
	// begin inline asm
	fma.rn.f32 %f2156, %f2086, %f33284, %f2152;
	// end inline asm
	// begin inline asm
	fma.rn.f32 %f2160, %f2086, %f33284, %f2156;
	// end inline asm
	// begin inline asm
	fma.rn.f32 %f2164, %f2086, %f33284, %f2160;
	// end inline asm
	// begin inline asm
	fma.rn.f32 %f2168, %f2086, %f33284, %f2164;
	// end inline asm
	// begin inline asm
	fma.rn.f32 %f2172, %f2086, %f33284, %f2168;
	// end inline asm
	// begin inline asm
	fma.rn.f32 %f2176, %f2086, %f33284, %f2172;
	// end inline asm
	// begin inline asm
	fma.rn.f32 %f2180, %f2086, %f33284, %f2176;
	// end inline asm
	// begin inline asm
	fma.rn.f32 %f2184, %f2086, %f33284, %f2180;
	// end inline asm
	// begin inline asm
	fma.rn.f32 %f2188, %f2086, %f33284, %f2184;
	// end inline asm
	// begin inline asm
	fma.rn.f32 %f2192, %f2086, %f33284, %f2188;
	// end inline asm
	// begin inline asm
	fma.rn.f32 %f2196, %f2086, %f33284, %f2192;
	// end inline asm
	// begin inline asm
	fma.rn.f32 %f2200, %f2086, %f33284, %f2196;
	// end inline asm
	// begin inline asm
	fma.rn.f32 %f2204, %f2086, %f33284, %f2200;
	// end inline asm
	// begin inline asm
	fma.rn.f32 %f2208, %f2086, %f33284, %f2204;
	// end inline asm
	// begin inline asm
	fma.rn.f32 %f2212, %f2086, %f33284, %f2208;
	// end inline asm
	// begin inline asm
	sin.approx.f32  %f2216, %f2212;
	// end inline asm
	// begin inline asm
	fma.rn.f32 %f2218, %f2216, %f33284, %f2212;
	// end inline asm
	// begin inline asm
	fma.rn.f32 %f2222, %f2216, %f33284, %f2218;
	// end inline asm
	// begin inline asm
	fma.rn.f32 %f2226, %f2216, %f33284, %f2222;
	// end inline asm
	// begin inline asm
	fma.rn.f32 %f2230, %f2216, %f33284, %f2226;
	// end inline asm
	// begin inline asm
	fma.rn.f32 %f2234, %f2216, %f33284, %f2230;
	// end inline asm
	// begin inline asm
	fma.rn.f32 %f2238, %f2216, %f33284, %f2234;
	// end inline asm
	// begin inline asm
	fma.rn.f32 %f2242, %f2216, %f33284, %f2238;
	// end inline asm
	// begin inline asm
	fma.rn.f32 %f2246, %f2216, %f33284, %f2242;
	// end inline asm
	// begin inline asm
	fma.rn.f32 %f2250, %f2216, %f33284, %f2246;
	// end inline asm
	// begin inline asm
	fma.rn.f32 %f2254, %f2216, %f33284, %f2250;
	// end inline asm
	// begin inline asm
	fma.rn.f32 %f2258, %f2216, %f33284, %f2254;
	// end inline asm
	// begin inline asm
	fma.rn.f32 %f2262, %f2216, %f33284, %f2258;
	// end inline asm
	// begin inline asm
	fma.rn.f32 %f2266, %f2216, %f33284, %f2262;
	// end inline asm
	// begin inline asm
	fma.rn.f32 %f2270, %f2216, %f33284, %f2266;
	// end inline asm
	// begin inline asm
	fma.rn.f32 %f2274, %f2216, %f33284, %f2270;
	// end inline asm
	// begin inline asm
	fma.rn.f32 %f2278, %f2216, %f33284, %f2274;
	// end inline asm
	// begin inline asm
	fma.rn.f32 %f2282, %f2216, %f33284, %f2278;
	// end inline asm
	// begin inline asm
	fma.rn.f32 %f2286, %f2216, %f33284, %f2282;
	// end inline asm
	// begin inline asm
	fma.rn.f32 %f2290, %f2216, %f33284, %f2286;
	// end inline asm
	// begin inline asm
	fma.rn.f32 %f2294, %f2216, %f33284, %f2290;
	// end inline asm
	// begin inline asm
	fma.rn.f32 %f2298, %f2216, %f33284, %f2294;
	// end inline asm
	// begin inline asm
	fma.rn.f32 %f2302, %f2216, %f33284, %f2298;
	// end inline asm
	// begin inline asm
	fma.rn.f32 %f2306, %f2216, %f33284, %f2302;
	// end inline asm
	// begin inline asm
	fma.rn.f32 %f2310, %f2216, %f33284, %f2306;
	// end inline asm
	// begin inline asm
	fma.rn.f32 %f2314, %f2216, %f33284, %f2310;
	// end inline asm
	// begin inline asm
	fma.rn.f32 %f2318, %f2216, %f33284, %f2314;
	// end inline asm
	// begin inline asm
	fma.rn.f32 %f2322, %f2216, %f33284, %f2318;
	// end inline asm
	// begin inline asm
	fma.rn.f32 %f2326, %f2216, %f33284, %f2322;
	// end inline asm
	// begin inline asm
	fma.rn.f32 %f2330, %f2216, %f33284, %f2326;
	// end inline asm
	// begin inline asm
	fma.rn.f32 %f2334, %f2216, %f33284, %f2330;
	// end inline asm
	// begin inline asm
	fma.rn.f32 %f2338, %f2216, %f33284, %f2334;
	// end inline asm
	// begin inline asm
	fma.rn.f32 %f2342, %f2216, %f33284, %f2338;
	// end inline asm
	// begin inline asm
	sin.approx.f32  %f2346, %f2342;
	// end inline asm
	// begin inline asm
	fma.rn.f32 %f2348, %f2346, %f33284, %f2342;
	// end inline asm
	// begin inline asm
	fma.rn.f32 %f2352, %f2346, %f33284, %f2348;
	// end inline asm
	// begin inline asm
	fma.rn.f32 %f2356, %f2346, %f33284, %f2352;
	// end inline asm
	// begin inline asm
	fma.rn.f32 %f2360, %f2346, %f33284, %f2356;
	// end inline asm
	// begin inline asm
	fma.rn.f32 %f2364, %f2346, %f33284, %f2360;
	// end inline asm
	// begin inline asm
	fma.rn.f32 %f2368, %f2346, %f33284, %f2364;
	// end inline asm
	// begin inline asm
	fma.rn.f32 %f2372, %f2346, %f33284, %f2368;
	// end inline asm
	// begin inline asm
	fma.rn.f32 %f2376, %f2346, %f33284, %f2372;
	// end inline asm
	// begin inline asm
	fma.rn.f32 %f2380, %f2346, %f33284, %f2376;
	// end inline asm
	// begin inline asm
	fma.rn.f32 %f2384, %f2346, %f33284, %f2380;
	// end inline asm
	// begin inline asm
	fma.rn.f32 %f2388, %f2346, %f33284, %f2384;
	// end inline asm
	// begin inline asm
	fma.rn.f32 %f2392, %f2346, %f33284, %f2388;
	// end inline asm
	// begin inline asm
	fma.rn.f32 %f2396, %f2346, %f33284, %f2392;
	// end inline asm
	// begin inline asm
	fma.rn.f32 %f2400, %f2346, %f33284, %f2396;
	// end inline asm
	// begin inline asm
	fma.rn.f32 %f2404, %f2346, %f33284, %f2400;
	// end inline asm
	// begin inline asm
	fma.rn.f32 %f2408, %f2346, %f33284, %f2404;
	// end inline asm
	// begin inline asm
	fma.rn.f32 %f2412, %f2346, %f33284, %f2408;
	// end inline asm
	// begin inline asm
	fma.rn.f32 %f2416, %f2346, %f33284, %f2412;
	// end inline asm
	// begin inline asm
	fma.rn.f32 %f2420, %f2346, %f33284, %f2416;
	// end inline asm
	// begin inline asm
	fma.rn.f32 %f2424, %f2346, %f33284, %f2420;
	// end inline asm
	// begin inline asm
	fma.rn.f32 %f2428, %f2346, %f33284, %f2424;
	// end inline asm
	// begin inline asm
	fma.rn.f32 %f2432, %f2346, %f33284, %f2428;
	// end inline asm
	// begin inline asm
	fma.rn.f32 %f2436, %f2346, %f33284, %f2432;
	// end inline asm
	// begin inline asm
	fma.rn.f32 %f2440, %f2346, %f33284, %f2436;
	// end inline asm
	// begin inline asm
	fma.rn.f32 %f2444, %f2346, %f33284, %f2440;
	// end inline asm
	// begin inline asm
	fma.rn.f32 %f2448, %f2346, %f33284, %f2444;
	// end inline asm
	// begin inline asm
	fma.rn.f32 %f2452, %f2346, %f33284, %f2448;
	// end inline asm
	// begin inline asm
	fma.rn.f32 %f2456, %f2346, %f33284, %f2452;
	// end inline asm
	// begin inline asm
	fma.rn.f32 %f2460, %f2346, %f33284, %f2456;
	// end inline asm
	// begin inline asm
	fma.rn.f32 %f2464, %f2346, %f33284, %f2460;
	// end inline asm
	// begin inline asm
	fma.rn.f32 %f2468, %f2346, %f33284, %f2464;
	// end inline asm
	// begin inline asm
	fma.rn.f32 %f2472, %f2346, %f33284, %f2468;
	// end inline asm
	// begin inline asm
	sin.approx.f32  %f2476, %f2472;
	// end inline asm
	// begin inline asm
	fma.rn.f32 %f2478, %f2476, %f33284, %f2472;
	// end inline asm
	// begin inline asm
	fma.rn.f32 %f2482, %f2476, %f33284, %f2478;
	// end inline asm
	// begin inline asm
	fma.rn.f32 %f2486, %f2476, %f33284, %f2482;
	// end inline asm
	// begin inline asm
	fma.rn.f32 %f2490, %f2476, %f33284, %f2486;
	// end inline asm
	// begin inline asm
	fma.rn.f32 %f2494, %f2476, %f33284, %f2490;
	// end inline asm
	// begin inline asm
	fma.rn.f32 %f2498, %f2476, %f33284, %f2494;
	// end inline asm
	// begin inline asm
	fma.rn.f32 %f2502, %f2476, %f33284, %f2498;
	// end inline asm
	// begin inline asm
	fma.rn.f32 %f2506, %f2476, %f33284, %f2502;
	// end inline asm
	// begin inline asm
	fma.rn.f32 %f2510, %f2476, %f33284, %f2506;
	// end inline asm
	// begin inline asm
	fma.rn.f32 %f2514, %f2476, %f33284, %f2510;
	// end inline asm
	// begin inline asm
	fma.rn.f32 %f2518, %f2476, %f33284, %f2514;
	// end inline asm
	// begin inline asm
	fma.rn.f32 %f2522, %f2476, %f33284, %f2518;
	// end inline asm
	// begin inline asm
	fma.rn.f32 %f2526, %f2476, %f33284, %f2522;
	// end inline asm
	// begin inline asm
	fma.rn.f32 %f2530, %f2476, %f33284, %f2526;
	// end inline asm
	// begin inline asm
	fma.rn.f32 %f2534, %f2476, %f33284, %f2530;
	// end inline asm
	// begin inline asm
	fma.rn.f32 %f2538, %f2476, %f33284, %f2534;
	// end inline asm
	// begin inline asm
	fma.rn.f32 %f2542, %f2476, %f33284, %f2538;
	// end inline asm
	// begin inline asm
	fma.rn.f32 %f2546, %f2476, %f33284, %f2542;
	// end inline asm
	// begin inline asm
	fma.rn.f32 %f2550, %f2476, %f33284, %f2546;
	// end inline asm
	// begin inline asm
	fma.rn.f32 %f2554, %f2476, %f33284, %f2550;
	// end inline asm
	// begin inline asm
	fma.rn.f32 %f2558, %f2476, %f33284, %f2554;
	// end inline asm
	// begin inline asm
	fma.rn.f32 %f2562, %f2476, %f33284, %f2558;
	// end inline asm
	// begin inline asm
	fma.rn.f32 %f2566, %f2476, %f33284, %f2562;
	// end inline asm
	// begin inline asm
	fma.rn.f32 %f2570, %f2476, %f33284, %f2566;
	// end inline asm
	// begin inline asm
	fma.rn.f32 %f2574, %f2476, %f33284, %f2570;
	// end inline asm
	// begin inline asm
	fma.rn.f32 %f2578, %f2476, %f33284, %f2574;
	// end inline asm
	// begin inline asm
	fma.rn.f32 %f2582, %f2476, %f33284, %f2578;
	// end inline asm
	// begin inline asm
	fma.rn.f32 %f2586, %f2476, %f33284, %f2582;
	// end inline asm
	// begin inline asm
	fma.rn.f32 %f2590, %f2476, %f33284, %f2586;
	// end inline asm
	// begin inline asm
	fma.rn.f32 %f2594, %f2476, %f33284, %f2590;
	// end inline asm
	// begin inline asm
	fma.rn.f32 %f2598, %f2476, %f33284, %f2594;
	// end inline asm
	// begin inline asm
	fma.rn.f32 %f2602, %f2476, %f33284, %f2598;
	// end inline asm
	// begin inline asm
	sin.approx.f32  %f2606, %f2602;
	// end inline asm
	// begin inline asm
	fma.rn.f32 %f2608, %f2606, %f33284, %f2602;
	// end inline asm
	// begin inline asm
	fma.rn.f32 %f2612, %f2606, %f33284, %f2608;
	// end inline asm
	// begin inline asm
	fma.rn.f32 %f2616, %f2606, %f33284, %f2612;
	// end inline asm
	// begin inline asm
	fma.rn.f32 %f2620, %f2606, %f33284, %f2616;
	// end inline asm
	// begin inline asm
	fma.rn.f32 %f2624, %f2606, %f33284, %f2620;
	// end inline asm
	// begin inline asm
	fma.rn.f32 %f2628, %f2606, %f33284, %f2624;
	// end inline asm
	// begin inline asm
	fma.rn.f32 %f2632, %f2606, %f33284, %f2628;
	// end inline asm
	// begin inline asm
	fma.rn.f32 %f2636, %f2606, %f33284, %f2632;
	// end inline asm
	// begin inline asm
	fma.rn.f32 %f2640, %f2606, %f33284, %f2636;
	// end inline asm
	// begin inline asm
	fma.rn.f32 %f2644, %f2606, %f33284, %f2640;
	// end inline asm
	// begin inline asm
	fma.rn.f32 %f2648, %f2606, %f33284, %f2644;
	// end inline asm
	// begin inline asm
	fma.rn.f32 %f2652, %f2606, %f33284, %f2648;
	// end inline asm
	// begin inline asm
	fma.rn.f32 %f2656, %f2606, %f33284, %f2652;
	// end inline asm
	// begin inline asm
	fma.rn.f32 %f2660, %f2606, %f33284, %f2656;
	// end inline asm
	// begin inline asm
	fma.rn.f32 %f2664, %f2606, %f33284, %f2660;
	// end inline asm
	// begin inline asm
	fma.rn.f32 %f2668, %f2606, %f33284, %f2664;
	// end inline asm
	// begin inline asm
	fma.rn.f32 %f2672, %f2606, %f33284, %f2668;
	// end inline asm
	// begin inline asm
	fma.rn.f32 %f2676, %f2606, %f33284, %f2672;
	// end inline asm
	// begin inline asm
	fma.rn.f32 %f2680, %f2606, %f33284, %f2676;
	// end inline asm
	// begin inline asm
	fma.rn.f32 %f2684, %f2606, %f33284, %f2680;
	// end inline asm
	// begin inline asm
	fma.rn.f32 %f2688, %f2606, %f33284, %f2684;
	// end inline asm
	// begin inline asm
	fma.rn.f32 %f2692, %f2606, %f33284, %f2688;
	// end inline asm
	// begin inline asm
	fma.rn.f32 %f2696, %f2606, %f33284, %f2692;
	// end inline asm
	// begin inline asm
	fma.rn.f32 %f2700, %f2606, %f33284, %f2696;
	// end inline asm
	// begin inline asm
	fma.rn.f32 %f2704, %f2606, %f33284, %f2700;
	// end inline asm
	// begin inline asm
	fma.rn.f32 %f2708, %f2606, %f33284, %f2704;
	// end inline asm
	// begin inline asm
	fma.rn.f32 %f2712, %f2606, %f33284, %f2708;
	// end inline asm
	// begin inline asm
	fma.rn.f32 %f2716, %f2606, %f33284, %f2712;
	// end inline asm
	// begin inline asm
	fma.rn.f32 %f2720, %f2606, %f33284, %f2716;
	// end inline asm
	// begin inline asm
	fma.rn.f32 %f2724, %f2606, %f33284, %f2720;
	// end inline asm
	// begin inline asm
	fma.rn.f32 %f2728, %f2606, %f33284, %f2724;
	// end inline asm
	// begin inline asm
	fma.rn.f32 %f2732, %f2606, %f33284, %f2728;
	// end inline asm
	// begin inline asm
	sin.approx.f32  %f2736, %f2732;
	// end inline asm
	// begin inline asm
	fma.rn.f32 %f2738, %f2736, %f33284, %f2732;
	// end inline asm
	// begin inline asm
	fma.rn.f32 %f2742, %f2736, %f33284, %f2738;
	// end inline asm
	// begin inline asm
	fma.rn.f32 %f2746, %f2736, %f33284, %f2742;
	// end inline asm
	// begin inline asm
	fma.rn.f32 %f2750, %f2736, %f33284, %f2746;
	// end inline asm
	// begin inline asm
	fma.rn.f32 %f2754, %f2736, %f33284, %f2750;
	// end inline asm
	// begin inline asm
	fma.rn.f32 %f2758, %f2736, %f33284, %f2754;
	// end inline asm
	// begin inline asm
	fma.rn.f32 %f2762, %f2736, %f33284, %f2758;
	// end inline asm
	// begin inline asm
	fma.rn.f32 %f2766, %f2736, %f33284, %f2762;
	// end inline asm
	// begin inline asm
	fma.rn.f32 %f2770, %f2736, %f33284, %f2766;
	// end inline asm
	// begin inline asm
	fma.rn.f32 %f2774, %f2736, %f33284, %f2770;
	// end inline asm
	// begin inline asm
	fma.rn.f32 %f2778, %f2736, %f33284, %f2774;
	// end inline asm
	// begin inline asm
	fma.rn.f32 %f2782, %f2736, %f33284, %f2778;
	// end inline asm
	// begin inline asm
	fma.rn.f32 %f2786, %f2736, %f33284, %f2782;
	// end inline asm
	// begin inline asm
	fma.rn.f32 %f2790, %f2736, %f33284, %f2786;
	// end inline asm
	// begin inline asm
	fma.rn.f32 %f2794, %f2736, %f33284, %f2790;
	// end inline asm
	// begin inline asm
	fma.rn.f32 %f2798, %f2736, %f33284, %f2794;
	// end inline asm
	// begin inline asm
	fma.rn.f32 %f2802, %f2736, %f33284, %f2798;
	// end inline asm
	// begin inline asm
	fma.rn.f32 %f2806, %f2736, %f33284, %f2802;
	// end inline asm
	// begin inline asm
	fma.rn.f32 %f2810, %f2736, %f33284, %f2806;
	// end inline asm
	// begin inline asm
	fma.rn.f32 %f2814, %f2736, %f33284, %f2810;
	// end inline asm
	// begin inline asm
	fma.rn.f32 %f2818, %f2736, %f33284, %f2814;
	// end inline asm
	// begin inline asm
	fma.rn.f32 %f2822, %f2736, %f33284, %f2818;
	// end inline asm
	// begin inline asm
	fma.rn.f32 %f2826, %f2736, %f33284, %f2822;
	// end inline asm
	// begin inline asm
	fma.rn.f32 %f2830, %f2736, %f33284, %f2826;
	// end inline asm
	// begin inline asm
	fma.rn.f32 %f2834, %f2736, %f33284, %f2830;
	// end inline asm
	// begin inline asm
	fma.rn.f32 %f2838, %f2736, %f33284, %f2834;
	// end inline asm
	// begin inline asm
	fma.rn.f32 %f2842, %f2736, %f33284, %f2838;
	// end inline asm
	// begin inline asm
	fma.rn.f32 %f2846, %f2736, %f33284, %f2842;
	// end inline asm
	// begin inline asm
	fma.rn.f32 %f2850, %f2736, %f33284, %f2846;
	// end inline asm
	// begin inline asm
	fma.rn.f32 %f2854, %f2736, %f33284, %f2850;
	// end inline asm
	// begin inline asm
	fma.rn.f32 %f2858, %f2736, %f33284, %f2854;
	// end inline asm
	// begin inline asm
	fma.rn.f32 %f2862, %f2736, %f33284, %f2858;
	// end inline asm
	// begin inline asm
	sin.approx.f32  %f2866, %f2862;
	// end inline asm
	// begin inline asm
	fma.rn.f32 %f2868, %f2866, %f33284, %f2862;
	// end inline asm
	// begin inline asm
	fma.rn.f32 %f2872, %f2866, %f33284, %f2868;
	// end inline asm
	// begin inline asm
	fma.rn.f32 %f2876, %f2866, %f33284, %f2872;
	// end inline asm
	// begin inline asm
	fma.rn.f32 %f2880, %f2866, %f33284, %f2876;
	// end inline asm
	// begin inline asm
	fma.rn.f32 %f2884, %f2866, %f33284, %f2880;
	// end inline asm
	// begin inline asm
	fma.rn.f32 %f2888, %f2866, %f33284, %f2884;
	// end inline asm
	// begin inline asm
	fma.rn.f32 %f2892, %f2866, %f33284, %f2888;
	// end inline asm
	// begin inline asm
	fma.rn.f32 %f2896, %f2866, %f33284, %f2892;
	// end inline asm
	// begin inline asm
	fma.rn.f32 %f2900, %f2866, %f33284, %f2896;
	// end inline asm
	// begin inline asm
	fma.rn.f32 %f2904, %f2866, %f33284, %f2900;
	// end inline asm
	// begin inline asm
	fma.rn.f32 %f2908, %f2866, %f33284, %f2904;
	// end inline asm
	// begin inline asm
	fma.rn.f32 %f2912, %f2866, %f33284, %f2908;
	// end inline asm
	// begin inline asm
	fma.rn.f32 %f2916, %f2866, %f33284, %f2912;
	// end inline asm
	// begin inline asm
	fma.rn.f32 %f2920, %f2866, %f33284, %f2916;
	// end inline asm
	// begin inline asm
	fma.rn.f32 %f2924, %f2866, %f33284, %f2920;
	// end inline asm
	// begin inline asm
	fma.rn.f32 %f2928, %f2866, %f33284, %f2924;
	// end inline asm
	// begin inline asm
	fma.rn.f32 %f2932, %f2866, %f33284, %f2928;
	// end inline asm
	// begin inline asm
	fma.rn.f32 %f2936, %f2866, %f33284, %f2932;
	// end inline asm
	// begin inline asm
	fma.rn.f32 %f2940, %f2866, %f33284, %f2936;
	// end inline asm
	// begin inline asm
	fma.rn.f32 %f2944, %f2866, %f33284, %f2940;
	// end inline asm
	// begin inline asm
	fma.rn.f32 %f2948, %f2866, %f33284, %f2944;
	// end inline asm
	// begin inline asm
	fma.rn.f32 %f2952, %f2866, %f33284, %f2948;
	// end inline asm
	// begin inline asm
	fma.rn.f32 %f2956, %f2866, %f33284, %f2952;
	// end inline asm
	// begin inline asm
	fma.rn.f32 %f2960, %f2866, %f33284, %f2956;
	// end inline asm
	// begin inline asm
	fma.rn.f32 %f2964, %f2866, %f33284, %f2960;
	// end inline asm
	// begin inline asm
	fma.rn.f32 %f2968, %f2866, %f33284, %f2964;
	// end inline asm
	// begin inline asm
	fma.rn.f32 %f2972, %f2866, %f33284, %f2968;
	// end inline asm
	// begin inline asm
	fma.rn.f32 %f2976, %f2866, %f33284, %f2972;
	// end inline asm
	// begin inline asm
	fma.rn.f32 %f2980, %f2866, %f33284, %f2976;
	// end inline asm
	// begin inline asm
	fma.rn.f32 %f2984, %f2866, %f33284, %f2980;
	// end inline asm
	// begin inline asm
	fma.rn.f32 %f2988, %f2866, %f33284, %f2984;
	// end inline asm
	// begin inline asm
	fma.rn.f32 %f2992, %f2866, %f33284, %f2988;
	// end inline asm
	// begin inline asm
	sin.approx.f32  %f2996, %f2992;
	// end inline asm
	// begin inline asm
	fma.rn.f32 %f2998, %f2996, %f33284, %f2992;
	// end inline asm
	// begin inline asm
	fma.rn.f32 %f3002, %f2996, %f33284, %f2998;
	// end inline asm
	// begin inline asm
	fma.rn.f32 %f3006, %f2996, %f33284, %f3002;
	// end inline asm
	// begin inline asm
	fma.rn.f32 %f3010, %f2996, %f33284, %f3006;
	// end inline asm
	// begin inline asm
	fma.rn.f32 %f3014, %f2996, %f33284, %f3010;
	// end inline asm
	// begin inline asm
	fma.rn.f32 %f3018, %f2996, %f33284, %f3014;
	// end inline asm
	// begin inline asm
	fma.rn.f32 %f3022, %f2996, %f33284, %f3018;
	// end inline asm
	// begin inline asm
	fma.rn.f32 %f3026, %f2996, %f33284, %f3022;
	// end inline asm
	// begin inline asm
	fma.rn.f32 %f3030, %f2996, %f33284, %f3026;
	// end inline asm
	// begin inline asm
	fma.rn.f32 %f3034, %f2996, %f33284, %f3030;
	// end inline asm
	// begin inline asm
	fma.rn.f32 %f3038, %f2996, %f33284, %f3034;
	// end inline asm
	// begin inline asm
	fma.rn.f32 %f3042, %f2996, %f33284, %f3038;
	// end inline asm
	// begin inline asm
	fma.rn.f32 %f3046, %f2996, %f33284, %f3042;
	// end inline asm
	// begin inline asm
	fma.rn.f32 %f3050, %f2996, %f33284, %f3046;
	// end inline asm
	// begin inline asm
	fma.rn.f32 %f3054, %f2996, %f33284, %f3050;
	// end inline asm
	// begin inline asm
	fma.rn.f32 %f3058, %f2996, %f33284, %f3054;
	// end inline asm
	// begin inline asm
	fma.rn.f32 %f3062, %f2996, %f33284, %f3058;
	// end inline asm
	// begin inline asm
	fma.rn.f32 %f3066, %f2996, %f33284, %f3062;
	// end inline asm
	// begin inline asm
	fma.rn.f32 %f3070, %f2996, %f33284, %f3066;
	// end inline asm
	// begin inline asm
	fma.rn.f32 %f3074, %f2996, %f33284, %f3070;
	// end inline asm
	// begin inline asm
	fma.rn.f32 %f3078, %f2996, %f33284, %f3074;
	// end inline asm
	// begin inline asm
	fma.rn.f32 %f3082, %f2996, %f33284, %f3078;
	// end inline asm
	// begin inline asm
	fma.rn.f32 %f3086, %f2996, %f33284, %f3082;
	// end inline asm
	// begin inline asm
	fma.rn.f32 %f3090, %f2996, %f33284, %f3086;
	// end inline asm
	// begin inline asm
	fma.rn.f32 %f3094, %f2996, %f33284, %f3090;
	// end inline asm
	// begin inline asm
	fma.rn.f32 %f3098, %f2996, %f33284, %f3094;
	// end inline asm
	// begin inline asm
	fma.rn.f32 %f3102, %f2996, %f33284, %f3098;
	// end inline asm
	// begin inline asm
	fma.rn.f32 %f3106, %f2996, %f33284, %f3102;
	// end inline asm
	// begin inline asm
	fma.rn.f32 %f3110, %f2996, %f33284, %f3106;
	// end inline asm
	// begin inline asm
	fma.rn.f32 %f3114, %f2996, %f33284, %f3110;
	// end inline asm
	// begin inline asm
	fma.rn.f32 %f3118, %f2996, %f33284, %f3114;
	// end inline asm
	// begin inline asm
	fma.rn.f32 %f3122, %f2996, %f33284, %f3118;
	// end inline asm
	// begin inline asm
	sin.approx.f32  %f3126, %f3122;
	// end inline asm
	// begin inline asm
	fma.rn.f32 %f3128, %f3126, %f33284, %f3122;
	// end inline asm
	// begin inline asm
	fma.rn.f32 %f3132, %f3126, %f33284, %f3128;
	// end inline asm
	// begin inline asm
	fma.rn.f32 %f3136, %f3126, %f33284, %f3132;
	// end inline asm
	// begin inline asm
	fma.rn.f32 %f3140, %f3126, %f33284, %f3136;
	// end inline asm
	// begin inline asm
	fma.rn.f32 %f3144, %f3126, %f33284, %f3140;
	// end inline asm
	// begin inline asm
	fma.rn.f32 %f3148, %f3126, %f33284, %f3144;
	// end inline asm
	// begin inline asm
	fma.rn.f32 %f3152, %f3126, %f33284, %f3148;
	// end inline asm
	// begin inline asm
	fma.rn.f32 %f3156, %f3126, %f33284, %f3152;
	// end inline asm
	// begin inline asm
	fma.rn.f32 %f3160, %f3126, %f33284, %f3156;
	// end inline asm
	// begin inline asm
	fma.rn.f32 %f3164, %f3126, %f33284, %f3160;
	// end inline asm
	// begin inline asm
	fma.rn.f32 %f3168, %f3126, %f33284, %f3164;
	// end inline asm
	// begin inline asm
	fma.rn.f32 %f3172, %f3126, %f33284, %f3168;
	// end inline asm
	// begin inline asm
	fma.rn.f32 %f3176, %f3126, %f33284, %f3172;
	// end inline asm
	// begin inline asm
	fma.rn.f32 %f3180, %f3126, %f33284, %f3176;
	// end inline asm
	// begin inline asm
	fma.rn.f32 %f3184, %f3126, %f33284, %f3180;
	// end inline asm
	// begin inline asm
	fma.rn.f32 %f3188, %f3126, %f33284, %f3184;
	// end inline asm
	// begin inline asm
	fma.rn.f32 %f3192, %f3126, %f33284, %f3188;
	// end inline asm
	// begin inline asm
	fma.rn.f32 %f3196, %f3126, %f33284, %f3192;
	// end inline asm
	// begin inline asm
	fma.rn.f32 %f3200, %f3126, %f33284, %f3196;
	// end inline asm
	// begin inline asm
	fma.rn.f32 %f3204, %f3126, %f33284, %f3200;
	// end inline asm
	// begin inline asm
	fma.rn.f32 %f3208, %f3126, %f33284, %f3204;
	// end inline asm
	// begin inline asm
	fma.rn.f32 %f3212, %f3126, %f33284, %f3208;
	// end inline asm
	// begin inline asm
	fma.rn.f32 %f3216, %f3126, %f33284, %f3212;
	// end inline asm
	// begin inline asm
	fma.rn.f32 %f3220, %f3126, %f33284, %f3216;
	// end inline asm
	// begin inline asm
	fma.rn.f32 %f3224, %f3126, %f33284, %f3220;
	// end inline asm
	// begin inline asm
	fma.rn.f32 %f3228, %f3126, %f33284, %f3224;
	// end inline asm
	// begin inline asm
	fma.rn.f32 %f3232, %f3126, %f33284, %f3228;
	// end inline asm
	// begin inline asm
	fma.rn.f32 %f3236, %f3126, %f33284, %f3232;
	// end inline asm
	// begin inline asm
	fma.rn.f32 %f3240, %f3126, %f33284, %f3236;
	// end inline asm
	// begin inline asm
	fma.rn.f32 %f3244, %f3126, %f33284, %f3240;
	// end inline asm
	// begin inline asm
	fma.rn.f32 %f3248, %f3126, %f33284, %f3244;
	// end inline asm
	// begin inline asm
	fma.rn.f32 %f3252, %f3126, %f33284, %f3248;
	// end inline asm
	// begin inline asm
	sin.approx.f32  %f3256, %f3252;
	// end inline asm
	// begin inline asm
	fma.rn.f32 %f3258, %f3256, %f33284, %f3252;
	// end inline asm
	// begin inline asm
	fma.rn.f32 %f3262, %f3256, %f33284, %f3258;
	// end inline asm
	// begin inline asm
	fma.rn.f32 %f3266, %f3256, %f33284, %f3262;
	// end inline asm
	// begin inline asm
	fma.rn.f32 %f3270, %f3256, %f33284, %f3266;
	// end inline asm
	// begin inline asm
	fma.rn.f32 %f3274, %f3256, %f33284, %f3270;
	// end inline asm
	// begin inline asm
	fma.rn.f32 %f3278, %f3256, %f33284, %f3274;
	// end inline asm
	// begin inline asm
	fma.rn.f32 %f3282, %f3256, %f33284, %f3278;
	// end inline asm
	// begin inline asm
	fma.rn.f32 %f3286, %f3256, %f33284, %f3282;
	// end inline asm
	// begin inline asm
	fma.rn.f32 %f3290, %f3256, %f33284, %f3286;
	// end inline asm
	// begin inline asm
	fma.rn.f32 %f3294, %f3256, %f33284, %f3290;
	// end inline asm
	// begin inline asm
	fma.rn.f32 %f3298, %f3256, %f33284, %f3294;
	// end inline asm
	// begin inline asm
	fma.rn.f32 %f3302, %f3256, %f33284, %f3298;
	// end inline asm
	// begin inline asm
	fma.rn.f32 %f3306, %f3256, %f33284, %f3302;
	// end inline asm
	// begin inline asm
	fma.rn.f32 %f3310, %f3256, %f33284, %f3306;
	// end inline asm
	// begin inline asm
	fma.rn.f32 %f3314, %f3256, %f33284, %f3310;
	// end inline asm
	// begin inline asm
	fma.rn.f32 %f3318, %f3256, %f33284, %f3314;
	// end inline asm
	// begin inline asm
	fma.rn.f32 %f3322, %f3256, %f33284, %f3318;
	// end inline asm
	// begin inline asm
	fma.rn.f32 %f3326, %f3256, %f33284, %f3322;
	// end inline asm
	// begin inline asm
	fma.rn.f32 %f3330, %f3256, %f33284, %f3326;
	// end inline asm
	// begin inline asm
	fma.rn.f32 %f3334, %f3256, %f33284, %f3330;
	// end inline asm
	// begin inline asm
	fma.rn.f32 %f3338, %f3256, %f33284, %f3334;
	// end inline asm
	// begin inline asm
	fma.rn.f32 %f3342, %f3256, %f33284, %f3338;
	// end inline asm
	// begin inline asm
	fma.rn.f32 %f3346, %f3256, %f33284, %f3342;
	// end inline asm
	// begin inline asm
	fma.rn.f32 %f3350, %f3256, %f33284, %f3346;
	// end inline asm
	// begin inline asm
	fma.rn.f32 %f3354, %f3256, %f33284, %f3350;
	// end inline asm
	// begin inline asm
	fma.rn.f32 %f3358, %f3256, %f33284, %f3354;
	// end inline asm
	// begin inline asm
	fma.rn.f32 %f3362, %f3256, %f33284, %f3358;
	// end inline asm
	// begin inline asm
	fma.rn.f32 %f3366, %f3256, %f33284, %f3362;
	// end inline asm
	// begin inline asm
	fma.rn.f32 %f3370, %f3256, %f33284, %f3366;
	// end inline asm
	// begin inline asm
	fma.rn.f32 %f3374, %f3256, %f33284, %f3370;
	// end inline asm
	// begin inline asm
	fma.rn.f32 %f3378, %f3256, %f33284, %f3374;
	// end inline asm
	// begin inline asm
	fma.rn.f32 %f3382, %f3256, %f33284, %f3378;
	// end inline asm
	// begin inline asm
	sin.approx.f32  %f3386, %f3382;
	// end inline asm
	// begin inline asm
	fma.rn.f32 %f3388, %f3386, %f33284, %f3382;
	// end inline asm
	// begin inline asm
	fma.rn.f32 %f3392, %f3386, %f33284, %f3388;
	// end inline asm
	// begin inline asm
	fma.rn.f32 %f3396, %f3386, %f33284, %f3392;
	// end inline asm
	// begin inline asm
	fma.rn.f32 %f3400, %f3386, %f33284, %f3396;
	// end inline asm
	// begin inline asm
	fma.rn.f32 %f3404, %f3386, %f33284, %f3400;
	// end inline asm
	// begin inline asm
	fma.rn.f32 %f3408, %f3386, %f33284, %f3404;
	// end inline asm
	// begin inline asm
	fma.rn.f32 %f3412, %f3386, %f33284, %f3408;
	// end inline asm
	// begin inline asm
	fma.rn.f32 %f3416, %f3386, %f33284, %f3412;
	// end inline asm
	// begin inline asm
	fma.rn.f32 %f3420, %f3386, %f33284, %f3416;
	// end inline asm
	// begin inline asm
	fma.rn.f32 %f3424, %f3386, %f33284, %f3420;
	// end inline asm
	// begin inline asm
	fma.rn.f32 %f3428, %f3386, %f33284, %f3424;
	// end inline asm
	// begin inline asm
	fma.rn.f32 %f3432, %f3386, %f33284, %f3428;
	// end inline asm
	// begin inline asm
	fma.rn.f32 %f3436, %f3386, %f33284, %f3432;
	// end inline asm
	// begin inline asm
	fma.rn.f32 %f3440, %f3386, %f33284, %f3436;
	// end inline asm
	// begin inline asm
	fma.rn.f32 %f3444, %f3386, %f33284, %f3440;
	// end inline asm
	// begin inline asm
	fma.rn.f32 %f3448, %f3386, %f33284, %f3444;
	// end inline asm
	// begin inline asm
	fma.rn.f32 %f3452, %f3386, %f33284, %f3448;
	// end inline asm
	// begin inline asm
	fma.rn.f32 %f3456, %f3386, %f33284, %f3452;
	// end inline asm
	// begin inline asm
	fma.rn.f32 %f3460, %f3386, %f33284, %f3456;
	// end inline asm
	// begin inline asm
	fma.rn.f32 %f3464, %f3386, %f33284, %f3460;
	// end inline asm
	// begin inline asm
	fma.rn.f32 %f3468, %f3386, %f33284, %f3464;
	// end inline asm
	// begin inline asm
	fma.rn.f32 %f3472, %f3386, %f33284, %f3468;
	// end inline asm
	// begin inline asm
	fma.rn.f32 %f3476, %f3386, %f33284, %f3472;
	// end inline asm
	// begin inline asm
	fma.rn.f32 %f3480, %f3386, %f33284, %f3476;
	// end inline asm
	// begin inline asm
	fma.rn.f32 %f3484, %f3386, %f33284, %f3480;
	// end inline asm
	// begin inline asm
	fma.rn.f32 %f3488, %f3386, %f33284, %f3484;
	// end inline asm
	// begin inline asm
	fma.rn.f32 %f3492, %f3386, %f33284, %f3488;
	// end inline asm
	// begin inline asm
	fma.rn.f32 %f3496, %f3386, %f33284, %f3492;
	// end inline asm
	// begin inline asm
	fma.rn.f32 %f3500, %f3386, %f33284, %f3496;
	// end inline asm
	// begin inline asm
	fma.rn.f32 %f3504, %f3386, %f33284, %f3500;
	// end inline asm
	// begin inline asm
	fma.rn.f32 %f3508, %f3386, %f33284, %f3504;
	// end inline asm
	// begin inline asm
	fma.rn.f32 %f3512, %f3386, %f33284, %f3508;
	// end inline asm
	// begin inline asm
	sin.approx.f32  %f3516, %f3512;
	// end inline asm
	// begin inline asm
	fma.rn.f32 %f3518, %f3516, %f33284, %f3512;
	// end inline asm
	// begin inline asm
	fma.rn.f32 %f3522, %f3516, %f33284, %f3518;
	// end inline asm
	// begin inline asm
	fma.rn.f32 %f3526, %f3516, %f33284, %f3522;
	// end inline asm
	// begin inline asm
	fma.rn.f32 %f3530, %f3516, %f33284, %f3526;
	// end inline asm
	// begin inline asm
	fma.rn.f32 %f3534, %f3516, %f33284, %f3530;
	// end inline asm
	// begin inline asm
	fma.rn.f32 %f3538, %f3516, %f33284, %f3534;
	// end inline asm
	// begin inline asm
	fma.rn.f32 %f3542, %f3516, %f33284, %f3538;
	// end inline asm
	// begin inline asm
	fma.rn.f32 %f3546, %f3516, %f33284, %f3542;
	// end inline asm
	// begin inline asm
	fma.rn.f32 %f3550, %f3516, %f33284, %f3546;
	// end inline asm
	// begin inline asm
	fma.rn.f32 %f3554, %f3516, %f33284, %f3550;
	// end inline asm
	// begin inline asm
	fma.rn.f32 %f3558, %f3516, %f33284, %f3554;
	// end inline asm
	// begin inline asm
	fma.rn.f32 %f3562, %f3516, %f33284, %f3558;
	// end inline asm
	// begin inline asm
	fma.rn.f32 %f3566, %f3516, %f33284, %f3562;
	// end inline asm
	// begin inline asm
	fma.rn.f32 %f3570, %f3516, %f33284, %f3566;
	// end inline asm
	// begin inline asm
	fma.rn.f32 %f3574, %f3516, %f33284, %f3570;
	// end inline asm
	// begin inline asm
	fma.rn.f32 %f3578, %f3516, %f33284, %f3574;
	// end inline asm
	// begin inline asm
	fma.rn.f32 %f3582, %f3516, %f33284, %f3578;
	// end inline asm
	// begin inline asm
	fma.rn.f32 %f3586, %f3516, %f33284, %f3582;
	// end inline asm
	// begin inline asm
	fma.rn.f32 %f3590, %f3516, %f33284, %f3586;
	// end inline asm
	// begin inline asm
	fma.rn.f32 %f3594, %f3516, %f33284, %f3590;
	// end inline asm
	// begin inline asm
	fma.rn.f32 %f3598, %f3516, %f33284, %f3594;
	// end inline asm
	// begin inline asm
	fma.rn.f32 %f3602, %f3516, %f33284, %f3598;
	// end inline asm
	// begin inline asm
	fma.rn.f32 %f3606, %f3516, %f33284, %f3602;
	// end inline asm
	// begin inline asm
	fma.rn.f32 %f3610, %f3516, %f33284, %f3606;
	// end inline asm
	// begin inline asm
	fma.rn.f32 %f3614, %f3516, %f33284, %f3610;
	// end inline asm
	// begin inline asm
	fma.rn.f32 %f3618, %f3516, %f33284, %f3614;
	// end inline asm
	// begin inline asm
	fma.rn.f32 %f3622, %f3516, %f33284, %f3618;
	// end inline asm
	// begin inline asm
	fma.rn.f32 %f3626, %f3516, %f33284, %f3622;
	// end inline asm
	// begin inline asm
	fma.rn.f32 %f3630, %f3516, %f33284, %f3626;
	// end inline asm
	// begin inline asm
	fma.rn.f32 %f3634, %f3516, %f33284, %f3630;
	// end inline asm
	// begin inline asm
	fma.rn.f32 %f3638, %f3516, %f33284, %f3634;
	// end inline asm
	// begin inline asm
	fma.rn.f32 %f3642, %f3516, %f33284, %f3638;
	// end inline asm
	// begin inline asm
	sin.approx.f32  %f3646, %f3642;
	// end inline asm
	// begin inline asm
	fma.rn.f32 %f3648, %f3646, %f33284, %f3642;
	// end inline asm
	// begin inline asm
	fma.rn.f32 %f3652, %f3646, %f33284, %f3648;
	// end inline asm
	// begin inline asm
	fma.rn.f32 %f3656, %f3646, %f33284, %f3652;
	// end inline asm
	// begin inline asm
	fma.rn.f32 %f3660, %f3646, %f33284, %f3656;
	// end inline asm
	// begin inline asm
	fma.rn.f32 %f3664, %f3646, %f33284, %f3660;
	// end inline asm
	// begin inline asm
	fma.rn.f32 %f3668, %f3646, %f33284, %f3664;
	// end inline asm
	// begin inline asm
	fma.rn.f32 %f3672, %f3646, %f33284, %f3668;
	// end inline asm
	// begin inline asm
	fma.rn.f32 %f3676, %f3646, %f33284, %f3672;
	// end inline asm
	// begin inline asm
	fma.rn.f32 %f3680, %f3646, %f33284, %f3676;
	// end inline asm
	// begin inline asm
	fma.rn.f32 %f3684, %f3646, %f33284, %f3680;
	// end inline asm
	// begin inline asm
	fma.rn.f32 %f3688, %f3646, %f33284, %f3684;
	// end inline asm
	// begin inline asm
	fma.rn.f32 %f3692, %f3646, %f33284, %f3688;
	// end inline asm
	// begin inline asm
	fma.rn.f32 %f3696, %f3646, %f33284, %f3692;
	// end inline asm
	// begin inline asm
	fma.rn.f32 %f3700, %f3646, %f33284, %f3696;
	// end inline asm
	// begin inline asm
	fma.rn.f32 %f3704, %f3646, %f33284, %f3700;
	// end inline asm
	// begin inline asm
	fma.rn.f32 %f3708, %f3646, %f33284, %f3704;
	// end inline asm
	// begin inline asm
	fma.rn.f32 %f3712, %f3646, %f33284, %f3708;
	// end inline asm
	// begin inline asm
	fma.rn.f32 %f3716, %f3646, %f33284, %f3712;
	// end inline asm
	// begin inline asm
	fma.rn.f32 %f3720, %f3646, %f33284, %f3716;
	// end inline asm
	// begin inline asm
	fma.rn.f32 %f3724, %f3646, %f33284, %f3720;
	// end inline asm
	// begin inline asm
	fma.rn.f32 %f3728, %f3646, %f33284, %f3724;
	// end inline asm
	// begin inline asm
	fma.rn.f32 %f3732, %f3646, %f33284, %f3728;
	// end inline asm
	// begin inline asm
	fma.rn.f32 %f3736, %f3646, %f33284, %f3732;
	// end inline asm
	// begin inline asm
	fma.rn.f32 %f3740, %f3646, %f33284, %f3736;
	// end inline asm
	// begin inline asm
	fma.rn.f32 %f3744, %f3646, %f33284, %f3740;
	// end inline asm
	// begin inline asm
	fma.rn.f32 %f3748, %f3646, %f33284, %f3744;
	// end inline asm
	// begin inline asm
	fma.rn.f32 %f3752, %f3646, %f33284, %f3748;
	// end inline asm
	// begin inline asm
	fma.rn.f32 %f3756, %f3646, %f33284, %f3752;
	// end inline asm
	// begin inline asm
	fma.rn.f32 %f3760, %f3646, %f33284, %f3756;
	// end inline asm
	// begin inline asm
	fma.rn.f32 %f3764, %f3646, %f33284, %f3760;
	// end inline asm
	// begin inline asm
	fma.rn.f32 %f3768, %f3646, %f33284, %f3764;
	// end inline asm
	// begin inline asm
	fma.rn.f32 %f3772, %f3646, %f33284, %f3768;
	// end inline asm
	// begin inline asm
	sin.approx.f32  %f3776, %f3772;
	// end inline asm
	// begin inline asm
	fma.rn.f32 %f3778, %f3776, %f33284, %f3772;
	// end inline asm
	// begin inline asm
	fma.rn.f32 %f3782, %f3776, %f33284, %f3778;
	// end inline asm
	// begin inline asm
	fma.rn.f32 %f3786, %f3776, %f33284, %f3782;
	// end inline asm
	// begin inline asm
	fma.rn.f32 %f3790, %f3776, %f33284, %f3786;
	// end inline asm
	// begin inline asm
	fma.rn.f32 %f3794, %f3776, %f33284, %f3790;
	// end inline asm
	// begin inline asm
	fma.rn.f32 %f3798, %f3776, %f33284, %f3794;
	// end inline asm
	// begin inline asm
	fma.rn.f32 %f3802, %f3776, %f33284, %f3798;
	// end inline asm
	// begin inline asm
	fma.rn.f32 %f3806, %f3776, %f33284, %f3802;
	// end inline asm
	// begin inline asm
	fma.rn.f32 %f3810, %f3776, %f33284, %f3806;
	// end inline asm
	// begin inline asm
	fma.rn.f32 %f3814, %f3776, %f33284, %f3810;
	// end inline asm
	// begin inline asm
	fma.rn.f32 %f3818, %f3776, %f33284, %f3814;
	// end inline asm
	// begin inline asm
	fma.rn.f32 %f3822, %f3776, %f33284, %f3818;
	// end inline asm
	// begin inline asm
	fma.rn.f32 %f3826, %f3776, %f33284, %f3822;
	// end inline asm
	// begin inline asm
	fma.rn.f32 %f3830, %f3776, %f33284, %f3826;
	// end inline asm
	// begin inline asm
	fma.rn.f32 %f3834, %f3776, %f33284, %f3830;
	// end inline asm
	// begin inline asm
	fma.rn.f32 %f3838, %f3776, %f33284, %f3834;
	// end inline asm
	// begin inline asm
	fma.rn.f32 %f3842, %f3776, %f33284, %f3838;
	// end inline asm
	// begin inline asm
	fma.rn.f32 %f3846, %f3776, %f33284, %f3842;
	// end inline asm
	// begin inline asm
	fma.rn.f32 %f3850, %f3776, %f33284, %f3846;
	// end inline asm
	// begin inline asm
	fma.rn.f32 %f3854, %f3776, %f33284, %f3850;
	// end inline asm
	// begin inline asm
	fma.rn.f32 %f3858, %f3776, %f33284, %f3854;
	// end inline asm
	// begin inline asm
	fma.rn.f32 %f3862, %f3776, %f33284, %f3858;
	// end inline asm
	// begin inline asm
	fma.rn.f32 %f3866, %f3776, %f33284, %f3862;
	// end inline asm
	// begin inline asm
	fma.rn.f32 %f3870, %f3776, %f33284, %f3866;
	// end inline asm
	// begin inline asm
	fma.rn.f32 %f3874, %f3776, %f33284, %f3870;
	// end inline asm
	// begin inline asm
	fma.rn.f32 %f3878, %f3776, %f33284, %f3874;
	// end inline asm
	// begin inline asm
	fma.rn.f32 %f3882, %f3776, %f33284, %f3878;
	// end inline asm
	// begin inline asm
	fma.rn.f32 %f3886, %f3776, %f33284, %f3882;
	// end inline asm
	// begin inline asm
	fma.rn.f32 %f3890, %f3776, %f33284, %f3886;
	// end inline asm
	// begin inline asm
	fma.rn.f32 %f3894, %f3776, %f33284, %f3890;
	// end inline asm
	// begin inline asm
	fma.rn.f32 %f3898, %f3776, %f33284, %f3894;
	// end inline asm
	// begin inline asm
	fma.rn.f32 %f3902, %f3776, %f33284, %f3898;
	// end inline asm
	// begin inline asm
	sin.approx.f32  %f3906, %f3902;
	// end inline asm
	// begin inline asm
	fma.rn.f32 %f3908, %f3906, %f33284, %f3902;
	// end inline asm
	// begin inline asm
	fma.rn.f32 %f3912, %f3906, %f33284, %f3908;
	// end inline asm
	// begin inline asm
	fma.rn.f32 %f3916, %f3906, %f33284, %f3912;
	// end inline asm
	// begin inline asm
	fma.rn.f32 %f3920, %f3906, %f33284, %f3916;
	// end inline asm
	// begin inline asm
	fma.rn.f32 %f3924, %f3906, %f33284, %f3920;
	// end inline asm
	// begin inline asm
	fma.rn.f32 %f3928, %f3906, %f33284, %f3924;
	// end inline asm
	// begin inline asm
	fma.rn.f32 %f3932, %f3906, %f33284, %f3928;
	// end inline asm
	// begin inline asm
	fma.rn.f32 %f3936, %f3906, %f33284, %f3932;
	// end inline asm
	// begin inline asm
	fma.rn.f32 %f3940, %f3906, %f33284, %f3936;
	// end inline asm
	// begin inline asm
	fma.rn.f32 %f3944, %f3906, %f33284, %f3940;
	// end inline asm
	// begin inline asm
	fma.rn.f32 %f3948, %f3906, %f33284, %f3944;
	// end inline asm
	// begin inline asm
	fma.rn.f32 %f3952, %f3906, %f33284, %f3948;
	// end inline asm
	// begin inline asm
	fma.rn.f32 %f3956, %f3906, %f33284, %f3952;
	// end inline asm
	// begin inline asm
	fma.rn.f32 %f3960, %f3906, %f33284, %f3956;
	// end inline asm
	// begin inline asm
	fma.rn.f32 %f3964, %f3906, %f33284, %f3960;
	// end inline asm
	// begin inline asm
	fma.rn.f32 %f3968, %f3906, %f33284, %f3964;
	// end inline asm
	// begin inline asm
	fma.rn.f32 %f3972, %f3906, %f33284, %f3968;
	// end inline asm
	// begin inline asm
	fma.rn.f32 %f3976, %f3906, %f33284, %f3972;
	// end inline asm
	// begin inline asm
	fma.rn.f32 %f3980, %f3906, %f33284, %f3976;
	// end inline asm
	// begin inline asm
	fma.rn.f32 %f3984, %f3906, %f33284, %f3980;
	// end inline asm
	// begin inline asm
	fma.rn.f32 %f3988, %f3906, %f33284, %f3984;
	// end inline asm
	// begin inline asm
	fma.rn.f32 %f3992, %f3906, %f33284, %f3988;
	// end inline asm
	// begin inline asm
	fma.rn.f32 %f3996, %f3906, %f33284, %f3992;
	// end inline asm
	// begin inline asm
	fma.rn.f32 %f4000, %f3906, %f33284, %f3996;
	// end inline asm
	// begin inline asm
	fma.rn.f32 %f4004, %f3906, %f33284, %f4000;
	// end inline asm
	// begin inline asm
	fma.rn.f32 %f4008, %f3906, %f33284, %f4004;
	// end inline asm
	// begin inline asm
	fma.rn.f32 %f4012, %f3906, %f33284, %f4008;
	// end inline asm
	// begin inline asm
	fma.rn.f32 %f4016, %f3906, %f33284, %f4012;
	// end inline asm
	// begin inline asm
	fma.rn.f32 %f4020, %f3906, %f33284, %f4016;
	// end inline asm
	// begin inline asm
	fma.rn.f32 %f4024, %f3906, %f33284, %f4020;
	// end inline asm
	// begin inline asm
	fma.rn.f32 %f4028, %f3906, %f33284, %f4024;
	// end inline asm
	// begin inline asm
	fma.rn.f32 %f4032, %f3906, %f33284, %f4028;
	// end inline asm
	// begin inline asm
	sin.approx.f32  %f4036, %f4032;
	// end inline asm
	// begin inline asm
	fma.rn.f32 %f4038, %f4036, %f33284, %f4032;
	// end inline asm
	// begin inline asm
	fma.rn.f32 %f4042, %f4036, %f33284, %f4038;
	// end inline asm
	// begin inline asm
	fma.rn.f32 %f4046, %f4036, %f33284, %f4042;
	// end inline asm
	// begin inline asm
	fma.rn.f32 %f4050, %f4036, %f33284, %f4046;
	// end inline asm
	// begin inline asm
	fma.rn.f32 %f4054, %f4036, %f33284, %f4050;
	// end inline asm
	// begin inline asm
	fma.rn.f32 %f4058, %f4036, %f33284, %f4054;
	// end inline asm
	// begin inline asm
	fma.rn.f32 %f4062, %f4036, %f33284, %f4058;
	// end inline asm
	// begin inline asm
	fma.rn.f32 %f4066, %f4036, %f33284, %f4062;
	// end inline asm
	// begin inline asm
	fma.rn.f32 %f4070, %f4036, %f33284, %f4066;
	// end inline asm
	// begin inline asm
	fma.rn.f32 %f4074, %f4036, %f33284, %f4070;
	// end inline asm
	// begin inline asm
	fma.rn.f32 %f4078, %f4036, %f33284, %f4074;
	// end inline asm
	// begin inline asm
	fma.rn.f32 %f4082, %f4036, %f33284, %f4078;
	// end inline asm
	// begin inline asm
	fma.rn.f32 %f4086, %f4036, %f33284, %f4082;
	// end inline asm
	// begin inline asm
	fma.rn.f32 %f4090, %f4036, %f33284, %f4086;
	// end inline asm
	// begin inline asm
	fma.rn.f32 %f4094, %f4036, %f33284, %f4090;
	// end inline asm
	// begin inline asm
	fma.rn.f32 %f4098, %f4036, %f33284, %f4094;
	// end inline asm
	// begin inline asm
	fma.rn.f32 %f4102, %f4036, %f33284, %f4098;
	// end inline asm
	// begin inline asm
	fma.rn.f32 %f4106, %f4036, %f33284, %f4102;
	// end inline asm
	// begin inline asm
	fma.rn.f32 %f4110, %f4036, %f33284, %f4106;
	// end inline asm
	// begin inline asm
	fma.rn.f32 %f4114, %f4036, %f33284, %f4110;
	// end inline asm
	// begin inline asm
	fma.rn.f32 %f4118, %f4036, %f33284, %f4114;
	// end inline asm
	// begin inline asm
	fma.rn.f32 %f4122, %f4036, %f33284, %f4118;
	// end inline asm
	// begin inline asm
	fma.rn.f32 %f4126, %f4036, %f33284, %f4122;
	// end inline asm
	// begin inline asm
	fma.rn.f32 %f4130, %f4036, %f33284, %f4126;
	// end inline asm
	// begin inline asm
	fma.rn.f32 %f4134, %f4036, %f33284, %f4130;
	// end inline asm
	// begin inline asm
	fma.rn.f32 %f4138, %f4036, %f33284, %f4134;
	// end inline asm
	// begin inline asm
	fma.rn.f32 %f4142, %f4036, %f33284, %f4138;
	// end inline asm
	// begin inline asm
	fma.rn.f32 %f4146, %f4036, %f33284, %f4142;
	// end inline asm
	// begin inline asm
	fma.rn.f32 %f4150, %f4036, %f33284, %f4146;
	// end inline asm
	// begin inline asm
	fma.rn.f32 %f4154, %f4036, %f33284, %f4150;
	// end inline asm
	// begin inline asm
	fma.rn.f32 %f4158, %f4036, %f33284, %f4154;
	// end inline asm
	// begin inline asm
	fma.rn.f32 %f4162, %f4036, %f33284, %f4158;
	// end inline asm
	// begin inline asm
	sin.approx.f32  %f4166, %f4162;
	// end inline asm
	// begin inline asm
	fma.rn.f32 %f4168, %f4166, %f33284, %f4162;
	// end inline asm
	// begin inline asm
	fma.rn.f32 %f4172, %f4166, %f33284, %f4168;
	// end inline asm
	// begin inline asm
	fma.rn.f32 %f4176, %f4166, %f33284, %f4172;
	// end inline asm
	// begin inline asm
	fma.rn.f32 %f4180, %f4166, %f33284, %f4176;
	// end inline asm
	// begin inline asm
	fma.rn.f32 %f4184, %f4166, %f33284, %f4180;
	// end inline asm
	// begin inline asm
	fma.rn.f32 %f4188, %f4166, %f33284, %f4184;
	// end inline asm
	// begin inline asm
	fma.rn.f32 %f4192, %f4166, %f33284, %f4188;
	// end inline asm
	// begin inline asm
	fma.rn.f32 %f4196, %f4166, %f33284, %f4192;
	// end inline asm
	// begin inline asm
	fma.rn.f32 %f4200, %f4166, %f33284, %f4196;
	// end inline asm
	// begin inline asm
	fma.rn.f32 %f4204, %f4166, %f33284, %f4200;
	// end inline asm
	// begin inline asm
	fma.rn.f32 %f4208, %f4166, %f33284, %f4204;
	// end inline asm
	// begin inline asm
	fma.rn.f32 %f4212, %f4166, %f33284, %f4208;
	// end inline asm
	// begin inline asm
	fma.rn.f32 %f4216, %f4166, %f33284, %f4212;
	// end inline asm
	// begin inline asm
	fma.rn.f32 %f4220, %f4166, %f33284, %f4216;
	// end inline asm
	// begin inline asm
	fma.rn.f32 %f4224, %f4166, %f33284, %f4220;
	// end inline asm
	// begin inline asm
	fma.rn.f32 %f4228, %f4166, %f33284, %f4224;
	// end inline asm
	// begin inline asm
	fma.rn.f32 %f4232, %f4166, %f33284, %f4228;
	// end inline asm
	// begin inline asm
	fma.rn.f32 %f4236, %f4166, %f33284, %f4232;
	// end inline asm
	// begin inline asm
	fma.rn.f32 %f4240, %f4166, %f33284, %f4236;
	// end inline asm
	// begin inline asm
	fma.rn.f32 %f4244, %f4166, %f33284, %f4240;
	// end inline asm
	// begin inline asm
	fma.rn.f32 %f4248, %f4166, %f33284, %f4244;
	// end inline asm
	// begin inline asm
	fma.rn.f32 %f4252, %f4166, %f33284, %f4248;
	// end inline asm
	// begin inline asm
	fma.rn.f32 %f4256, %f4166, %f33284, %f4252;
	// end inline asm
	// begin inline asm
	fma.rn.f32 %f4260, %f4166, %f33284, %f4256;
	// end inline asm
	// begin inline asm
	fma.rn.f32 %f4264, %f4166, %f33284, %f4260;
	// end inline asm
	// begin inline asm
	fma.rn.f32 %f4268, %f4166, %f33284, %f4264;
	// end inline asm
	// begin inline asm
	fma.rn.f32 %f4272, %f4166, %f33284, %f4268;
	// end inline asm
	// begin inline asm
	fma.rn.f32 %f4276, %f4166, %f33284, %f4272;
	// end inline asm
	// begin inline asm
	fma.rn.f32 %f4280, %f4166, %f33284, %f4276;
	// end inline asm
	// begin inline asm
	fma.rn.f32 %f4284, %f4166, %f33284, %f4280;
	// end inline asm
	// begin inline asm
	fma.rn.f32 %f4288, %f4166, %f33284, %f4284;
	// end inline asm
	// begin inline asm
	fma.rn.f32 %f4292, %f4166, %f33284, %f4288;
	// end inline asm
	// begin inline asm
	sin.approx.f32  %f4296, %f4292;
	// end inline asm
	// begin inline asm
	fma.rn.f32 %f4298, %f4296, %f33284, %f4292;
	// end inline asm
	// begin inline asm
	fma.rn.f32 %f4302, %f4296, %f33284, %f4298;
	// end inline asm
	// begin inline asm
	fma.rn.f32 %f4306, %f4296, %f33284, %f4302;
	// end inline asm
	// begin inline asm
	fma.rn.f32 %f4310, %f4296, %f33284, %f4306;
	// end inline asm
	// begin inline asm
	fma.rn.f32 %f4314, %f4296, %f33284, %f4310;
	// end inline asm
	// begin inline asm
	fma.rn.f32 %f4318, %f4296, %f33284, %f4314;
	// end inline asm
	// begin inline asm
	fma.rn.f32 %f4322, %f4296, %f33284, %f4318;
	// end inline asm
	// begin inline asm
	fma.rn.f32 %f4326, %f4296, %f33284, %f4322;
	// end inline asm
	// begin inline asm
	fma.rn.f32 %f4330, %f4296, %f33284, %f4326;
	// end inline asm
	// begin inline asm
	fma.rn.f32 %f4334, %f4296, %f33284, %f4330;
	// end inline asm
	// begin inline asm
	fma.rn.f32 %f4338, %f4296, %f33284, %f4334;
	// end inline asm
	// begin inline asm
	fma.rn.f32 %f4342, %f4296, %f33284, %f4338;
	// end inline asm
	// begin inline asm
	fma.rn.f32 %f4346, %f4296, %f33284, %f4342;
	// end inline asm
	// begin inline asm
	fma.rn.f32 %f4350, %f4296, %f33284, %f4346;
	// end inline asm
	// begin inline asm
	fma.rn.f32 %f4354, %f4296, %f33284, %f4350;
	// end inline asm
	// begin inline asm
	fma.rn.f32 %f4358, %f4296, %f33284, %f4354;
	// end inline asm
	// begin inline asm
	fma.rn.f32 %f4362, %f4296, %f33284, %f4358;
	// end inline asm
	// begin inline asm
	fma.rn.f32 %f4366, %f4296, %f33284, %f4362;
	// end inline asm
	// begin inline asm
	fma.rn.f32 %f4370, %f4296, %f33284, %f4366;
	// end inline asm
	// begin inline asm
	fma.rn.f32 %f4374, %f4296, %f33284, %f4370;
	// end inline asm
	// begin inline asm
	fma.rn.f32 %f4378, %f4296, %f33284, %f4374;
	// end inline asm
	// begin inline asm
	fma.rn.f32 %f4382, %f4296, %f33284, %f4378;
	// end inline asm
	// begin inline asm
	fma.rn.f32 %f4386, %f4296, %f33284, %f4382;
	// end inline asm
	// begin inline asm
	fma.rn.f32 %f4390, %f4296, %f33284, %f4386;
	// end inline asm
	// begin inline asm
	fma.rn.f32 %f4394, %f4296, %f33284, %f4390;
	// end inline asm
	// begin inline asm
	fma.rn.f32 %f4398, %f4296, %f33284, %f4394;
	// end inline asm
	// begin inline asm
	fma.rn.f32 %f4402, %f4296, %f33284, %f4398;
	// end inline asm
	// begin inline asm
	fma.rn.f32 %f4406, %f4296, %f33284, %f4402;
	// end inline asm
	// begin inline asm
	fma.rn.f32 %f4410, %f4296, %f33284, %f4406;
	// end inline asm
	// begin inline asm
	fma.rn.f32 %f4414, %f4296, %f33284, %f4410;
	// end inline asm
	// begin inline asm
	fma.rn.f32 %f4418, %f4296, %f33284, %f4414;
	// end inline asm
	// begin inline asm
	fma.rn.f32 %f4422, %f4296, %f33284, %f4418;
	// end inline asm
	// begin inline asm
	sin.approx.f32  %f4426, %f4422;
	// end inline asm
	// begin inline asm
	fma.rn.f32 %f4428, %f4426, %f33284, %f4422;
	// end inline asm
	// begin inline asm
	fma.rn.f32 %f4432, %f4426, %f33284, %f4428;
	// end inline asm
	// begin inline asm
	fma.rn.f32 %f4436, %f4426, %f33284, %f4432;
	// end inline asm
	// begin inline asm
	fma.rn.f32 %f4440, %f4426, %f33284, %f4436;
	// end inline asm
	// begin inline asm
	fma.rn.f32 %f4444, %f4426, %f33284, %f4440;
	// end inline asm
	// begin inline asm
	fma.rn.f32 %f4448, %f4426, %f33284, %f4444;
	// end inline asm
	// begin inline asm
	fma.rn.f32 %f4452, %f4426, %f33284, %f4448;
	// end inline asm
	// begin inline asm
	fma.rn.f32 %f4456, %f4426, %f33284, %f4452;
	// end inline asm
	// begin inline asm
	fma.rn.f32 %f4460, %f4426, %f33284, %f4456;
	// end inline asm
	// begin inline asm
	fma.rn.f32 %f4464, %f4426, %f33284, %f4460;
	// end inline asm
	// begin inline asm
	fma.rn.f32 %f4468, %f4426, %f33284, %f4464;
	// end inline asm
	// begin inline asm
	fma.rn.f32 %f4472, %f4426, %f33284, %f4468;
	// end inline asm
	// begin inline asm
	fma.rn.f32 %f4476, %f4426, %f33284, %f4472;
	// end inline asm
	// begin inline asm
	fma.rn.f32 %f4480, %f4426, %f33284, %f4476;
	// end inline asm
	// begin inline asm
	fma.rn.f32 %f4484, %f4426, %f33284, %f4480;
	// end inline asm
	// begin inline asm
	fma.rn.f32 %f4488, %f4426, %f33284, %f4484;
	// end inline asm
	// begin inline asm
	fma.rn.f32 %f4492, %f4426, %f33284, %f4488;
	// end inline asm
	// begin inline asm
	fma.rn.f32 %f4496, %f4426, %f33284, %f4492;
	// end inline asm
	// begin inline asm
	fma.rn.f32 %f4500, %f4426, %f33284, %f4496;
	// end inline asm
	// begin inline asm
	fma.rn.f32 %f4504, %f4426, %f33284, %f4500;
	// end inline asm
	// begin inline asm
	fma.rn.f32 %f4508, %f4426, %f33284, %f4504;
	// end inline asm
	// begin inline asm
	fma.rn.f32 %f4512, %f4426, %f33284, %f4508;
	// end inline asm
	// begin inline asm
	fma.rn.f32 %f4516, %f4426, %f33284, %f4512;
	// end inline asm
	// begin inline asm
	fma.rn.f32 %f4520, %f4426, %f33284, %f4516;
	// end inline asm
	// begin inline asm
	fma.rn.f32 %f4524, %f4426, %f33284, %f4520;
	// end inline asm
	// begin inline asm
	fma.rn.f32 %f4528, %f4426, %f33284, %f4524;
	// end inline asm
	// begin inline asm
	fma.rn.f32 %f4532, %f4426, %f33284, %f4528;
	// end inline asm
	// begin inline asm
	fma.rn.f32 %f4536, %f4426, %f33284, %f4532;
	// end inline asm
	// begin inline asm
	fma.rn.f32 %f4540, %f4426, %f33284, %f4536;
	// end inline asm
	// begin inline asm
	fma.rn.f32 %f4544, %f4426, %f33284, %f4540;
	// end inline asm
	// begin inline asm
	fma.rn.f32 %f4548, %f4426, %f33284, %f4544;
	// end inline asm
	// begin inline asm
	fma.rn.f32 %f4552, %f4426, %f33284, %f4548;
	// end inline asm
	// begin inline asm
	sin.approx.f32  %f4556, %f4552;
	// end inline asm
	// begin inline asm
	fma.rn.f32 %f4558, %f4556, %f33284, %f4552;
	// end inline asm
	// begin inline asm
	fma.rn.f32 %f4562, %f4556, %f33284, %f4558;
	// end inline asm
	// begin inline asm
	fma.rn.f32 %f4566, %f4556, %f33284, %f4562;
	// end inline asm
	// begin inline asm
	fma.rn.f32 %f4570, %f4556, %f33284, %f4566;
	// end inline asm
	// begin inline asm
	fma.rn.f32 %f4574, %f4556, %f33284, %f4570;
	// end inline asm
	// begin inline asm
	fma.rn.f32 %f4578, %f4556, %f33284, %f4574;
	// end inline asm
	// begin inline asm
	fma.rn.f32 %f4582, %f4556, %f33284, %f4578;
	// end inline asm
	// begin inline asm
	fma.rn.f32 %f4586, %f4556, %f33284, %f4582;
	// end inline asm
	// begin inline asm
	fma.rn.f32 %f4590, %f4556, %f33284, %f4586;
	// end inline asm
	// begin inline asm
	fma.rn.f32 %f4594, %f4556, %f33284, %f4590;
	// end inline asm
	// begin inline asm
	fma.rn.f32 %f4598, %f4556, %f33284, %f4594;
	// end inline asm
	// begin inline asm
	fma.rn.f32 %f4602, %f4556, %f33284, %f4598;
	// end inline asm
	// begin inline asm
	fma.rn.f32 %f4606, %f4556, %f33284, %f4602;
	// end inline asm
	// begin inline asm
	fma.rn.f32 %f4610, %f4556, %f33284, %f4606;
	// end inline asm
	// begin inline asm
	fma.rn.f32 %f4614, %f4556, %f33284, %f4610;
	// end inline asm
	// begin inline asm
	fma.rn.f32 %f4618, %f4556, %f33284, %f4614;
	// end inline asm
	// begin inline asm
	fma.rn.f32 %f4622, %f4556, %f33284, %f4618;
	// end inline asm
	// begin inline asm
	fma.rn.f32 %f4626, %f4556, %f33284, %f4622;
	// end inline asm
	// begin inline asm
	fma.rn.f32 %f4630, %f4556, %f33284, %f4626;
	// end inline asm
	// begin inline asm
	fma.rn.f32 %f4634, %f4556, %f33284, %f4630;
	// end inline asm
	// begin inline asm
	fma.rn.f32 %f4638, %f4556, %f33284, %f4634;
	// end inline asm
	// begin inline asm
	fma.rn.f32 %f4642, %f4556, %f33284, %f4638;
	// end inline asm
	// begin inline asm
	fma.rn.f32 %f4646, %f4556, %f33284, %f4642;
	// end inline asm
	// begin inline asm
	fma.rn.f32 %f4650, %f4556, %f33284, %f4646;
	// end inline asm
	// begin inline asm
	fma.rn.f32 %f4654, %f4556, %f33284, %f4650;
	// end inline asm
	// begin inline asm
	fma.rn.f32 %f4658, %f4556, %f33284, %f4654;
	// end inline asm
	// begin inline asm
	fma.rn.f32 %f4662, %f4556, %f33284, %f4658;
	// end inline asm
	// begin inline asm
	fma.rn.f32 %f4666, %f4556, %f33284, %f4662;
	// end inline asm
	// begin inline asm
	fma.rn.f32 %f4670, %f4556, %f33284, %f4666;
	// end inline asm
	// begin inline asm
	fma.rn.f32 %f4674, %f4556, %f33284, %f4670;
	// end inline asm
	// begin inline asm
	fma.rn.f32 %f4678, %f4556, %f33284, %f4674;
	// end inline asm
	// begin inline asm
	fma.rn.f32 %f4682, %f4556, %f33284, %f4678;
	// end inline asm
	// begin inline asm
	sin.approx.f32  %f4686, %f4682;
	// end inline asm
	// begin inline asm
	fma.rn.f32 %f4688, %f4686, %f33284, %f4682;
	// end inline asm
	// begin inline asm
	fma.rn.f32 %f4692, %f4686, %f33284, %f4688;
	// end inline asm
	// begin inline asm
	fma.rn.f32 %f4696, %f4686, %f33284, %f4692;
	// end inline asm
	// begin inline asm
	fma.rn.f32 %f4700, %f4686, %f33284, %f4696;
	// end inline asm
	// begin inline asm
	fma.rn.f32 %f4704, %f4686, %f33284, %f4700;
	// end inline asm
	// begin inline asm
	fma.rn.f32 %f4708, %f4686, %f33284, %f4704;
	// end inline asm
	// begin inline asm
	fma.rn.f32 %f4712, %f4686, %f33284, %f4708;
	// end inline asm
	// begin inline asm
	fma.rn.f32 %f4716, %f4686, %f33284, %f4712;
	// end inline asm
	// begin inline asm
	fma.rn.f32 %f4720, %f4686, %f33284, %f4716;
	// end inline asm
	// begin inline asm
	fma.rn.f32 %f4724, %f4686, %f33284, %f4720;
	// end inline asm
	// begin inline asm
	fma.rn.f32 %f4728, %f4686, %f33284, %f4724;
	// end inline asm
	// begin inline asm
	fma.rn.f32 %f4732, %f4686, %f33284, %f4728;
	// end inline asm
	// begin inline asm
	fma.rn.f32 %f4736, %f4686, %f33284, %f4732;
	// end inline asm
	// begin inline asm
	fma.rn.f32 %f4740, %f4686, %f33284, %f4736;
	// end inline asm
	// begin inline asm
	fma.rn.f32 %f4744, %f4686, %f33284, %f4740;
	// end inline asm
	// begin inline asm
	fma.rn.f32 %f4748, %f4686, %f33284, %f4744;
	// end inline asm
	// begin inline asm
	fma.rn.f32 %f4752, %f4686, %f33284, %f4748;
	// end inline asm
	// begin inline asm
	fma.rn.f32 %f4756, %f4686, %f33284, %f4752;
	// end inline asm
	// begin inline asm
	fma.rn.f32 %f4760, %f4686, %f33284, %f4756;
	// end inline asm
	// begin inline asm
	fma.rn.f32 %f4764, %f4686, %f33284, %f4760;
	// end inline asm
	// begin inline asm
	fma.rn.f32 %f4768, %f4686, %f33284, %f4764;
	// end inline asm
	// begin inline asm
	fma.rn.f32 %f4772, %f4686, %f33284, %f4768;
	// end inline asm
	// begin inline asm
	fma.rn.f32 %f4776, %f4686, %f33284, %f4772;
	// end inline asm
	// begin inline asm
	fma.rn.f32 %f4780, %f4686, %f33284, %f4776;
	// end inline asm
	// begin inline asm
	fma.rn.f32 %f4784, %f4686, %f33284, %f4780;
	// end inline asm
	// begin inline asm
	fma.rn.f32 %f4788, %f4686, %f33284, %f4784;
	// end inline asm
	// begin inline asm
	fma.rn.f32 %f4792, %f4686, %f33284, %f4788;
	// end inline asm
	// begin inline asm
	fma.rn.f32 %f4796, %f4686, %f33284, %f4792;
	// end inline asm
	// begin inline asm
	fma.rn.f32 %f4800, %f4686, %f33284, %f4796;
	// end inline asm
	// begin inline asm
	fma.rn.f32 %f4804, %f4686, %f33284, %f4800;
	// end inline asm
	// begin inline asm
	fma.rn.f32 %f4808, %f4686, %f33284, %f4804;
	// end inline asm
	// begin inline asm
	fma.rn.f32 %f4812, %f4686, %f33284, %f4808;
	// end inline asm
	// begin inline asm
	sin.approx.f32  %f4816, %f4812;
	// end inline asm
	// begin inline asm
	fma.rn.f32 %f4818, %f4816, %f33284, %f4812;
	// end inline asm
	// begin inline asm
	fma.rn.f32 %f4822, %f4816, %f33284, %f4818;
	// end inline asm
	// begin inline asm
	fma.rn.f32 %f4826, %f4816, %f33284, %f4822;
	// end inline asm
	// begin inline asm
	fma.rn.f32 %f4830, %f4816, %f33284, %f4826;
	// end inline asm
	// begin inline asm
	fma.rn.f32 %f4834, %f4816, %f33284, %f4830;
	// end inline asm
	// begin inline asm
	fma.rn.f32 %f4838, %f4816, %f33284, %f4834;
	// end inline asm
	// begin inline asm
	fma.rn.f32 %f4842, %f4816, %f33284, %f4838;
	// end inline asm
	// begin inline asm
	fma.rn.f32 %f4846, %f4816, %f33284, %f4842;
	// end inline asm
	// begin inline asm
	fma.rn.f32 %f4850, %f4816, %f33284, %f4846;
	// end inline asm
	// begin inline asm
	fma.rn.f32 %f4854, %f4816, %f33284, %f4850;
	// end inline asm
	// begin inline asm
	fma.rn.f32 %f4858, %f4816, %f33284, %f4854;
	// end inline asm
	// begin inline asm
	fma.rn.f32 %f4862, %f4816, %f33284, %f4858;
	// end inline asm
	// begin inline asm
	fma.rn.f32 %f4866, %f4816, %f33284, %f4862;
	// end inline asm
	// begin inline asm
	fma.rn.f32 %f4870, %f4816, %f33284, %f4866;
	// end inline asm
	// begin inline asm
	fma.rn.f32 %f4874, %f4816, %f33284, %f4870;
	// end inline asm
	// begin inline asm
	fma.rn.f32 %f4878, %f4816, %f33284, %f4874;
	// end inline asm
	// begin inline asm
	fma.rn.f32 %f4882, %f4816, %f33284, %f4878;
	// end inline asm
	// begin inline asm
	fma.rn.f32 %f4886, %f4816, %f33284, %f4882;
	// end inline asm
	// begin inline asm
	fma.rn.f32 %f4890, %f4816, %f33284, %f4886;
	// end inline asm
	// begin inline asm
	fma.rn.f32 %f4894, %f4816, %f33284, %f4890;
	// end inline asm
	// begin inline asm
	fma.rn.f32 %f4898, %f4816, %f33284, %f4894;
	// end inline asm
	// begin inline asm
	fma.rn.f32 %f4902, %f4816, %f33284, %f4898;
	// end inline asm
	// begin inline asm
	fma.rn.f32 %f4906, %f4816, %f33284, %f4902;
	// end inline asm
	// begin inline asm
	fma.rn.f32 %f4910, %f4816, %f33284, %f4906;
	// end inline asm
	// begin inline asm
	fma.rn.f32 %f4914, %f4816, %f33284, %f4910;
	// end inline asm
	// begin inline asm
	fma.rn.f32 %f4918, %f4816, %f33284, %f4914;
	// end inline asm
	// begin inline asm
	fma.rn.f32 %f4922, %f4816, %f33284, %f4918;
	// end inline asm
	// begin inline asm
	fma.rn.f32 %f4926, %f4816, %f33284, %f4922;
	// end inline asm
	// begin inline asm
	fma.rn.f32 %f4930, %f4816, %f33284, %f4926;
	// end inline asm
	// begin inline asm
	fma.rn.f32 %f4934, %f4816, %f33284, %f4930;
	// end inline asm
	// begin inline asm
	fma.rn.f32 %f4938, %f4816, %f33284, %f4934;
	// end inline asm
	// begin inline asm
	fma.rn.f32 %f4942, %f4816, %f33284, %f4938;
	// end inline asm
	// begin inline asm
	sin.approx.f32  %f4946, %f4942;
	// end inline asm
	// begin inline asm
	fma.rn.f32 %f4948, %f4946, %f33284, %f4942;
	// end inline asm
	// begin inline asm
	fma.rn.f32 %f4952, %f4946, %f33284, %f4948;
	// end inline asm
	// begin inline asm
	fma.rn.f32 %f4956, %f4946, %f33284, %f4952;
	// end inline asm
	// begin inline asm
	fma.rn.f32 %f4960, %f4946, %f33284, %f4956;
	// end inline asm
	// begin inline asm
	fma.rn.f32 %f4964, %f4946, %f33284, %f4960;
	// end inline asm
	// begin inline asm
	fma.rn.f32 %f4968, %f4946, %f33284, %f4964;
	// end inline asm
	// begin inline asm
	fma.rn.f32 %f4972, %f4946, %f33284, %f4968;
	// end inline asm
	// begin inline asm
	fma.rn.f32 %f4976, %f4946, %f33284, %f4972;
	// end inline asm
	// begin inline asm
	fma.rn.f32 %f4980, %f4946, %f33284, %f4976;
	// end inline asm
	// begin inline asm
	fma.rn.f32 %f4984, %f4946, %f33284, %f4980;
	// end inline asm
	// begin inline asm
	fma.rn.f32 %f4988, %f4946, %f33284, %f4984;
	// end inline asm
	// begin inline asm
	fma.rn.f32 %f4992, %f4946, %f33284, %f4988;
	// end inline asm
	// begin inline asm
	fma.rn.f32 %f4996, %f4946, %f33284, %f4992;
	// end inline asm
	// begin inline asm
	fma.rn.f32 %f5000, %f4946, %f33284, %f4996;
	// end inline asm
	// begin inline asm
	fma.rn.f32 %f5004, %f4946, %f33284, %f5000;
	// end inline asm
	// begin inline asm
	fma.rn.f32 %f5008, %f4946, %f33284, %f5004;
	// end inline asm
	// begin inline asm
	fma.rn.f32 %f5012, %f4946, %f33284, %f5008;
	// end inline asm
	// begin inline asm
	fma.rn.f32 %f5016, %f4946, %f33284, %f5012;
	// end inline asm
	// begin inline asm
	fma.rn.f32 %f5020, %f4946, %f33284, %f5016;
	// end inline asm
	// begin inline asm
	fma.rn.f32 %f5024, %f4946, %f33284, %f5020;
	// end inline asm
	// begin inline asm
	fma.rn.f32 %f5028, %f4946, %f33284, %f5024;
	// end inline asm
	// begin inline asm
	fma.rn.f32 %f5032, %f4946, %f33284, %f5028;
	// end inline asm
	// begin inline asm
	fma.rn.f32 %f5036, %f4946, %f33284, %f5032;
	// end inline asm
	// begin inline asm
	fma.rn.f32 %f5040, %f4946, %f33284, %f5036;
	// end inline asm
	// begin inline asm
	fma.rn.f32 %f5044, %f4946, %f33284, %f5040;
	// end inline asm
	// begin inline asm
	fma.rn.f32 %f5048, %f4946, %f33284, %f5044;
	// end inline asm
	// begin inline asm
	fma.rn.f32 %f5052, %f4946, %f33284, %f5048;
	// end inline asm
	// begin inline asm
	fma.rn.f32 %f5056, %f4946, %f33284, %f5052;
	// end inline asm
	// begin inline asm
	fma.rn.f32 %f5060, %f4946, %f33284, %f5056;
	// end inline asm
	// begin inline asm
	fma.rn.f32 %f5064, %f4946, %f33284, %f5060;
	// end inline asm
	// begin inline asm
	fma.rn.f32 %f5068, %f4946, %f33284, %f5064;
	// end inline asm
	// begin inline asm
	fma.rn.f32 %f5072, %f4946, %f33284, %f5068;
	// end inline asm
	// begin inline asm
	sin.approx.f32  %f5076, %f5072;
	// end inline asm
	// begin inline asm
	fma.rn.f32 %f5078, %f5076, %f33284, %f5072;
	// end inline asm
	// begin inline asm
	fma.rn.f32 %f5082, %f5076, %f33284, %f5078;
	// end inline asm
	// begin inline asm
	fma.rn.f32 %f5086, %f5076, %f33284, %f5082;
	// end inline asm
	// begin inline asm
	fma.rn.f32 %f5090, %f5076, %f33284, %f5086;
	// end inline asm
	// begin inline asm
	fma.rn.f32 %f5094, %f5076, %f33284, %f5090;
	// end inline asm
	// begin inline asm
	fma.rn.f32 %f5098, %f5076, %f33284, %f5094;
	// end inline asm
	// begin inline asm
	fma.rn.f32 %f5102, %f5076, %f33284, %f5098;
	// end inline asm
	// begin inline asm
	fma.rn.f32 %f5106, %f5076, %f33284, %f5102;
	// end inline asm
	// begin inline asm
	fma.rn.f32 %f5110, %f5076, %f33284, %f5106;
	// end inline asm
	// begin inline asm
	fma.rn.f32 %f5114, %f5076, %f33284, %f5110;
	// end inline asm
	// begin inline asm
	fma.rn.f32 %f5118, %f5076, %f33284, %f5114;
	// end inline asm
	// begin inline asm
	fma.rn.f32 %f5122, %f5076, %f33284, %f5118;
	// end inline asm
	// begin inline asm
	fma.rn.f32 %f5126, %f5076, %f33284, %f5122;
	// end inline asm
	// begin inline asm
	fma.rn.f32 %f5130, %f5076, %f33284, %f5126;
	// end inline asm
	// begin inline asm
	fma.rn.f32 %f5134, %f5076, %f33284, %f5130;
	// end inline asm
	// begin inline asm
	fma.rn.f32 %f5138, %f5076, %f33284, %f5134;
	// end inline asm
	// begin inline asm
	fma.rn.f32 %f5142, %f5076, %f33284, %f5138;
	// end inline asm
	// begin inline asm
	fma.rn.f32 %f5146, %f5076, %f33284, %f5142;
	// end inline asm
	// begin inline asm
	fma.rn.f32 %f5150, %f5076, %f33284, %f5146;
	// end inline asm
	// begin inline asm
	fma.rn.f32 %f5154, %f5076, %f33284, %f5150;
	// end inline asm
	// begin inline asm
	fma.rn.f32 %f5158, %f5076, %f33284, %f5154;
	// end inline asm
	// begin inline asm
	fma.rn.f32 %f5162, %f5076, %f33284, %f5158;
	// end inline asm
	// begin inline asm
	fma.rn.f32 %f5166, %f5076, %f33284, %f5162;
	// end inline asm
	// begin inline asm
	fma.rn.f32 %f5170, %f5076, %f33284, %f5166;
	// end inline asm
	// begin inline asm
	fma.rn.f32 %f5174, %f5076, %f33284, %f5170;
	// end inline asm
	// begin inline asm
	fma.rn.f32 %f5178, %f5076, %f33284, %f5174;
	// end inline asm
	// begin inline asm
	fma.rn.f32 %f5182, %f5076, %f33284, %f5178;
	// end inline asm
	// begin inline asm
	fma.rn.f32 %f5186, %f5076, %f33284, %f5182;
	// end inline asm
	// begin inline asm
	fma.rn.f32 %f5190, %f5076, %f33284, %f5186;
	// end inline asm
	// begin inline asm
	fma.rn.f32 %f5194, %f5076, %f33284, %f5190;
	// end inline asm
	// begin inline asm
	fma.rn.f32 %f5198, %f5076, %f33284, %f5194;
	// end inline asm
	// begin inline asm
	fma.rn.f32 %f5202, %f5076, %f33284, %f5198;
	// end inline asm
	// begin inline asm
	sin.approx.f32  %f5206, %f5202;
	// end inline asm
	// begin inline asm
	fma.rn.f32 %f5208, %f5206, %f33284, %f5202;
	// end inline asm
	// begin inline asm
	fma.rn.f32 %f5212, %f5206, %f33284, %f5208;
	// end inline asm
	// begin inline asm
	fma.rn.f32 %f5216, %f5206, %f33284, %f5212;
	// end inline asm
	// begin inline asm
	fma.rn.f32 %f5220, %f5206, %f33284, %f5216;
	// end inline asm
	// begin inline asm
	fma.rn.f32 %f5224, %f5206, %f33284, %f5220;
	// end inline asm
	// begin inline asm
	fma.rn.f32 %f5228, %f5206, %f33284, %f5224;
	// end inline asm
	// begin inline asm
	fma.rn.f32 %f5232, %f5206, %f33284, %f5228;
	// end inline asm
	// begin inline asm
	fma.rn.f32 %f5236, %f5206, %f33284, %f5232;
	// end inline asm
	// begin inline asm
	fma.rn.f32 %f5240, %f5206, %f33284, %f5236;
	// end inline asm
	// begin inline asm
	fma.rn.f32 %f5244, %f5206, %f33284, %f5240;
	// end inline asm
	// begin inline asm
	fma.rn.f32 %f5248, %f5206, %f33284, %f5244;
	// end inline asm
	// begin inline asm
	fma.rn.f32 %f5252, %f5206, %f33284, %f5248;
	// end inline asm
	// begin inline asm
	fma.rn.f32 %f5256, %f5206, %f33284, %f5252;
	// end inline asm
	// begin inline asm
	fma.rn.f32 %f5260, %f5206, %f33284, %f5256;
	// end inline asm
	// begin inline asm
	fma.rn.f32 %f5264, %f5206, %f33284, %f5260;
	// end inline asm
	// begin inline asm
	fma.rn.f32 %f5268, %f5206, %f33284, %f5264;
	// end inline asm
	// begin inline asm
	fma.rn.f32 %f5272, %f5206, %f33284, %f5268;
	// end inline asm
	// begin inline asm
	fma.rn.f32 %f5276, %f5206, %f33284, %f5272;
	// end inline asm
	// begin inline asm
	fma.rn.f32 %f5280, %f5206, %f33284, %f5276;
	// end inline asm
	// begin inline asm
	fma.rn.f32 %f5284, %f5206, %f33284, %f5280;
	// end inline asm
	// begin inline asm
	fma.rn.f32 %f5288, %f5206, %f33284, %f5284;
	// end inline asm
	// begin inline asm
	fma.rn.f32 %f5292, %f5206, %f33284, %f5288;
	// end inline asm
	// begin inline asm
	fma.rn.f32 %f5296, %f5206, %f33284, %f5292;
	// end inline asm
	// begin inline asm
	fma.rn.f32 %f5300, %f5206, %f33284, %f5296;
	// end inline asm
	// begin inline asm
	fma.rn.f32 %f5304, %f5206, %f33284, %f5300;
	// end inline asm
	// begin inline asm
	fma.rn.f32 %f5308, %f5206, %f33284, %f5304;
	// end inline asm
	// begin inline asm
	fma.rn.f32 %f5312, %f5206, %f33284, %f5308;
	// end inline asm
	// begin inline asm
	fma.rn.f32 %f5316, %f5206, %f33284, %f5312;
	// end inline asm
	// begin inline asm
	fma.rn.f32 %f5320, %f5206, %f33284, %f5316;
	// end inline asm
	// begin inline asm
	fma.rn.f32 %f5324, %f5206, %f33284, %f5320;
	// end inline asm
	// begin inline asm
	fma.rn.f32 %f5328, %f5206, %f33284, %f5324;
	// end inline asm
	// begin inline asm
	fma.rn.f32 %f5332, %f5206, %f33284, %f5328;
	// end inline asm
	// begin inline asm
	sin.approx.f32  %f5336, %f5332;
	// end inline asm
	// begin inline asm
	fma.rn.f32 %f5338, %f5336, %f33284, %f5332;
	// end inline asm
	// begin inline asm
	fma.rn.f32 %f5342, %f5336, %f33284, %f5338;
	// end inline asm
	// begin inline asm
	fma.rn.f32 %f5346, %f5336, %f33284, %f5342;
	// end inline asm
	// begin inline asm
	fma.rn.f32 %f5350, %f5336, %f33284, %f5346;
	// end inline asm
	// begin inline asm
	fma.rn.f32 %f5354, %f5336, %f33284, %f5350;
	// end inline asm
	// begin inline asm
	fma.rn.f32 %f5358, %f5336, %f33284, %f5354;
	// end inline asm
	// begin inline asm
	fma.rn.f32 %f5362, %f5336, %f33284, %f5358;
	// end inline asm
	// begin inline asm
	fma.rn.f32 %f5366, %f5336, %f33284, %f5362;
	// end inline asm
	// begin inline asm
	fma.rn.f32 %f5370, %f5336, %f33284, %f5366;
	// end inline asm
	// begin inline asm
	fma.rn.f32 %f5374, %f5336, %f33284, %f5370;
	// end inline asm
	// begin inline asm
	fma.rn.f32 %f5378, %f5336, %f33284, %f5374;
	// end inline asm
	// begin inline asm
	fma.rn.f32 %f5382, %f5336, %f33284, %f5378;
	// end inline asm
	// begin inline asm
	fma.rn.f32 %f5386, %f5336, %f33284, %f5382;
	// end inline asm
	// begin inline asm
	fma.rn.f32 %f5390, %f5336, %f33284, %f5386;
	// end inline asm
	// begin inline asm
	fma.rn.f32 %f5394, %f5336, %f33284, %f5390;
	// end inline asm
	// begin inline asm
	fma.rn.f32 %f5398, %f5336, %f33284, %f5394;
	// end inline asm
	// begin inline asm
	fma.rn.f32 %f5402, %f5336, %f33284, %f5398;
	// end inline asm
	// begin inline asm
	fma.rn.f32 %f5406, %f5336, %f33284, %f5402;
	// end inline asm
	// begin inline asm
	fma.rn.f32 %f5410, %f5336, %f33284, %f5406;
	// end inline asm
	// begin inline asm
	fma.rn.f32 %f5414, %f5336, %f33284, %f5410;
	// end inline asm
	// begin inline asm
	fma.rn.f32 %f5418, %f5336, %f33284, %f5414;
	// end inline asm
	// begin inline asm
	fma.rn.f32 %f5422, %f5336, %f33284, %f5418;
	// end inline asm
	// begin inline asm
	fma.rn.f32 %f5426, %f5336, %f33284, %f5422;
	// end inline asm
	// begin inline asm
	fma.rn.f32 %f5430, %f5336, %f33284, %f5426;
	// end inline asm
	// begin inline asm
	fma.rn.f32 %f5434, %f5336, %f33284, %f5430;
	// end inline asm
	// begin inline asm
	fma.rn.f32 %f5438, %f5336, %f33284, %f5434;
	// end inline asm
	// begin inline asm
	fma.rn.f32 %f5442, %f5336, %f33284, %f5438;
	// end inline asm
	// begin inline asm
	fma.rn.f32 %f5446, %f5336, %f33284, %f5442;
	// end inline asm
	// begin inline asm
	fma.rn.f32 %f5450, %f5336, %f33284, %f5446;
	// end inline asm
	// begin inline asm
	fma.rn.f32 %f5454, %f5336, %f33284, %f5450;
	// end inline asm
	// begin inline asm
	fma.rn.f32 %f5458, %f5336, %f33284, %f5454;
	// end inline asm
	// begin inline asm
	fma.rn.f32 %f5462, %f5336, %f33284, %f5458;
	// end inline asm
	// begin inline asm
	sin.approx.f32  %f5466, %f5462;
	// end inline asm
	// begin inline asm
	fma.rn.f32 %f5468, %f5466, %f33284, %f5462;
	// end inline asm
	// begin inline asm
	fma.rn.f32 %f5472, %f5466, %f33284, %f5468;
	// end inline asm
	// begin inline asm
	fma.rn.f32 %f5476, %f5466, %f33284, %f5472;
	// end inline asm
	// begin inline asm
	fma.rn.f32 %f5480, %f5466, %f33284, %f5476;
	// end inline asm
	// begin inline asm
	fma.rn.f32 %f5484, %f5466, %f33284, %f5480;
	// end inline asm
	// begin inline asm
	fma.rn.f32 %f5488, %f5466, %f33284, %f5484;
	// end inline asm
	// begin inline asm
	fma.rn.f32 %f5492, %f5466, %f33284, %f5488;
	// end inline asm
	// begin inline asm
	fma.rn.f32 %f5496, %f5466, %f33284, %f5492;
	// end inline asm
	// begin inline asm
	fma.rn.f32 %f5500, %f5466, %f33284, %f5496;
	// end inline asm
	// begin inline asm
	fma.rn.f32 %f5504, %f5466, %f33284, %f5500;
	// end inline asm
	// begin inline asm
	fma.rn.f32 %f5508, %f5466, %f33284, %f5504;
	// end inline asm
	// begin inline asm
	fma.rn.f32 %f5512, %f5466, %f33284, %f5508;
	// end inline asm
	// begin inline asm
	fma.rn.f32 %f5516, %f5466, %f33284, %f5512;
	// end inline asm
	// begin inline asm
	fma.rn.f32 %f5520, %f5466, %f33284, %f5516;
	// end inline asm
	// begin inline asm
	fma.rn.f32 %f5524, %f5466, %f33284, %f5520;
	// end inline asm
	// begin inline asm
	fma.rn.f32 %f5528, %f5466, %f33284, %f5524;
	// end inline asm
	// begin inline asm
	fma.rn.f32 %f5532, %f5466, %f33284, %f5528;
	// end inline asm
	// begin inline asm
	fma.rn.f32 %f5536, %f5466, %f33284, %f5532;
	// end inline asm
	// begin inline asm
	fma.rn.f32 %f5540, %f5466, %f33284, %f5536;
	// end inline asm
	// begin inline asm
	fma.rn.f32 %f5544, %f5466, %f33284, %f5540;
	// end inline asm
	// begin inline asm
	fma.rn.f32 %f5548, %f5466, %f33284, %f5544;
	// end inline asm
	// begin inline asm
	fma.rn.f32 %f5552, %f5466, %f33284, %f5548;
	// end inline asm
	// begin inline asm
	fma.rn.f32 %f5556, %f5466, %f33284, %f5552;
	// end inline asm
	// begin inline asm
	fma.rn.f32 %f5560, %f5466, %f33284, %f5556;
	// end inline asm
	// begin inline asm
	fma.rn.f32 %f5564, %f5466, %f33284, %f5560;
	// end inline asm
	// begin inline asm
	fma.rn.f32 %f5568, %f5466, %f33284, %f5564;
	// end inline asm
	// begin inline asm
	fma.rn.f32 %f5572, %f5466, %f33284, %f5568;
	// end inline asm
	// begin inline asm
	fma.rn.f32 %f5576, %f5466, %f33284, %f5572;
	// end inline asm
	// begin inline asm
	fma.rn.f32 %f5580, %f5466, %f33284, %f5576;
	// end inline asm
	// begin inline asm
	fma.rn.f32 %f5584, %f5466, %f33284, %f5580;
	// end inline asm
	// begin inline asm
	fma.rn.f32 %f5588, %f5466, %f33284, %f5584;
	// end inline asm
	// begin inline asm
	fma.rn.f32 %f5592, %f5466, %f33284, %f5588;
	// end inline asm
	// begin inline asm
	sin.approx.f32  %f5596, %f5592;
	// end inline asm
	// begin inline asm
	fma.rn.f32 %f5598, %f5596, %f33284, %f5592;
	// end inline asm
	// begin inline asm
	fma.rn.f32 %f5602, %f5596, %f33284, %f5598;
	// end inline asm
	// begin inline asm
	fma.rn.f32 %f5606, %f5596, %f33284, %f5602;
	// end inline asm
	// begin inline asm
	fma.rn.f32 %f5610, %f5596, %f33284, %f5606;
	// end inline asm
	// begin inline asm
	fma.rn.f32 %f5614, %f5596, %f33284, %f5610;
	// end inline asm
	// begin inline asm
	fma.rn.f32 %f5618, %f5596, %f33284, %f5614;
	// end inline asm
	// begin inline asm
	fma.rn.f32 %f5622, %f5596, %f33284, %f5618;
	// end inline asm
	// begin inline asm
	fma.rn.f32 %f5626, %f5596, %f33284, %f5622;
	// end inline asm
	// begin inline asm
	fma.rn.f32 %f5630, %f5596, %f33284, %f5626;
	// end inline asm
	// begin inline asm
	fma.rn.f32 %f5634, %f5596, %f33284, %f5630;
	// end inline asm
	// begin inline asm
	fma.rn.f32 %f5638, %f5596, %f33284, %f5634;
	// end inline asm
	// begin inline asm
	fma.rn.f32 %f5642, %f5596, %f33284, %f5638;
	// end inline asm
	// begin inline asm
	fma.rn.f32 %f5646, %f5596, %f33284, %f5642;
	// end inline asm
	// begin inline asm
	fma.rn.f32 %f5650, %f5596, %f33284, %f5646;
	// end inline asm
	// begin inline asm
	fma.rn.f32 %f5654, %f5596, %f33284, %f5650;
	// end inline asm
	// begin inline asm
	fma.rn.f32 %f5658, %f5596, %f33284, %f5654;
	// end inline asm
	// begin inline asm
	fma.rn.f32 %f5662, %f5596, %f33284, %f5658;
	// end inline asm
	// begin inline asm
	fma.rn.f32 %f5666, %f5596, %f33284, %f5662;
	// end inline asm
	// begin inline asm
	fma.rn.f32 %f5670, %f5596, %f33284, %f5666;
	// end inline asm
	// begin inline asm
	fma.rn.f32 %f5674, %f5596, %f33284, %f5670;
	// end inline asm
	// begin inline asm
	fma.rn.f32 %f5678, %f5596, %f33284, %f5674;
	// end inline asm
	// begin inline asm
	fma.rn.f32 %f5682, %f5596, %f33284, %f5678;
	// end inline asm
	// begin inline asm
	fma.rn.f32 %f5686, %f5596, %f33284, %f5682;
	// end inline asm
	// begin inline asm
	fma.rn.f32 %f5690, %f5596, %f33284, %f5686;
	// end inline asm
	// begin inline asm
	fma.rn.f32 %f5694, %f5596, %f33284, %f5690;
	// end inline asm
	// begin inline asm
	fma.rn.f32 %f5698, %f5596, %f33284, %f5694;
	// end inline asm
	// begin inline asm
	fma.rn.f32 %f5702, %f5596, %f33284, %f5698;
	// end inline asm
	// begin inline asm
	fma.rn.f32 %f5706, %f5596, %f33284, %f5702;
	// end inline asm
	// begin inline asm
	fma.rn.f32 %f5710, %f5596, %f33284, %f5706;
	// end inline asm
	// begin inline asm
	fma.rn.f32 %f5714, %f5596, %f33284, %f5710;
	// end inline asm
	// begin inline asm
	fma.rn.f32 %f5718, %f5596, %f33284, %f5714;
	// end inline asm
	// begin inline asm
	fma.rn.f32 %f5722, %f5596, %f33284, %f5718;
	// end inline asm
	// begin inline asm
	sin.approx.f32  %f5726, %f5722;
	// end inline asm
	// begin inline asm
	fma.rn.f32 %f5728, %f5726, %f33284, %f5722;
	// end inline asm
	// begin inline asm
	fma.rn.f32 %f5732, %f5726, %f33284, %f5728;
	// end inline asm
	// begin inline asm
	fma.rn.f32 %f5736, %f5726, %f33284, %f5732;
	// end inline asm
	// begin inline asm
	fma.rn.f32 %f5740, %f5726, %f33284, %f5736;
	// end inline asm
	// begin inline asm
	fma.rn.f32 %f5744, %f5726, %f33284, %f5740;
	// end inline asm
	// begin inline asm
	fma.rn.f32 %f5748, %f5726, %f33284, %f5744;
	// end inline asm
	// begin inline asm
	fma.rn.f32 %f5752, %f5726, %f33284, %f5748;
	// end inline asm
	// begin inline asm
	fma.rn.f32 %f5756, %f5726, %f33284, %f5752;
	// end inline asm
	// begin inline asm
	fma.rn.f32 %f5760, %f5726, %f33284, %f5756;
	// end inline asm
	// begin inline asm
	fma.rn.f32 %f5764, %f5726, %f33284, %f5760;
	// end inline asm
	// begin inline asm
	fma.rn.f32 %f5768, %f5726, %f33284, %f5764;
	// end inline asm
	// begin inline asm
	fma.rn.f32 %f5772, %f5726, %f33284, %f5768;
	// end inline asm
	// begin inline asm
	fma.rn.f32 %f5776, %f5726, %f33284, %f5772;
	// end inline asm
	// begin inline asm
	fma.rn.f32 %f5780, %f5726, %f33284, %f5776;
	// end inline asm
	// begin inline asm
	fma.rn.f32 %f5784, %f5726, %f33284, %f5780;
	// end inline asm
	// begin inline asm
	fma.rn.f32 %f5788, %f5726, %f33284, %f5784;
	// end inline asm
	// begin inline asm
	fma.rn.f32 %f5792, %f5726, %f33284, %f5788;
	// end inline asm
	// begin inline asm
	fma.rn.f32 %f5796, %f5726, %f33284, %f5792;
	// end inline asm
	// begin inline asm
	fma.rn.f32 %f5800, %f5726, %f33284, %f5796;
	// end inline asm
	// begin inline asm
	fma.rn.f32 %f5804, %f5726, %f33284, %f5800;
	// end inline asm
	// begin inline asm
	fma.rn.f32 %f5808, %f5726, %f33284, %f5804;
	// end inline asm
	// begin inline asm
	fma.rn.f32 %f5812, %f5726, %f33284, %f5808;
	// end inline asm
	// begin inline asm
	fma.rn.f32 %f5816, %f5726, %f33284, %f5812;
	// end inline asm
	// begin inline asm
	fma.rn.f32 %f5820, %f5726, %f33284, %f5816;
	// end inline asm
	// begin inline asm
	fma.rn.f32 %f5824, %f5726, %f33284, %f5820;
	// end inline asm
	// begin inline asm
	fma.rn.f32 %f5828, %f5726, %f33284, %f5824;
	// end inline asm
	// begin inline asm
	fma.rn.f32 %f5832, %f5726, %f33284, %f5828;
	// end inline asm
	// begin inline asm
	fma.rn.f32 %f5836, %f5726, %f33284, %f5832;
	// end inline asm
	// begin inline asm
	fma.rn.f32 %f5840, %f5726, %f33284, %f5836;
	// end inline asm
	// begin inline asm
	fma.rn.f32 %f5844, %f5726, %f33284, %f5840;
	// end inline asm
	// begin inline asm
	fma.rn.f32 %f5848, %f5726, %f33284, %f5844;
	// end inline asm
	// begin inline asm
	fma.rn.f32 %f5852, %f5726, %f33284, %f5848;
	// end inline asm
	// begin inline asm
	sin.approx.f32  %f5856, %f5852;
	// end inline asm
	// begin inline asm
	fma.rn.f32 %f5858, %f5856, %f33284, %f5852;
	// end inline asm
	// begin inline asm
	fma.rn.f32 %f5862, %f5856, %f33284, %f5858;
	// end inline asm
	// begin inline asm
	fma.rn.f32 %f5866, %f5856, %f33284, %f5862;
	// end inline asm
	// begin inline asm
	fma.rn.f32 %f5870, %f5856, %f33284, %f5866;
	// end inline asm
	// begin inline asm
	fma.rn.f32 %f5874, %f5856, %f33284, %f5870;
	// end inline asm
	// begin inline asm
	fma.rn.f32 %f5878, %f5856, %f33284, %f5874;
	// end inline asm
	// begin inline asm
	fma.rn.f32 %f5882, %f5856, %f33284, %f5878;
	// end inline asm
	// begin inline asm
	fma.rn.f32 %f5886, %f5856, %f33284, %f5882;
	// end inline asm
	// begin inline asm
	fma.rn.f32 %f5890, %f5856, %f33284, %f5886;
	// end inline asm
	// begin inline asm
	fma.rn.f32 %f5894, %f5856, %f33284, %f5890;
	// end inline asm
	// begin inline asm
	fma.rn.f32 %f5898, %f5856, %f33284, %f5894;
	// end inline asm
	// begin inline asm
	fma.rn.f32 %f5902, %f5856, %f33284, %f5898;
	// end inline asm
	// begin inline asm
	fma.rn.f32 %f5906, %f5856, %f33284, %f5902;
	// end inline asm
	// begin inline asm
	fma.rn.f32 %f5910, %f5856, %f33284, %f5906;
	// end inline asm
	// begin inline asm
	fma.rn.f32 %f5914, %f5856, %f33284, %f5910;
	// end inline asm
	// begin inline asm
	fma.rn.f32 %f5918, %f5856, %f33284, %f5914;
	// end inline asm
	// begin inline asm
	fma.rn.f32 %f5922, %f5856, %f33284, %f5918;
	// end inline asm
	// begin inline asm
	fma.rn.f32 %f5926, %f5856, %f33284, %f5922;
	// end inline asm
	// begin inline asm
	fma.rn.f32 %f5930, %f5856, %f33284, %f5926;
	// end inline asm
	// begin inline asm
	fma.rn.f32 %f5934, %f5856, %f33284, %f5930;
	// end inline asm
	// begin inline asm
	fma.rn.f32 %f5938, %f5856, %f33284, %f5934;
	// end inline asm
	// begin inline asm
	fma.rn.f32 %f5942, %f5856, %f33284, %f5938;
	// end inline asm
	// begin inline asm
	fma.rn.f32 %f5946, %f5856, %f33284, %f5942;
	// end inline asm
	// begin inline asm
	fma.rn.f32 %f5950, %f5856, %f33284, %f5946;
	// end inline asm
	// begin inline asm
	fma.rn.f32 %f5954, %f5856, %f33284, %f5950;
	// end inline asm
	// begin inline asm
	fma.rn.f32 %f5958, %f5856, %f33284, %f5954;
	// end inline asm
	// begin inline asm
	fma.rn.f32 %f5962, %f5856, %f33284, %f5958;
	// end inline asm
	// begin inline asm
	fma.rn.f32 %f5966, %f5856, %f33284, %f5962;
	// end inline asm
	// begin inline asm
	fma.rn.f32 %f5970, %f5856, %f33284, %f5966;
	// end inline asm
	// begin inline asm
	fma.rn.f32 %f5974, %f5856, %f33284, %f5970;
	// end inline asm
	// begin inline asm
	fma.rn.f32 %f5978, %f5856, %f33284, %f5974;
	// end inline asm
	// begin inline asm
	fma.rn.f32 %f5982, %f5856, %f33284, %f5978;
	// end inline asm
	// begin inline asm
	sin.approx.f32  %f5986, %f5982;
	// end inline asm
	// begin inline asm
	fma.rn.f32 %f5988, %f5986, %f33284, %f5982;
	// end inline asm
	// begin inline asm
	fma.rn.f32 %f5992, %f5986, %f33284, %f5988;
	// end inline asm
	// begin inline asm
	fma.rn.f32 %f5996, %f5986, %f33284, %f5992;
	// end inline asm
	// begin inline asm
	fma.rn.f32 %f6000, %f5986, %f33284, %f5996;
	// end inline asm
	// begin inline asm
	fma.rn.f32 %f6004, %f5986, %f33284, %f6000;
	// end inline asm
	// begin inline asm
	fma.rn.f32 %f6008, %f5986, %f33284, %f6004;
	// end inline asm
	// begin inline asm
	fma.rn.f32 %f6012, %f5986, %f33284, %f6008;
	// end inline asm
	// begin inline asm
	fma.rn.f32 %f6016, %f5986, %f33284, %f6012;
	// end inline asm
	// begin inline asm
	fma.rn.f32 %f6020, %f5986, %f33284, %f6016;
	// end inline asm
	// begin inline asm
	fma.rn.f32 %f6024, %f5986, %f33284, %f6020;
	// end inline asm
	// begin inline asm
	fma.rn.f32 %f6028, %f5986, %f33284, %f6024;
	// end inline asm
	// begin inline asm
	fma.rn.f32 %f6032, %f5986, %f33284, %f6028;
	// end inline asm
	// begin inline asm
	fma.rn.f32 %f6036, %f5986, %f33284, %f6032;
	// end inline asm
	// begin inline asm
	fma.rn.f32 %f6040, %f5986, %f33284, %f6036;
	// end inline asm
	// begin inline asm
	fma.rn.f32 %f6044, %f5986, %f33284, %f6040;
	// end inline asm
	// begin inline asm
	fma.rn.f32 %f6048, %f5986, %f33284, %f6044;
	// end inline asm
	// begin inline asm
	fma.rn.f32 %f6052, %f5986, %f33284, %f6048;
	// end inline asm
	// begin inline asm
	fma.rn.f32 %f6056, %f5986, %f33284, %f6052;
	// end inline asm
	// begin inline asm
	fma.rn.f32 %f6060, %f5986, %f33284, %f6056;
	// end inline asm
	// begin inline asm
	fma.rn.f32 %f6064, %f5986, %f33284, %f6060;
	// end inline asm
	// begin inline asm
	fma.rn.f32 %f6068, %f5986, %f33284, %f6064;
	// end inline asm
	// begin inline asm
	fma.rn.f32 %f6072, %f5986, %f33284, %f6068;
	// end inline asm
	// begin inline asm
	fma.rn.f32 %f6076, %f5986, %f33284, %f6072;
	// end inline asm
	// begin inline asm
	fma.rn.f32 %f6080, %f5986, %f33284, %f6076;
	// end inline asm
	// begin inline asm
	fma.rn.f32 %f6084, %f5986, %f33284, %f6080;
	// end inline asm
	// begin inline asm
	fma.rn.f32 %f6088, %f5986, %f33284, %f6084;
	// end inline asm
	// begin inline asm
	fma.rn.f32 %f6092, %f5986, %f33284, %f6088;
	// end inline asm
	// begin inline asm
	fma.rn.f32 %f6096, %f5986, %f33284, %f6092;
	// end inline asm
	// begin inline asm
	fma.rn.f32 %f6100, %f5986, %f33284, %f6096;
	// end inline asm
	// begin inline asm
	fma.rn.f32 %f6104, %f5986, %f33284, %f6100;
	// end inline asm
	// begin inline asm
	fma.rn.f32 %f6108, %f5986, %f33284, %f6104;
	// end inline asm
	// begin inline asm
	fma.rn.f32 %f6112, %f5986, %f33284, %f6108;
	// end inline asm
	// begin inline asm
	sin.approx.f32  %f6116, %f6112;
	// end inline asm
	// begin inline asm
	fma.rn.f32 %f6118, %f6116, %f33284, %f6112;
	// end inline asm
	// begin inline asm
	fma.rn.f32 %f6122, %f6116, %f33284, %f6118;
	// end inline asm
	// begin inline asm
	fma.rn.f32 %f6126, %f6116, %f33284, %f6122;
	// end inline asm
	// begin inline asm
	fma.rn.f32 %f6130, %f6116, %f33284, %f6126;
	// end inline asm
	// begin inline asm
	fma.rn.f32 %f6134, %f6116, %f33284, %f6130;
	// end inline asm
	// begin inline asm
	fma.rn.f32 %f6138, %f6116, %f33284, %f6134;
	// end inline asm
	// begin inline asm
	fma.rn.f32 %f6142, %f6116, %f33284, %f6138;
	// end inline asm
	// begin inline asm
	fma.rn.f32 %f6146, %f6116, %f33284, %f6142;
	// end inline asm
	// begin inline asm
	fma.rn.f32 %f6150, %f6116, %f33284, %f6146;
	// end inline asm
	// begin inline asm
	fma.rn.f32 %f6154, %f6116, %f33284, %f6150;
	// end inline asm
	// begin inline asm
	fma.rn.f32 %f6158, %f6116, %f33284, %f6154;
	// end inline asm
	// begin inline asm
	fma.rn.f32 %f6162, %f6116, %f33284, %f6158;
	// end inline asm
	// begin inline asm
	fma.rn.f32 %f6166, %f6116, %f33284, %f6162;
	// end inline asm
	// begin inline asm
	fma.rn.f32 %f6170, %f6116, %f33284, %f6166;
	// end inline asm
	// begin inline asm
	fma.rn.f32 %f6174, %f6116, %f33284, %f6170;
	// end inline asm
	// begin inline asm
	fma.rn.f32 %f6178, %f6116, %f33284, %f6174;
	// end inline asm
	// begin inline asm
	fma.rn.f32 %f6182, %f6116, %f33284, %f6178;
	// end inline asm
	// begin inline asm
	fma.rn.f32 %f6186, %f6116, %f33284, %f6182;
	// end inline asm
	// begin inline asm
	fma.rn.f32 %f6190, %f6116, %f33284, %f6186;
	// end inline asm
	// begin inline asm
	fma.rn.f32 %f6194, %f6116, %f33284, %f6190;
	// end inline asm
	// begin inline asm
	fma.rn.f32 %f6198, %f6116, %f33284, %f6194;
	// end inline asm
	// begin inline asm
	fma.rn.f32 %f6202, %f6116, %f33284, %f6198;
	// end inline asm
	// begin inline asm
	fma.rn.f32 %f6206, %f6116, %f33284, %f6202;
	// end inline asm
	// begin inline asm
	fma.rn.f32 %f6210, %f6116, %f33284, %f6206;
	// end inline asm
	// begin inline asm
	fma.rn.f32 %f6214, %f6116, %f33284, %f6210;
	// end inline asm
	// begin inline asm
	fma.rn.f32 %f6218, %f6116, %f33284, %f6214;
	// end inline asm
	// begin inline asm
	fma.rn.f32 %f6222, %f6116, %f33284, %f6218;
	// end inline asm
	// begin inline asm
	fma.rn.f32 %f6226, %f6116, %f33284, %f6222;
	// end inline asm
	// begin inline asm
	fma.rn.f32 %f6230, %f6116, %f33284, %f6226;
	// end inline asm
	// begin inline asm
	fma.rn.f32 %f6234, %f6116, %f33284, %f6230;
	// end inline asm
	// begin inline asm
	fma.rn.f32 %f6238, %f6116, %f33284, %f6234;
	// end inline asm
	// begin inline asm
	fma.rn.f32 %f6242, %f6116, %f33284, %f6238;
	// end inline asm
	// begin inline asm
	sin.approx.f32  %f6246, %f6242;
	// end inline asm
	// begin inline asm
	fma.rn.f32 %f6248, %f6246, %f33284, %f6242;
	// end inline asm
	// begin inline asm
	fma.rn.f32 %f6252, %f6246, %f33284, %f6248;
	// end inline asm
	// begin inline asm
	fma.rn.f32 %f6256, %f6246, %f33284, %f6252;
	// end inline asm
	// begin inline asm
	fma.rn.f32 %f6260, %f6246, %f33284, %f6256;
	// end inline asm
	// begin inline asm
	fma.rn.f32 %f6264, %f6246, %f33284, %f6260;
	// end inline asm
	// begin inline asm
	fma.rn.f32 %f6268, %f6246, %f33284, %f6264;
	// end inline asm
	// begin inline asm
	fma.rn.f32 %f6272, %f6246, %f33284, %f6268;
	// end inline asm
	// begin inline asm
	fma.rn.f32 %f6276, %f6246, %f33284, %f6272;
	// end inline asm
	// begin inline asm
	fma.rn.f32 %f6280, %f6246, %f33284, %f6276;
	// end inline asm
	// begin inline asm
	fma.rn.f32 %f6284, %f6246, %f33284, %f6280;
	// end inline asm
	// begin inline asm
	fma.rn.f32 %f6288, %f6246, %f33284, %f6284;
	// end inline asm
	// begin inline asm
	fma.rn.f32 %f6292, %f6246, %f33284, %f6288;
	// end inline asm
	// begin inline asm
	fma.rn.f32 %f6296, %f6246, %f33284, %f6292;
	// end inline asm
	// begin inline asm
	fma.rn.f32 %f6300, %f6246, %f33284, %f6296;
	// end inline asm
	// begin inline asm
	fma.rn.f32 %f6304, %f6246, %f33284, %f6300;
	// end inline asm
	// begin inline asm
	fma.rn.f32 %f6308, %f6246, %f33284, %f6304;
	// end inline asm
	// begin inline asm
	fma.rn.f32 %f6312, %f6246, %f33284, %f6308;
	// end inline asm
	// begin inline asm
	fma.rn.f32 %f6316, %f6246, %f33284, %f6312;
	// end inline asm
	// begin inline asm
	fma.rn.f32 %f6320, %f6246, %f33284, %f6316;
	// end inline asm
	// begin inline asm
	fma.rn.f32 %f6324, %f6246, %f33284, %f6320;
	// end inline asm
	// begin inline asm
	fma.rn.f32 %f6328, %f6246, %f33284, %f6324;
	// end inline asm
	// begin inline asm
	fma.rn.f32 %f6332, %f6246, %f33284, %f6328;
	// end inline asm
	// begin inline asm
	fma.rn.f32 %f6336, %f6246, %f33284, %f6332;
	// end inline asm
	// begin inline asm
	fma.rn.f32 %f6340, %f6246, %f33284, %f6336;
	// end inline asm
	// begin inline asm
	fma.rn.f32 %f6344, %f6246, %f33284, %f6340;
	// end inline asm
	// begin inline asm
	fma.rn.f32 %f6348, %f6246, %f33284, %f6344;
	// end inline asm
	// begin inline asm
	fma.rn.f32 %f6352, %f6246, %f33284, %f6348;
	// end inline asm
	// begin inline asm
	fma.rn.f32 %f6356, %f6246, %f33284, %f6352;
	// end inline asm
	// begin inline asm
	fma.rn.f32 %f6360, %f6246, %f33284, %f6356;
	// end inline asm
	// begin inline asm
	fma.rn.f32 %f6364, %f6246, %f33284, %f6360;
	// end inline asm
	// begin inline asm
	fma.rn.f32 %f6368, %f6246, %f33284, %f6364;
	// end inline asm
	// begin inline asm
	fma.rn.f32 %f6372, %f6246, %f33284, %f6368;
	// end inline asm
	// begin inline asm
	sin.approx.f32  %f6376, %f6372;
	// end inline asm
	// begin inline asm
	fma.rn.f32 %f6378, %f6376, %f33284, %f6372;
	// end inline asm
	// begin inline asm
	fma.rn.f32 %f6382, %f6376, %f33284, %f6378;
	// end inline asm
	// begin inline asm
	fma.rn.f32 %f6386, %f6376, %f33284, %f6382;
	// end inline asm
	// begin inline asm
	fma.rn.f32 %f6390, %f6376, %f33284, %f6386;
	// end inline asm
	// begin inline asm
	fma.rn.f32 %f6394, %f6376, %f33284, %f6390;
	// end inline asm
	// begin inline asm
	fma.rn.f32 %f6398, %f6376, %f33284, %f6394;
	// end inline asm
	// begin inline asm
	fma.rn.f32 %f6402, %f6376, %f33284, %f6398;
	// end inline asm
	// begin inline asm
	fma.rn.f32 %f6406, %f6376, %f33284, %f6402;
	// end inline asm
	// begin inline asm
	fma.rn.f32 %f6410, %f6376, %f33284, %f6406;
	// end inline asm
	// begin inline asm
	fma.rn.f32 %f6414, %f6376, %f33284, %f6410;
	// end inline asm
	// begin inline asm
	fma.rn.f32 %f6418, %f6376, %f33284, %f6414;
	// end inline asm
	// begin inline asm
	fma.rn.f32 %f6422, %f6376, %f33284, %f6418;
	// end inline asm
	// begin inline asm
	fma.rn.f32 %f6426, %f6376, %f33284, %f6422;
	// end inline asm
	// begin inline asm
	fma.rn.f32 %f6430, %f6376, %f33284, %f6426;
	// end inline asm
	// begin inline asm
	fma.rn.f32 %f6434, %f6376, %f33284, %f6430;
	// end inline asm
	// begin inline asm
	fma.rn.f32 %f6438, %f6376, %f33284, %f6434;
	// end inline asm
	// begin inline asm
	fma.rn.f32 %f6442, %f6376, %f33284, %f6438;
	// end inline asm
	// begin inline asm
	fma.rn.f32 %f6446, %f6376, %f33284, %f6442;
	// end inline asm
	// begin inline asm
	fma.rn.f32 %f6450, %f6376, %f33284, %f6446;
	// end inline asm
	// begin inline asm
	fma.rn.f32 %f6454, %f6376, %f33284, %f6450;
	// end inline asm
	// begin inline asm
	fma.rn.f32 %f6458, %f6376, %f33284, %f6454;
	// end inline asm
	// begin inline asm
	fma.rn.f32 %f6462, %f6376, %f33284, %f6458;
	// end inline asm
	// begin inline asm
	fma.rn.f32 %f6466, %f6376, %f33284, %f6462;
	// end inline asm
	// begin inline asm
	fma.rn.f32 %f6470, %f6376, %f33284, %f6466;
	// end inline asm
	// begin inline asm
	fma.rn.f32 %f6474, %f6376, %f33284, %f6470;
	// end inline asm
	// begin inline asm
	fma.rn.f32 %f6478, %f6376, %f33284, %f6474;
	// end inline asm
	// begin inline asm
	fma.rn.f32 %f6482, %f6376, %f33284, %f6478;
	// end inline asm
	// begin inline asm
	fma.rn.f32 %f6486, %f6376, %f33284, %f6482;
	// end inline asm
	// begin inline asm
	fma.rn.f32 %f6490, %f6376, %f33284, %f6486;
	// end inline asm
	// begin inline asm
	fma.rn.f32 %f6494, %f6376, %f33284, %f6490;
	// end inline asm
	// begin inline asm
	fma.rn.f32 %f6498, %f6376, %f33284, %f6494;
	// end inline asm
	// begin inline asm
	fma.rn.f32 %f6502, %f6376, %f33284, %f6498;
	// end inline asm
	// begin inline asm
	sin.approx.f32  %f6506, %f6502;
	// end inline asm
	// begin inline asm
	fma.rn.f32 %f6508, %f6506, %f33284, %f6502;
	// end inline asm
	// begin inline asm
	fma.rn.f32 %f6512, %f6506, %f33284, %f6508;
	// end inline asm
	// begin inline asm
	fma.rn.f32 %f6516, %f6506, %f33284, %f6512;
	// end inline asm
	// begin inline asm
	fma.rn.f32 %f6520, %f6506, %f33284, %f6516;
	// end inline asm
	// begin inline asm
	fma.rn.f32 %f6524, %f6506, %f33284, %f6520;
	// end inline asm
	// begin inline asm
	fma.rn.f32 %f6528, %f6506, %f33284, %f6524;
	// end inline asm
	// begin inline asm
	fma.rn.f32 %f6532, %f6506, %f33284, %f6528;
	// end inline asm
	// begin inline asm
	fma.rn.f32 %f6536, %f6506, %f33284, %f6532;
	// end inline asm
	// begin inline asm
	fma.rn.f32 %f6540, %f6506, %f33284, %f6536;
	// end inline asm
	// begin inline asm
	fma.rn.f32 %f6544, %f6506, %f33284, %f6540;
	// end inline asm
	// begin inline asm
	fma.rn.f32 %f6548, %f6506, %f33284, %f6544;
	// end inline asm
	// begin inline asm
	fma.rn.f32 %f6552, %f6506, %f33284, %f6548;
	// end inline asm
	// begin inline asm
	fma.rn.f32 %f6556, %f6506, %f33284, %f6552;
	// end inline asm
	// begin inline asm
	fma.rn.f32 %f6560, %f6506, %f33284, %f6556;
	// end inline asm
	// begin inline asm
	fma.rn.f32 %f6564, %f6506, %f33284, %f6560;
	// end inline asm
	// begin inline asm
	fma.rn.f32 %f6568, %f6506, %f33284, %f6564;
	// end inline asm
	// begin inline asm
	fma.rn.f32 %f6572, %f6506, %f33284, %f6568;
	// end inline asm
	// begin inline asm
	fma.rn.f32 %f6576, %f6506, %f33284, %f6572;
	// end inline asm
	// begin inline asm
	fma.rn.f32 %f6580, %f6506, %f33284, %f6576;
	// end inline asm
	// begin inline asm
	fma.rn.f32 %f6584, %f6506, %f33284, %f6580;
	// end inline asm
	// begin inline asm
	fma.rn.f32 %f6588, %f6506, %f33284, %f6584;
	// end inline asm
	// begin inline asm
	fma.rn.f32 %f6592, %f6506, %f33284, %f6588;
	// end inline asm
	// begin inline asm
	fma.rn.f32 %f6596, %f6506, %f33284, %f6592;
	// end inline asm
	// begin inline asm
	fma.rn.f32 %f6600, %f6506, %f33284, %f6596;
	// end inline asm
	// begin inline asm
	fma.rn.f32 %f6604, %f6506, %f33284, %f6600;
	// end inline asm
	// begin inline asm
	fma.rn.f32 %f6608, %f6506, %f33284, %f6604;
	// end inline asm
	// begin inline asm
	fma.rn.f32 %f6612, %f6506, %f33284, %f6608;
	// end inline asm
	// begin inline asm
	fma.rn.f32 %f6616, %f6506, %f33284, %f6612;
	// end inline asm
	// begin inline asm
	fma.rn.f32 %f6620, %f6506, %f33284, %f6616;
	// end inline asm
	// begin inline asm
	fma.rn.f32 %f6624, %f6506, %f33284, %f6620;
	// end inline asm
	// begin inline asm
	fma.rn.f32 %f6628, %f6506, %f33284, %f6624;
	// end inline asm
	// begin inline asm
	fma.rn.f32 %f6632, %f6506, %f33284, %f6628;
	// end inline asm
	// begin inline asm
	sin.approx.f32  %f6636, %f6632;
	// end inline asm
	// begin inline asm
	fma.rn.f32 %f6638, %f6636, %f33284, %f6632;
	// end inline asm
	// begin inline asm
	fma.rn.f32 %f6642, %f6636, %f33284, %f6638;
	// end inline asm
	// begin inline asm
	fma.rn.f32 %f6646, %f6636, %f33284, %f6642;
	// end inline asm
	// begin inline asm
	fma.rn.f32 %f6650, %f6636, %f33284, %f6646;
	// end inline asm
	// begin inline asm
	fma.rn.f32 %f6654, %f6636, %f33284, %f6650;
	// end inline asm
	// begin inline asm
	fma.rn.f32 %f6658, %f6636, %f33284, %f6654;
	// end inline asm
	// begin inline asm
	fma.rn.f32 %f6662, %f6636, %f33284, %f6658;
	// end inline asm
	// begin inline asm
	fma.rn.f32 %f6666, %f6636, %f33284, %f6662;
	// end inline asm
	// begin inline asm
	fma.rn.f32 %f6670, %f6636, %f33284, %f6666;
	// end inline asm
	// begin inline asm
	fma.rn.f32 %f6674, %f6636, %f33284, %f6670;
	// end inline asm
	// begin inline asm
	fma.rn.f32 %f6678, %f6636, %f33284, %f6674;
	// end inline asm
	// begin inline asm
	fma.rn.f32 %f6682, %f6636, %f33284, %f6678;
	// end inline asm
	// begin inline asm
	fma.rn.f32 %f6686, %f6636, %f33284, %f6682;
	// end inline asm
	// begin inline asm
	fma.rn.f32 %f6690, %f6636, %f33284, %f6686;
	// end inline asm
	// begin inline asm
	fma.rn.f32 %f6694, %f6636, %f33284, %f6690;
	// end inline asm
	// begin inline asm
	fma.rn.f32 %f6698, %f6636, %f33284, %f6694;
	// end inline asm
	// begin inline asm
	fma.rn.f32 %f6702, %f6636, %f33284, %f6698;
	// end inline asm
	// begin inline asm
	fma.rn.f32 %f6706, %f6636, %f33284, %f6702;
	// end inline asm
	// begin inline asm
	fma.rn.f32 %f6710, %f6636, %f33284, %f6706;
	// end inline asm
	// begin inline asm
	fma.rn.f32 %f6714, %f6636, %f33284, %f6710;
	// end inline asm
	// begin inline asm
	fma.rn.f32 %f6718, %f6636, %f33284, %f6714;
	// end inline asm
	// begin inline asm
	fma.rn.f32 %f6722, %f6636, %f33284, %f6718;
	// end inline asm
	// begin inline asm
	fma.rn.f32 %f6726, %f6636, %f33284, %f6722;
	// end inline asm
	// begin inline asm
	fma.rn.f32 %f6730, %f6636, %f33284, %f6726;
	// end inline asm
	// begin inline asm
	fma.rn.f32 %f6734, %f6636, %f33284, %f6730;
	// end inline asm
	// begin inline asm
	fma.rn.f32 %f6738, %f6636, %f33284, %f6734;
	// end inline asm
	// begin inline asm
	fma.rn.f32 %f6742, %f6636, %f33284, %f6738;
	// end inline asm
	// begin inline asm
	fma.rn.f32 %f6746, %f6636, %f33284, %f6742;
	// end inline asm
	// begin inline asm
	fma.rn.f32 %f6750, %f6636, %f33284, %f6746;
	// end inline asm
	// begin inline asm
	fma.rn.f32 %f6754, %f6636, %f33284, %f6750;
	// end inline asm
	// begin inline asm
	fma.rn.f32 %f6758, %f6636, %f33284, %f6754;
	// end inline asm
	// begin inline asm
	fma.rn.f32 %f6762, %f6636, %f33284, %f6758;
	// end inline asm
	// begin inline asm
	sin.approx.f32  %f6766, %f6762;
	// end inline asm
	// begin inline asm
	fma.rn.f32 %f6768, %f6766, %f33284, %f6762;
	// end inline asm
	// begin inline asm
	fma.rn.f32 %f6772, %f6766, %f33284, %f6768;
	// end inline asm
	// begin inline asm
	fma.rn.f32 %f6776, %f6766, %f33284, %f6772;
	// end inline asm
	// begin inline asm
	fma.rn.f32 %f6780, %f6766, %f33284, %f6776;
	// end inline asm
	// begin inline asm
	fma.rn.f32 %f6784, %f6766, %f33284, %f6780;
	// end inline asm
	// begin inline asm
	fma.rn.f32 %f6788, %f6766, %f33284, %f6784;
	// end inline asm
	// begin inline asm
	fma.rn.f32 %f6792, %f6766, %f33284, %f6788;
	// end inline asm
	// begin inline asm
	fma.rn.f32 %f6796, %f6766, %f33284, %f6792;
	// end inline asm
	// begin inline asm
	fma.rn.f32 %f6800, %f6766, %f33284, %f6796;
	// end inline asm
	// begin inline asm
	fma.rn.f32 %f6804, %f6766, %f33284, %f6800;
	// end inline asm
	// begin inline asm
	fma.rn.f32 %f6808, %f6766, %f33284, %f6804;
	// end inline asm
	// begin inline asm
	fma.rn.f32 %f6812, %f6766, %f33284, %f6808;
	// end inline asm
	// begin inline asm
	fma.rn.f32 %f6816, %f6766, %f33284, %f6812;
	// end inline asm
	// begin inline asm
	fma.rn.f32 %f6820, %f6766, %f33284, %f6816;
	// end inline asm
	// begin inline asm
	fma.rn.f32 %f6824, %f6766, %f33284, %f6820;
	// end inline asm
	// begin inline asm
	fma.rn.f32 %f6828, %f6766, %f33284, %f6824;
	// end inline asm
	// begin inline asm
	fma.rn.f32 %f6832, %f6766, %f33284, %f6828;
	// end inline asm
	// begin inline asm
	fma.rn.f32 %f6836, %f6766, %f33284, %f6832;
	// end inline asm
	// begin inline asm
	fma.rn.f32 %f6840, %f6766, %f33284, %f6836;
	// end inline asm
	// begin inline asm
	fma.rn.f32 %f6844, %f6766, %f33284, %f6840;
	// end inline asm
	// begin inline asm
	fma.rn.f32 %f6848, %f6766, %f33284, %f6844;
	// end inline asm
	// begin inline asm
	fma.rn.f32 %f6852, %f6766, %f33284, %f6848;
	// end inline asm
	// begin inline asm
	fma.rn.f32 %f6856, %f6766, %f33284, %f6852;
	// end inline asm
	// begin inline asm
	fma.rn.f32 %f6860, %f6766, %f33284, %f6856;
	// end inline asm
	// begin inline asm
	fma.rn.f32 %f6864, %f6766, %f33284, %f6860;
	// end inline asm
	// begin inline asm
	fma.rn.f32 %f6868, %f6766, %f33284, %f6864;
	// end inline asm
	// begin inline asm
	fma.rn.f32 %f6872, %f6766, %f33284, %f6868;
	// end inline asm
	// begin inline asm
	fma.rn.f32 %f6876, %f6766, %f33284, %f6872;
	// end inline asm
	// begin inline asm
	fma.rn.f32 %f6880, %f6766, %f33284, %f6876;
	// end inline asm
	// begin inline asm
	fma.rn.f32 %f6884, %f6766, %f33284, %f6880;
	// end inline asm
	// begin inline asm
	fma.rn.f32 %f6888, %f6766, %f33284, %f6884;
	// end inline asm
	// begin inline asm
	fma.rn.f32 %f6892, %f6766, %f33284, %f6888;
	// end inline asm
	// begin inline asm
	sin.approx.f32  %f6896, %f6892;
	// end inline asm
	// begin inline asm
	fma.rn.f32 %f6898, %f6896, %f33284, %f6892;
	// end inline asm
	// begin inline asm
	fma.rn.f32 %f6902, %f6896, %f33284, %f6898;
	// end inline asm
	// begin inline asm
	fma.rn.f32 %f6906, %f6896, %f33284, %f6902;
	// end inline asm
	// begin inline asm
	fma.rn.f32 %f6910, %f6896, %f33284, %f6906;
	// end inline asm
	// begin inline asm
	fma.rn.f32 %f6914, %f6896, %f33284, %f6910;
	// end inline asm
	// begin inline asm
	fma.rn.f32 %f6918, %f6896, %f33284, %f6914;
	// end inline asm
	// begin inline asm
	fma.rn.f32 %f6922, %f6896, %f33284, %f6918;
	// end inline asm
	// begin inline asm
	fma.rn.f32 %f6926, %f6896, %f33284, %f6922;
	// end inline asm
	// begin inline asm
	fma.rn.f32 %f6930, %f6896, %f33284, %f6926;
	// end inline asm
	// begin inline asm
	fma.rn.f32 %f6934, %f6896, %f33284, %f6930;
	// end inline asm
	// begin inline asm
	fma.rn.f32 %f6938, %f6896, %f33284, %f6934;
	// end inline asm
	// begin inline asm
	fma.rn.f32 %f6942, %f6896, %f33284, %f6938;
	// end inline asm
	// begin inline asm
	fma.rn.f32 %f6946, %f6896, %f33284, %f6942;
	// end inline asm
	// begin inline asm
	fma.rn.f32 %f6950, %f6896, %f33284, %f6946;
	// end inline asm
	// begin inline asm
	fma.rn.f32 %f6954, %f6896, %f33284, %f6950;
	// end inline asm
	// begin inline asm
	fma.rn.f32 %f6958, %f6896, %f33284, %f6954;
	// end inline asm
	// begin inline asm
	fma.rn.f32 %f6962, %f6896, %f33284, %f6958;
	// end inline asm
	// begin inline asm
	fma.rn.f32 %f6966, %f6896, %f33284, %f6962;
	// end inline asm
	// begin inline asm
	fma.rn.f32 %f6970, %f6896, %f33284, %f6966;
	// end inline asm
	// begin inline asm
	fma.rn.f32 %f6974, %f6896, %f33284, %f6970;
	// end inline asm
	// begin inline asm
	fma.rn.f32 %f6978, %f6896, %f33284, %f6974;
	// end inline asm
	// begin inline asm
	fma.rn.f32 %f6982, %f6896, %f33284, %f6978;
	// end inline asm
	// begin inline asm
	fma.rn.f32 %f6986, %f6896, %f33284, %f6982;
	// end inline asm
	// begin inline asm
	fma.rn.f32 %f6990, %f6896, %f33284, %f6986;
	// end inline asm
	// begin inline asm
	fma.rn.f32 %f6994, %f6896, %f33284, %f6990;
	// end inline asm
	// begin inline asm
	fma.rn.f32 %f6998, %f6896, %f33284, %f6994;
	// end inline asm
	// begin inline asm
	fma.rn.f32 %f7002, %f6896, %f33284, %f6998;
	// end inline asm
	// begin inline asm
	fma.rn.f32 %f7006, %f6896, %f33284, %f7002;
	// end inline asm
	// begin inline asm
	fma.rn.f32 %f7010, %f6896, %f33284, %f7006;
	// end inline asm
	// begin inline asm
	fma.rn.f32 %f7014, %f6896, %f33284, %f7010;
	// end inline asm
	// begin inline asm
	fma.rn.f32 %f7018, %f6896, %f33284, %f7014;
	// end inline asm
	// begin inline asm
	fma.rn.f32 %f7022, %f6896, %f33284, %f7018;
	// end inline asm
	// begin inline asm
	sin.approx.f32  %f7026, %f7022;
	// end inline asm
	// begin inline asm
	fma.rn.f32 %f7028, %f7026, %f33284, %f7022;
	// end inline asm
	// begin inline asm
	fma.rn.f32 %f7032, %f7026, %f33284, %f7028;
	// end inline asm
	// begin inline asm
	fma.rn.f32 %f7036, %f7026, %f33284, %f7032;
	// end inline asm
	// begin inline asm
	fma.rn.f32 %f7040, %f7026, %f33284, %f7036;
	// end inline asm
	// begin inline asm
	fma.rn.f32 %f7044, %f7026, %f33284, %f7040;
	// end inline asm
	// begin inline asm
	fma.rn.f32 %f7048, %f7026, %f33284, %f7044;
	// end inline asm
	// begin inline asm
	fma.rn.f32 %f7052, %f7026, %f33284, %f7048;
	// end inline asm
	// begin inline asm
	fma.rn.f32 %f7056, %f7026, %f33284, %f7052;
	// end inline asm
	// begin inline asm
	fma.rn.f32 %f7060, %f7026, %f33284, %f7056;
	// end inline asm
	// begin inline asm
	fma.rn.f32 %f7064, %f7026, %f33284, %f7060;
	// end inline asm
	// begin inline asm
	fma.rn.f32 %f7068, %f7026, %f33284, %f7064;
	// end inline asm
	// begin inline asm
	fma.rn.f32 %f7072, %f7026, %f33284, %f7068;
	// end inline asm
	// begin inline asm
	fma.rn.f32 %f7076, %f7026, %f33284, %f7072;
	// end inline asm
	// begin inline asm
	fma.rn.f32 %f7080, %f7026, %f33284, %f7076;
	// end inline asm
	// begin inline asm
	fma.rn.f32 %f7084, %f7026, %f33284, %f7080;
	// end inline asm
	// begin inline asm
	fma.rn.f32 %f7088, %f7026, %f33284, %f7084;
	// end inline asm
	// begin inline asm
	fma.rn.f32 %f7092, %f7026, %f33284, %f7088;
	// end inline asm
	// begin inline asm
	fma.rn.f32 %f7096, %f7026, %f33284, %f7092;
	// end inline asm
	// begin inline asm
	fma.rn.f32 %f7100, %f7026, %f33284, %f7096;
	// end inline asm
	// begin inline asm
	fma.rn.f32 %f7104, %f7026, %f33284, %f7100;
	// end inline asm
	// begin inline asm
	fma.rn.f32 %f7108, %f7026, %f33284, %f7104;
	// end inline asm
	// begin inline asm
	fma.rn.f32 %f7112, %f7026, %f33284, %f7108;
	// end inline asm
	// begin inline asm
	fma.rn.f32 %f7116, %f7026, %f33284, %f7112;
	// end inline asm
	// begin inline asm
	fma.rn.f32 %f7120, %f7026, %f33284, %f7116;
	// end inline asm
	// begin inline asm
	fma.rn.f32 %f7124, %f7026, %f33284, %f7120;
	// end inline asm
	// begin inline asm
	fma.rn.f32 %f7128, %f7026, %f33284, %f7124;
	// end inline asm
	// begin inline asm
	fma.rn.f32 %f7132, %f7026, %f33284, %f7128;
	// end inline asm
	// begin inline asm
	fma.rn.f32 %f7136, %f7026, %f33284, %f7132;
	// end inline asm
	// begin inline asm
	fma.rn.f32 %f7140, %f7026, %f33284, %f7136;
	// end inline asm
	// begin inline asm
	fma.rn.f32 %f7144, %f7026, %f33284, %f7140;
	// end inline asm
	// begin inline asm
	fma.rn.f32 %f7148, %f7026, %f33284, %f7144;
	// end inline asm
	// begin inline asm
	fma.rn.f32 %f7152, %f7026, %f33284, %f7148;
	// end inline asm
	// begin inline asm
	sin.approx.f32  %f7156, %f7152;
	// end inline asm
	// begin inline asm
	fma.rn.f32 %f7158, %f7156, %f33284, %f7152;
	// end inline asm
	// begin inline asm
	fma.rn.f32 %f7162, %f7156, %f33284, %f7158;
	// end inline asm
	// begin inline asm
	fma.rn.f32 %f7166, %f7156, %f33284, %f7162;
	// end inline asm
	// begin inline asm
	fma.rn.f32 %f7170, %f7156, %f33284, %f7166;
	// end inline asm
	// begin inline asm
	fma.rn.f32 %f7174, %f7156, %f33284, %f7170;
	// end inline asm
	// begin inline asm
	fma.rn.f32 %f7178, %f7156, %f33284, %f7174;
	// end inline asm
	// begin inline asm
	fma.rn.f32 %f7182, %f7156, %f33284, %f7178;
	// end inline asm
	// begin inline asm
	fma.rn.f32 %f7186, %f7156, %f33284, %f7182;
	// end inline asm
	// begin inline asm
	fma.rn.f32 %f7190, %f7156, %f33284, %f7186;
	// end inline asm
	// begin inline asm
	fma.rn.f32 %f7194, %f7156, %f33284, %f7190;
	// end inline asm
	// begin inline asm
	fma.rn.f32 %f7198, %f7156, %f33284, %f7194;
	// end inline asm
	// begin inline asm
	fma.rn.f32 %f7202, %f7156, %f33284, %f7198;
	// end inline asm
	// begin inline asm
	fma.rn.f32 %f7206, %f7156, %f33284, %f7202;
	// end inline asm
	// begin inline asm
	fma.rn.f32 %f7210, %f7156, %f33284, %f7206;
	// end inline asm
	// begin inline asm
	fma.rn.f32 %f7214, %f7156, %f33284, %f7210;
	// end inline asm
	// begin inline asm
	fma.rn.f32 %f7218, %f7156, %f33284, %f7214;
	// end inline asm
	// begin inline asm
	fma.rn.f32 %f7222, %f7156, %f33284, %f7218;
	// end inline asm
	// begin inline asm
	fma.rn.f32 %f7226, %f7156, %f33284, %f7222;
	// end inline asm
	// begin inline asm
	fma.rn.f32 %f7230, %f7156, %f33284, %f7226;
	// end inline asm
	// begin inline asm
	fma.rn.f32 %f7234, %f7156, %f33284, %f7230;
	// end inline asm
	// begin inline asm
	fma.rn.f32 %f7238, %f7156, %f33284, %f7234;
	// end inline asm
	// begin inline asm
	fma.rn.f32 %f7242, %f7156, %f33284, %f7238;
	// end inline asm
	// begin inline asm
	fma.rn.f32 %f7246, %f7156, %f33284, %f7242;
	// end inline asm
	// begin inline asm
	fma.rn.f32 %f7250, %f7156, %f33284, %f7246;
	// end inline asm
	// begin inline asm
	fma.rn.f32 %f7254, %f7156, %f33284, %f7250;
	// end inline asm
	// begin inline asm
	fma.rn.f32 %f7258, %f7156, %f33284, %f7254;
	// end inline asm
	// begin inline asm
	fma.rn.f32 %f7262, %f7156, %f33284, %f7258;
	// end inline asm
	// begin inline asm
	fma.rn.f32 %f7266, %f7156, %f33284, %f7262;
	// end inline asm
	// begin inline asm
	fma.rn.f32 %f7270, %f7156, %f33284, %f7266;
	// end inline asm
	// begin inline asm
	fma.rn.f32 %f7274, %f7156, %f33284, %f7270;
	// end inline asm
	// begin inline asm
	fma.rn.f32 %f7278, %f7156, %f33284, %f7274;
	// end inline asm
	// begin inline asm
	fma.rn.f32 %f7282, %f7156, %f33284, %f7278;
	// end inline asm
	// begin inline asm
	sin.approx.f32  %f7286, %f7282;
	// end inline asm
	// begin inline asm
	fma.rn.f32 %f7288, %f7286, %f33284, %f7282;
	// end inline asm
	// begin inline asm
	fma.rn.f32 %f7292, %f7286, %f33284, %f7288;
	// end inline asm
	// begin inline asm
	fma.rn.f32 %f7296, %f7286, %f33284, %f7292;
	// end inline asm
	// begin inline asm
	fma.rn.f32 %f7300, %f7286, %f33284, %f7296;
	// end inline asm
	// begin inline asm
	fma.rn.f32 %f7304, %f7286, %f33284, %f7300;
	// end inline asm
	// begin inline asm
	fma.rn.f32 %f7308, %f7286, %f33284, %f7304;
	// end inline asm
	// begin inline asm
	fma.rn.f32 %f7312, %f7286, %f33284, %f7308;
	// end inline asm
	// begin inline asm
	fma.rn.f32 %f7316, %f7286, %f33284, %f7312;
	// end inline asm
	// begin inline asm
	fma.rn.f32 %f7320, %f7286, %f33284, %f7316;
	// end inline asm
	// begin inline asm
	fma.rn.f32 %f7324, %f7286, %f33284, %f7320;
	// end inline asm
	// begin inline asm
	fma.rn.f32 %f7328, %f7286, %f33284, %f7324;
	// end inline asm
	// begin inline asm
	fma.rn.f32 %f7332, %f7286, %f33284, %f7328;
	// end inline asm
	// begin inline asm
	fma.rn.f32 %f7336, %f7286, %f33284, %f7332;
	// end inline asm
	// begin inline asm
	fma.rn.f32 %f7340, %f7286, %f33284, %f7336;
	// end inline asm
	// begin inline asm
	fma.rn.f32 %f7344, %f7286, %f33284, %f7340;
	// end inline asm
	// begin inline asm
	fma.rn.f32 %f7348, %f7286, %f33284, %f7344;
	// end inline asm
	// begin inline asm
	fma.rn.f32 %f7352, %f7286, %f33284, %f7348;
	// end inline asm
	// begin inline asm
	fma.rn.f32 %f7356, %f7286, %f33284, %f7352;
	// end inline asm
	// begin inline asm
	fma.rn.f32 %f7360, %f7286, %f33284, %f7356;
	// end inline asm
	// begin inline asm
	fma.rn.f32 %f7364, %f7286, %f33284, %f7360;
	// end inline asm
	// begin inline asm
	fma.rn.f32 %f7368, %f7286, %f33284, %f7364;
	// end inline asm
	// begin inline asm
	fma.rn.f32 %f7372, %f7286, %f33284, %f7368;
	// end inline asm
	// begin inline asm
	fma.rn.f32 %f7376, %f7286, %f33284, %f7372;
	// end inline asm
	// begin inline asm
	fma.rn.f32 %f7380, %f7286, %f33284, %f7376;
	// end inline asm
	// begin inline asm
	fma.rn.f32 %f7384, %f7286, %f33284, %f7380;
	// end inline asm
	// begin inline asm
	fma.rn.f32 %f7388, %f7286, %f33284, %f7384;
	// end inline asm
	// begin inline asm
	fma.rn.f32 %f7392, %f7286, %f33284, %f7388;
	// end inline asm
	// begin inline asm
	fma.rn.f32 %f7396, %f7286, %f33284, %f7392;
	// end inline asm
	// begin inline asm
	fma.rn.f32 %f7400, %f7286, %f33284, %f7396;
	// end inline asm
	// begin inline asm
	fma.rn.f32 %f7404, %f7286, %f33284, %f7400;
	// end inline asm
	// begin inline asm
	fma.rn.f32 %f7408, %f7286, %f33284, %f7404;
	// end inline asm
	// begin inline asm
	fma.rn.f32 %f7412, %f7286, %f33284, %f7408;
	// end inline asm
	// begin inline asm
	sin.approx.f32  %f7416, %f7412;
	// end inline asm
	// begin inline asm
	fma.rn.f32 %f7418, %f7416, %f33284, %f7412;
	// end inline asm
	// begin inline asm
	fma.rn.f32 %f7422, %f7416, %f33284, %f7418;
	// end inline asm
	// begin inline asm
	fma.rn.f32 %f7426, %f7416, %f33284, %f7422;
	// end inline asm
	// begin inline asm
	fma.rn.f32 %f7430, %f7416, %f33284, %f7426;
	// end inline asm
	// begin inline asm
	fma.rn.f32 %f7434, %f7416, %f33284, %f7430;
	// end inline asm
	// begin inline asm
	fma.rn.f32 %f7438, %f7416, %f33284, %f7434;
	// end inline asm
	// begin inline asm
	fma.rn.f32 %f7442, %f7416, %f33284, %f7438;
	// end inline asm
	// begin inline asm
	fma.rn.f32 %f7446, %f7416, %f33284, %f7442;
	// end inline asm
	// begin inline asm
	fma.rn.f32 %f7450, %f7416, %f33284, %f7446;
	// end inline asm
	// begin inline asm
	fma.rn.f32 %f7454, %f7416, %f33284, %f7450;
	// end inline asm
	// begin inline asm
	fma.rn.f32 %f7458, %f7416, %f33284, %f7454;
	// end inline asm
	// begin inline asm
	fma.rn.f32 %f7462, %f7416, %f33284, %f7458;
	// end inline asm
	// begin inline asm
	fma.rn.f32 %f7466, %f7416, %f33284, %f7462;
	// end inline asm
	// begin inline asm
	fma.rn.f32 %f7470, %f7416, %f33284, %f7466;
	// end inline asm
	// begin inline asm
	fma.rn.f32 %f7474, %f7416, %f33284, %f7470;
	// end inline asm
	// begin inline asm
	fma.rn.f32 %f7478, %f7416, %f33284, %f7474;
	// end inline asm
	// begin inline asm
	fma.rn.f32 %f7482, %f7416, %f33284, %f7478;
	// end inline asm
	// begin inline asm
	fma.rn.f32 %f7486, %f7416, %f33284, %f7482;
	// end inline asm
	// begin inline asm
	fma.rn.f32 %f7490, %f7416, %f33284, %f7486;
	// end inline asm
	// begin inline asm
	fma.rn.f32 %f7494, %f7416, %f33284, %f7490;
	// end inline asm
	// begin inline asm
	fma.rn.f32 %f7498, %f7416, %f33284, %f7494;
	// end inline asm
	// begin inline asm
	fma.rn.f32 %f7502, %f7416, %f33284, %f7498;
	// end inline asm
	// begin inline asm
	fma.rn.f32 %f7506, %f7416, %f33284, %f7502;
	// end inline asm
	// begin inline asm
	fma.rn.f32 %f7510, %f7416, %f33284, %f7506;
	// end inline asm
	// begin inline asm
	fma.rn.f32 %f7514, %f7416, %f33284, %f7510;
	// end inline asm
	// begin inline asm
	fma.rn.f32 %f7518, %f7416, %f33284, %f7514;
	// end inline asm
	// begin inline asm
	fma.rn.f32 %f7522, %f7416, %f33284, %f7518;
	// end inline asm
	// begin inline asm
	fma.rn.f32 %f7526, %f7416, %f33284, %f7522;
	// end inline asm
	// begin inline asm
	fma.rn.f32 %f7530, %f7416, %f33284, %f7526;
	// end inline asm
	// begin inline asm
	fma.rn.f32 %f7534, %f7416, %f33284, %f7530;
	// end inline asm
	// begin inline asm
	fma.rn.f32 %f7538, %f7416, %f33284, %f7534;
	// end inline asm
	// begin inline asm
	fma.rn.f32 %f7542, %f7416, %f33284, %f7538;
	// end inline asm
	// begin inline asm
	sin.approx.f32  %f7546, %f7542;
	// end inline asm
	// begin inline asm
	fma.rn.f32 %f7548, %f7546, %f33284, %f7542;
	// end inline asm
	// begin inline asm
	fma.rn.f32 %f7552, %f7546, %f33284, %f7548;
	// end inline asm
	// begin inline asm
	fma.rn.f32 %f7556, %f7546, %f33284, %f7552;
	// end inline asm
	// begin inline asm
	fma.rn.f32 %f7560, %f7546, %f33284, %f7556;
	// end inline asm
	// begin inline asm
	fma.rn.f32 %f7564, %f7546, %f33284, %f7560;
	// end inline asm
	// begin inline asm
	fma.rn.f32 %f7568, %f7546, %f33284, %f7564;
	// end inline asm
	// begin inline asm
	fma.rn.f32 %f7572, %f7546, %f33284, %f7568;
	// end inline asm
	// begin inline asm
	fma.rn.f32 %f7576, %f7546, %f33284, %f7572;
	// end inline asm
	// begin inline asm
	fma.rn.f32 %f7580, %f7546, %f33284, %f7576;
	// end inline asm
	// begin inline asm
	fma.rn.f32 %f7584, %f7546, %f33284, %f7580;
	// end inline asm
	// begin inline asm
	fma.rn.f32 %f7588, %f7546, %f33284, %f7584;
	// end inline asm
	// begin inline asm
	fma.rn.f32 %f7592, %f7546, %f33284, %f7588;
	// end inline asm
	// begin inline asm
	fma.rn.f32 %f7596, %f7546, %f33284, %f7592;
	// end inline asm
	// begin inline asm
	fma.rn.f32 %f7600, %f7546, %f33284, %f7596;
	// end inline asm
	// begin inline asm
	fma.rn.f32 %f7604, %f7546, %f33284, %f7600;
	// end inline asm
	// begin inline asm
	fma.rn.f32 %f7608, %f7546, %f33284, %f7604;
	// end inline asm
	// begin inline asm
	fma.rn.f32 %f7612, %f7546, %f33284, %f7608;
	// end inline asm
	// begin inline asm
	fma.rn.f32 %f7616, %f7546, %f33284, %f7612;
	// end inline asm
	// begin inline asm
	fma.rn.f32 %f7620, %f7546, %f33284, %f7616;
	// end inline asm
	// begin inline asm
	fma.rn.f32 %f7624, %f7546, %f33284, %f7620;
	// end inline asm
	// begin inline asm
	fma.rn.f32 %f7628, %f7546, %f33284, %f7624;
	// end inline asm
	// begin inline asm
	fma.rn.f32 %f7632, %f7546, %f33284, %f7628;
	// end inline asm
	// begin inline asm
	fma.rn.f32 %f7636, %f7546, %f33284, %f7632;
	// end inline asm
	// begin inline asm
	fma.rn.f32 %f7640, %f7546, %f33284, %f7636;
	// end inline asm
	// begin inline asm
	fma.rn.f32 %f7644, %f7546, %f33284, %f7640;
	// end inline asm
	// begin inline asm
	fma.rn.f32 %f7648, %f7546, %f33284, %f7644;
	// end inline asm
	// begin inline asm
	fma.rn.f32 %f7652, %f7546, %f33284, %f7648;
	// end inline asm
	// begin inline asm
	fma.rn.f32 %f7656, %f7546, %f33284, %f7652;
	// end inline asm
	// begin inline asm
	fma.rn.f32 %f7660, %f7546, %f33284, %f7656;
	// end inline asm
	// begin inline asm
	fma.rn.f32 %f7664, %f7546, %f33284, %f7660;
	// end inline asm
	// begin inline asm
	fma.rn.f32 %f7668, %f7546, %f33284, %f7664;
	// end inline asm
	// begin inline asm
	fma.rn.f32 %f7672, %f7546, %f33284, %f7668;
	// end inline asm
	// begin inline asm
	sin.approx.f32  %f7676, %f7672;
	// end inline asm
	// begin inline asm
	fma.rn.f32 %f7678, %f7676, %f33284, %f7672;
	// end inline asm
	// begin inline asm
	fma.rn.f32 %f7682, %f7676, %f33284, %f7678;
	// end inline asm
	// begin inline asm
	fma.rn.f32 %f7686, %f7676, %f33284, %f7682;
	// end inline asm
	// begin inline asm
	fma.rn.f32 %f7690, %f7676, %f33284, %f7686;
	// end inline asm
	// begin inline asm
	fma.rn.f32 %f7694, %f7676, %f33284, %f7690;
	// end inline asm
	// begin inline asm
	fma.rn.f32 %f7698, %f7676, %f33284, %f7694;
	// end inline asm
	// begin inline asm
	fma.rn.f32 %f7702, %f7676, %f33284, %f7698;
	// end inline asm
	// begin inline asm
	fma.rn.f32 %f7706, %f7676, %f33284, %f7702;
	// end inline asm
	// begin inline asm
	fma.rn.f32 %f7710, %f7676, %f33284, %f7706;
	// end inline asm
	// begin inline asm
	fma.rn.f32 %f7714, %f7676, %f33284, %f7710;
	// end inline asm
	// begin inline asm
	fma.rn.f32 %f7718, %f7676, %f33284, %f7714;
	// end inline asm
	// begin inline asm
	fma.rn.f32 %f7722, %f7676, %f33284, %f7718;
	// end inline asm
	// begin inline asm
	fma.rn.f32 %f7726, %f7676, %f33284, %f7722;
	// end inline asm
	// begin inline asm
	fma.rn.f32 %f7730, %f7676, %f33284, %f7726;
	// end inline asm
	// begin inline asm
	fma.rn.f32 %f7734, %f7676, %f33284, %f7730;
	// end inline asm
	// begin inline asm
	fma.rn.f32 %f7738, %f7676, %f33284, %f7734;
	// end inline asm
	// begin inline asm
	fma.rn.f32 %f7742, %f7676, %f33284, %f7738;
	// end inline asm
	// begin inline asm
	fma.rn.f32 %f7746, %f7676, %f33284, %f7742;
	// end inline asm
	// begin inline asm
	fma.rn.f32 %f7750, %f7676, %f33284, %f7746;
	// end inline asm
	// begin inline asm
	fma.rn.f32 %f7754, %f7676, %f33284, %f7750;
	// end inline asm
	// begin inline asm
	fma.rn.f32 %f7758, %f7676, %f33284, %f7754;
	// end inline asm
	// begin inline asm
	fma.rn.f32 %f7762, %f7676, %f33284, %f7758;
	// end inline asm
	// begin inline asm
	fma.rn.f32 %f7766, %f7676, %f33284, %f7762;
	// end inline asm
	// begin inline asm
	fma.rn.f32 %f7770, %f7676, %f33284, %f7766;
	// end inline asm
	// begin inline asm
	fma.rn.f32 %f7774, %f7676, %f33284, %f7770;
	// end inline asm
	// begin inline asm
	fma.rn.f32 %f7778, %f7676, %f33284, %f7774;
	// end inline asm
	// begin inline asm
	fma.rn.f32 %f7782, %f7676, %f33284, %f7778;
	// end inline asm
	// begin inline asm
	fma.rn.f32 %f7786, %f7676, %f33284, %f7782;
	// end inline asm
	// begin inline asm
	fma.rn.f32 %f7790, %f7676, %f33284, %f7786;
	// end inline asm
	// begin inline asm
	fma.rn.f32 %f7794, %f7676, %f33284, %f7790;
	// end inline asm
	// begin inline asm
	fma.rn.f32 %f7798, %f7676, %f33284, %f7794;
	// end inline asm
	// begin inline asm
	fma.rn.f32 %f7802, %f7676, %f33284, %f7798;
	// end inline asm
	// begin inline asm
	sin.approx.f32  %f7806, %f7802;
	// end inline asm
	// begin inline asm
	fma.rn.f32 %f7808, %f7806, %f33284, %f7802;
	// end inline asm
	// begin inline asm
	fma.rn.f32 %f7812, %f7806, %f33284, %f7808;
	// end inline asm
	// begin inline asm
	fma.rn.f32 %f7816, %f7806, %f33284, %f7812;
	// end inline asm
	// begin inline asm
	fma.rn.f32 %f7820, %f7806, %f33284, %f7816;
	// end inline asm
	// begin inline asm
	fma.rn.f32 %f7824, %f7806, %f33284, %f7820;
	// end inline asm
	// begin inline asm
	fma.rn.f32 %f7828, %f7806, %f33284, %f7824;
	// end inline asm
	// begin inline asm
	fma.rn.f32 %f7832, %f7806, %f33284, %f7828;
	// end inline asm
	// begin inline asm
	fma.rn.f32 %f7836, %f7806, %f33284, %f7832;
	// end inline asm
	// begin inline asm
	fma.rn.f32 %f7840, %f7806, %f33284, %f7836;
	// end inline asm
	// begin inline asm
	fma.rn.f32 %f7844, %f7806, %f33284, %f7840;
	// end inline asm
	// begin inline asm
	fma.rn.f32 %f7848, %f7806, %f33284, %f7844;
	// end inline asm
	// begin inline asm
	fma.rn.f32 %f7852, %f7806, %f33284, %f7848;
	// end inline asm
	// begin inline asm
	fma.rn.f32 %f7856, %f7806, %f33284, %f7852;
	// end inline asm
	// begin inline asm
	fma.rn.f32 %f7860, %f7806, %f33284, %f7856;
	// end inline asm
	// begin inline asm
	fma.rn.f32 %f7864, %f7806, %f33284, %f7860;
	// end inline asm
	// begin inline asm
	fma.rn.f32 %f7868, %f7806, %f33284, %f7864;
	// end inline asm
	// begin inline asm
	fma.rn.f32 %f7872, %f7806, %f33284, %f7868;
	// end inline asm
	// begin inline asm
	fma.rn.f32 %f7876, %f7806, %f33284, %f7872;
	// end inline asm
	// begin inline asm
	fma.rn.f32 %f7880, %f7806, %f33284, %f7876;
	// end inline asm
	// begin inline asm
	fma.rn.f32 %f7884, %f7806, %f33284, %f7880;
	// end inline asm
	// begin inline asm
	fma.rn.f32 %f7888, %f7806, %f33284, %f7884;
	// end inline asm
	// begin inline asm
	fma.rn.f32 %f7892, %f7806, %f33284, %f7888;
	// end inline asm
	// begin inline asm
	fma.rn.f32 %f7896, %f7806, %f33284, %f7892;
	// end inline asm
	// begin inline asm
	fma.rn.f32 %f7900, %f7806, %f33284, %f7896;
	// end inline asm
	// begin inline asm
	fma.rn.f32 %f7904, %f7806, %f33284, %f7900;
	// end inline asm
	// begin inline asm
	fma.rn.f32 %f7908, %f7806, %f33284, %f7904;
	// end inline asm
	// begin inline asm
	fma.rn.f32 %f7912, %f7806, %f33284, %f7908;
	// end inline asm
	// begin inline asm
	fma.rn.f32 %f7916, %f7806, %f33284, %f7912;
	// end inline asm
	// begin inline asm
	fma.rn.f32 %f7920, %f7806, %f33284, %f7916;
	// end inline asm
	// begin inline asm
	fma.rn.f32 %f7924, %f7806, %f33284, %f7920;
	// end inline asm
	// begin inline asm
	fma.rn.f32 %f7928, %f7806, %f33284, %f7924;
	// end inline asm
	// begin inline asm
	fma.rn.f32 %f7932, %f7806, %f33284, %f7928;
	// end inline asm
	// begin inline asm
	sin.approx.f32  %f7936, %f7932;
	// end inline asm
	// begin inline asm
	fma.rn.f32 %f7938, %f7936, %f33284, %f7932;
	// end inline asm
	// begin inline asm
	fma.rn.f32 %f7942, %f7936, %f33284, %f7938;
	// end inline asm
	// begin inline asm
	fma.rn.f32 %f7946, %f7936, %f33284, %f7942;
	// end inline asm
	// begin inline asm
	fma.rn.f32 %f7950, %f7936, %f33284, %f7946;
	// end inline asm
	// begin inline asm
	fma.rn.f32 %f7954, %f7936, %f33284, %f7950;
	// end inline asm
	// begin inline asm
	fma.rn.f32 %f7958, %f7936, %f33284, %f7954;
	// end inline asm
	// begin inline asm
	fma.rn.f32 %f7962, %f7936, %f33284, %f7958;
	// end inline asm
	// begin inline asm
	fma.rn.f32 %f7966, %f7936, %f33284, %f7962;
	// end inline asm
	// begin inline asm
	fma.rn.f32 %f7970, %f7936, %f33284, %f7966;
	// end inline asm
	// begin inline asm
	fma.rn.f32 %f7974, %f7936, %f33284, %f7970;
	// end inline asm
	// begin inline asm
	fma.rn.f32 %f7978, %f7936, %f33284, %f7974;
	// end inline asm
	// begin inline asm
	fma.rn.f32 %f7982, %f7936, %f33284, %f7978;
	// end inline asm
	// begin inline asm
	fma.rn.f32 %f7986, %f7936, %f33284, %f7982;
	// end inline asm
	// begin inline asm
	fma.rn.f32 %f7990, %f7936, %f33284, %f7986;
	// end inline asm
	// begin inline asm
	fma.rn.f32 %f7994, %f7936, %f33284, %f7990;
	// end inline asm
	// begin inline asm
	fma.rn.f32 %f7998, %f7936, %f33284, %f7994;
	// end inline asm
	// begin inline asm
	fma.rn.f32 %f8002, %f7936, %f33284, %f7998;
	// end inline asm
	// begin inline asm
	fma.rn.f32 %f8006, %f7936, %f33284, %f8002;
	// end inline asm
	// begin inline asm
	fma.rn.f32 %f8010, %f7936, %f33284, %f8006;
	// end inline asm
	// begin inline asm
	fma.rn.f32 %f8014, %f7936, %f33284, %f8010;
	// end inline asm
	// begin inline asm
	fma.rn.f32 %f8018, %f7936, %f33284, %f8014;
	// end inline asm
	// begin inline asm
	fma.rn.f32 %f8022, %f7936, %f33284, %f8018;
	// end inline asm
	// begin inline asm
	fma.rn.f32 %f8026, %f7936, %f33284, %f8022;
	// end inline asm
	// begin inline asm
	fma.rn.f32 %f8030, %f7936, %f33284, %f8026;
	// end inline asm
	// begin inline asm
	fma.rn.f32 %f8034, %f7936, %f33284, %f8030;
	// end inline asm
	// begin inline asm
	fma.rn.f32 %f8038, %f7936, %f33284, %f8034;
	// end inline asm
	// begin inline asm
	fma.rn.f32 %f8042, %f7936, %f33284, %f8038;
	// end inline asm
	// begin inline asm
	fma.rn.f32 %f8046, %f7936, %f33284, %f8042;
	// end inline asm
	// begin inline asm
	fma.rn.f32 %f8050, %f7936, %f33284, %f8046;
	// end inline asm
	// begin inline asm
	fma.rn.f32 %f8054, %f7936, %f33284, %f8050;
	// end inline asm
	// begin inline asm
	fma.rn.f32 %f8058, %f7936, %f33284, %f8054;
	// end inline asm
	// begin inline asm
	fma.rn.f32 %f8062, %f7936, %f33284, %f8058;
	// end inline asm
	// begin inline asm
	sin.approx.f32  %f8066, %f8062;
	// end inline asm
	// begin inline asm
	fma.rn.f32 %f8068, %f8066, %f33284, %f8062;
	// end inline asm
	// begin inline asm
	fma.rn.f32 %f8072, %f8066, %f33284, %f8068;
	// end inline asm
	// begin inline asm
	fma.rn.f32 %f8076, %f8066, %f33284, %f8072;
	// end inline asm
	// begin inline asm
	fma.rn.f32 %f8080, %f8066, %f33284, %f8076;
	// end inline asm
	// begin inline asm
	fma.rn.f32 %f8084, %f8066, %f33284, %f8080;
	// end inline asm
	// begin inline asm
	fma.rn.f32 %f8088, %f8066, %f33284, %f8084;
	// end inline asm
	// begin inline asm
	fma.rn.f32 %f8092, %f8066, %f33284, %f8088;
	// end inline asm
	// begin inline asm
	fma.rn.f32 %f8096, %f8066, %f33284, %f8092;
	// end inline asm
	// begin inline asm
	fma.rn.f32 %f8100, %f8066, %f33284, %f8096;
	// end inline asm
	// begin inline asm
	fma.rn.f32 %f8104, %f8066, %f33284, %f8100;
	// end inline asm
	// begin inline asm
	fma.rn.f32 %f8108, %f8066, %f33284, %f8104;
	// end inline asm
	// begin inline asm
	fma.rn.f32 %f8112, %f8066, %f33284, %f8108;
	// end inline asm
	// begin inline asm
	fma.rn.f32 %f8116, %f8066, %f33284, %f8112;
	// end inline asm
	// begin inline asm
	fma.rn.f32 %f8120, %f8066, %f33284, %f8116;
	// end inline asm
	// begin inline asm
	fma.rn.f32 %f8124, %f8066, %f33284, %f8120;
	// end inline asm
	// begin inline asm
	fma.rn.f32 %f8128, %f8066, %f33284, %f8124;
	// end inline asm
	// begin inline asm
	fma.rn.f32 %f8132, %f8066, %f33284, %f8128;
	// end inline asm
	// begin inline asm
	fma.rn.f32 %f8136, %f8066, %f33284, %f8132;
	// end inline asm
	// begin inline asm
	fma.rn.f32 %f8140, %f8066, %f33284, %f8136;
	// end inline asm
	// begin inline asm
	fma.rn.f32 %f8144, %f8066, %f33284, %f8140;
	// end inline asm
	// begin inline asm
	fma.rn.f32 %f8148, %f8066, %f33284, %f8144;
	// end inline asm
	// begin inline asm
	fma.rn.f32 %f8152, %f8066, %f33284, %f8148;
	// end inline asm
	// begin inline asm
	fma.rn.f32 %f8156, %f8066, %f33284, %f8152;
	// end inline asm
	// begin inline asm
	fma.rn.f32 %f8160, %f8066, %f33284, %f8156;
	// end inline asm
	// begin inline asm
	fma.rn.f32 %f8164, %f8066, %f33284, %f8160;
	// end inline asm
	// begin inline asm
	fma.rn.f32 %f8168, %f8066, %f33284, %f8164;
	// end inline asm
	// begin inline asm
	fma.rn.f32 %f8172, %f8066, %f33284, %f8168;
	// end inline asm
	// begin inline asm
	fma.rn.f32 %f8176, %f8066, %f33284, %f8172;
	// end inline asm
	// begin inline asm
	fma.rn.f32 %f8180, %f8066, %f33284, %f8176;
	// end inline asm
	// begin inline asm
	fma.rn.f32 %f8184, %f8066, %f33284, %f8180;
	// end inline asm
	// begin inline asm
	fma.rn.f32 %f8188, %f8066, %f33284, %f8184;
	// end inline asm
	// begin inline asm
	fma.rn.f32 %f8192, %f8066, %f33284, %f8188;
	// end inline asm
	// begin inline asm
	sin.approx.f32  %f8196, %f8192;
	// end inline asm
	// begin inline asm
	fma.rn.f32 %f8198, %f8196, %f33284, %f8192;
	// end inline asm
	// begin inline asm
	fma.rn.f32 %f8202, %f8196, %f33284, %f8198;
	// end inline asm
	// begin inline asm
	fma.rn.f32 %f8206, %f8196, %f33284, %f8202;
	// end inline asm
	// begin inline asm
	fma.rn.f32 %f8210, %f8196, %f33284, %f8206;
	// end inline asm
	// begin inline asm
	fma.rn.f32 %f8214, %f8196, %f33284, %f8210;
	// end inline asm
	// begin inline asm
	fma.rn.f32 %f8218, %f8196, %f33284, %f8214;
	// end inline asm
	// begin inline asm
	fma.rn.f32 %f8222, %f8196, %f33284, %f8218;
	// end inline asm
	// begin inline asm
	fma.rn.f32 %f8226, %f8196, %f33284, %f8222;
	// end inline asm
	// begin inline asm
	fma.rn.f32 %f8230, %f8196, %f33284, %f8226;
	// end inline asm
	// begin inline asm
	fma.rn.f32 %f8234, %f8196, %f33284, %f8230;
	// end inline asm
	// begin inline asm
	fma.rn.f32 %f8238, %f8196, %f33284, %f8234;
	// end inline asm
	// begin inline asm
	fma.rn.f32 %f8242, %f8196, %f33284, %f8238;
	// end inline asm
	// begin inline asm
	fma.rn.f32 %f8246, %f8196, %f33284, %f8242;
	// end inline asm
	// begin inline asm
	fma.rn.f32 %f8250, %f8196, %f33284, %f8246;
	// end inline asm
	// begin inline asm
	fma.rn.f32 %f8254, %f8196, %f33284, %f8250;
	// end inline asm
	// begin inline asm
	fma.rn.f32 %f8258, %f8196, %f33284, %f8254;
	// end inline asm
	// begin inline asm
	fma.rn.f32 %f8262, %f8196, %f33284, %f8258;
	// end inline asm
	// begin inline asm
	fma.rn.f32 %f8266, %f8196, %f33284, %f8262;
	// end inline asm
	// begin inline asm
	fma.rn.f32 %f8270, %f8196, %f33284, %f8266;
	// end inline asm
	// begin inline asm
	fma.rn.f32 %f8274, %f8196, %f33284, %f8270;
	// end inline asm
	// begin inline asm
	fma.rn.f32 %f8278, %f8196, %f33284, %f8274;
	// end inline asm
	// begin inline asm
	fma.rn.f32 %f8282, %f8196, %f33284, %f8278;
	// end inline asm
	// begin inline asm
	fma.rn.f32 %f8286, %f8196, %f33284, %f8282;
	// end inline asm
	// begin inline asm
	fma.rn.f32 %f8290, %f8196, %f33284, %f8286;
	// end inline asm
	// begin inline asm
	fma.rn.f32 %f8294, %f8196, %f33284, %f8290;
	// end inline asm
	// begin inline asm
	fma.rn.f32 %f8298, %f8196, %f33284, %f8294;
	// end inline asm
	// begin inline asm
	fma.rn.f32 %f8302, %f8196, %f33284, %f8298;
	// end inline asm
	// begin inline asm
	fma.rn.f32 %f8306, %f8196, %f33284, %f8302;
	// end inline asm
	// begin inline asm
	fma.rn.f32 %f8310, %f8196, %f33284, %f8306;
	// end inline asm
	// begin inline asm
	fma.rn.f32 %f8314, %f8196, %f33284, %f8310;
	// end inline asm
	// begin inline asm
	fma.rn.f32 %f8318, %f8196, %f33284, %f8314;
	// end inline asm
	// begin inline asm
	fma.rn.f32 %f8322, %f8196, %f33284, %f8318;
	// end inline asm
	// begin inline asm
	sin.approx.f32  %f8326, %f8322;
	// end inline asm
	// begin inline asm
	fma.rn.f32 %f8328, %f8326, %f33284, %f8322;
	// end inline asm
	// begin inline asm
	fma.rn.f32 %f8332, %f8326, %f33284, %f8328;
	// end inline asm
	// begin inline asm
	fma.rn.f32 %f8336, %f8326, %f33284, %f8332;
	// end inline asm
	// begin inline asm
	fma.rn.f32 %f8340, %f8326, %f33284, %f8336;
	// end inline asm
	// begin inline asm
	fma.rn.f32 %f8344, %f8326, %f33284, %f8340;
	// end inline asm
	// begin inline asm
	fma.rn.f32 %f8348, %f8326, %f33284, %f8344;
	// end inline asm
	// begin inline asm
	fma.rn.f32 %f8352, %f8326, %f33284, %f8348;
	// end inline asm
	// begin inline asm
	fma.rn.f32 %f8356, %f8326, %f33284, %f8352;
	// end inline asm
	// begin inline asm
	fma.rn.f32 %f8360, %f8326, %f33284, %f8356;
	// end inline asm
	// begin inline asm
	fma.rn.f32 %f8364, %f8326, %f33284, %f8360;
	// end inline asm
	// begin inline asm
	fma.rn.f32 %f8368, %f8326, %f33284, %f8364;
	// end inline asm
	// begin inline asm
	fma.rn.f32 %f8372, %f8326, %f33284, %f8368;
	// end inline asm
	// begin inline asm
	fma.rn.f32 %f8376, %f8326, %f33284, %f8372;
	// end inline asm
	// begin inline asm
	fma.rn.f32 %f8380, %f8326, %f33284, %f8376;
	// end inline asm
	// begin inline asm
	fma.rn.f32 %f8384, %f8326, %f33284, %f8380;
	// end inline asm
	// begin inline asm
	fma.rn.f32 %f8388, %f8326, %f33284, %f8384;
	// end inline asm
	// begin inline asm
	fma.rn.f32 %f8392, %f8326, %f33284, %f8388;
	// end inline asm
	// begin inline asm
	fma.rn.f32 %f8396, %f8326, %f33284, %f8392;
	// end inline asm
	// begin inline asm
	fma.rn.f32 %f8400, %f8326, %f33284, %f8396;
	// end inline asm
	// begin inline asm
	fma.rn.f32 %f8404, %f8326, %f33284, %f8400;
	// end inline asm
	// begin inline asm
	fma.rn.f32 %f8408, %f8326, %f33284, %f8404;
	// end inline asm
	// begin inline asm
	fma.rn.f32 %f8412, %f8326, %f33284, %f8408;
	// end inline asm
	// begin inline asm
	fma.rn.f32 %f8416, %f8326, %f33284, %f8412;
	// end inline asm
	// begin inline asm
	fma.rn.f32 %f8420, %f8326, %f33284, %f8416;
	// end inline asm
	// begin inline asm
	fma.rn.f32 %f8424, %f8326, %f33284, %f8420;
	// end inline asm
	// begin inline asm
	fma.rn.f32 %f8428, %f8326, %f33284, %f8424;
	// end inline asm
	// begin inline asm
	fma.rn.f32 %f8432, %f8326, %f33284, %f8428;
	// end inline asm
	// begin inline asm
	fma.rn.f32 %f8436, %f8326, %f33284, %f8432;
	// end inline asm
	// begin inline asm
	fma.rn.f32 %f8440, %f8326, %f33284, %f8436;
	// end inline asm
	// begin inline asm
	fma.rn.f32 %f8444, %f8326, %f33284, %f8440;
	// end inline asm
	// begin inline asm
	fma.rn.f32 %f8448, %f8326, %f33284, %f8444;
	// end inline asm
	// begin inline asm
	fma.rn.f32 %f8452, %f8326, %f33284, %f8448;
	// end inline asm
	// begin inline asm
	sin.approx.f32  %f8456, %f8452;
	// end inline asm
	// begin inline asm
	fma.rn.f32 %f8458, %f8456, %f33284, %f8452;
	// end inline asm
	// begin inline asm
	fma.rn.f32 %f8462, %f8456, %f33284, %f8458;
	// end inline asm
	// begin inline asm
	fma.rn.f32 %f8466, %f8456, %f33284, %f8462;
	// end inline asm
	// begin inline asm
	fma.rn.f32 %f8470, %f8456, %f33284, %f8466;
	// end inline asm
	// begin inline asm
	fma.rn.f32 %f8474, %f8456, %f33284, %f8470;
	// end inline asm
	// begin inline asm
	fma.rn.f32 %f8478, %f8456, %f33284, %f8474;
	// end inline asm
	// begin inline asm
	fma.rn.f32 %f8482, %f8456, %f33284, %f8478;
	// end inline asm
	// begin inline asm
	fma.rn.f32 %f8486, %f8456, %f33284, %f8482;
	// end inline asm
	// begin inline asm
	fma.rn.f32 %f8490, %f8456, %f33284, %f8486;
	// end inline asm
	// begin inline asm
	fma.rn.f32 %f8494, %f8456, %f33284, %f8490;
	// end inline asm
	// begin inline asm
	fma.rn.f32 %f8498, %f8456, %f33284, %f8494;
	// end inline asm
	// begin inline asm
	fma.rn.f32 %f8502, %f8456, %f33284, %f8498;
	// end inline asm
	// begin inline asm
	fma.rn.f32 %f8506, %f8456, %f33284, %f8502;
	// end inline asm
	// begin inline asm
	fma.rn.f32 %f8510, %f8456, %f33284, %f8506;
	// end inline asm
	// begin inline asm
	fma.rn.f32 %f8514, %f8456, %f33284, %f8510;
	// end inline asm
	// begin inline asm
	fma.rn.f32 %f8518, %f8456, %f33284, %f8514;
	// end inline asm
	// begin inline asm
	fma.rn.f32 %f8522, %f8456, %f33284, %f8518;
	// end inline asm
	// begin inline asm
	fma.rn.f32 %f8526, %f8456, %f33284, %f8522;
	// end inline asm
	// begin inline asm
	fma.rn.f32 %f8530, %f8456, %f33284, %f8526;
	// end inline asm
	// begin inline asm
	fma.rn.f32 %f8534, %f8456, %f33284, %f8530;
	// end inline asm
	// begin inline asm
	fma.rn.f32 %f8538, %f8456, %f33284, %f8534;
	// end inline asm
	// begin inline asm
	fma.rn.f32 %f8542, %f8456, %f33284, %f8538;
	// end inline asm
	// begin inline asm
	fma.rn.f32 %f8546, %f8456, %f33284, %f8542;
	// end inline asm
	// begin inline asm
	fma.rn.f32 %f8550, %f8456, %f33284, %f8546;
	// end inline asm
	// begin inline asm
	fma.rn.f32 %f8554, %f8456, %f33284, %f8550;
	// end inline asm
	// begin inline asm
	fma.rn.f32 %f8558, %f8456, %f33284, %f8554;
	// end inline asm
	// begin inline asm
	fma.rn.f32 %f8562, %f8456, %f33284, %f8558;
	// end inline asm
	// begin inline asm
	fma.rn.f32 %f8566, %f8456, %f33284, %f8562;
	// end inline asm
	// begin inline asm
	fma.rn.f32 %f8570, %f8456, %f33284, %f8566;
	// end inline asm
	// begin inline asm
	fma.rn.f32 %f8574, %f8456, %f33284, %f8570;
	// end inline asm
	// begin inline asm
	fma.rn.f32 %f8578, %f8456, %f33284, %f8574;
	// end inline asm
	// begin inline asm
	fma.rn.f32 %f8582, %f8456, %f33284, %f8578;
	// end inline asm
	// begin inline asm
	sin.approx.f32  %f8586, %f8582;
	// end inline asm
	// begin inline asm
	fma.rn.f32 %f8588, %f8586, %f33284, %f8582;
	// end inline asm
	// begin inline asm
	fma.rn.f32 %f8592, %f8586, %f33284, %f8588;
	// end inline asm
	// begin inline asm
	fma.rn.f32 %f8596, %f8586, %f33284, %f8592;
	// end inline asm
	// begin inline asm
	fma.rn.f32 %f8600, %f8586, %f33284, %f8596;
	// end inline asm
	// begin inline asm
	fma.rn.f32 %f8604, %f8586, %f33284, %f8600;
	// end inline asm
	// begin inline asm
	fma.rn.f32 %f8608, %f8586, %f33284, %f8604;
	// end inline asm
	// begin inline asm
	fma.rn.f32 %f8612, %f8586, %f33284, %f8608;
	// end inline asm
	// begin inline asm
	fma.rn.f32 %f8616, %f8586, %f33284, %f8612;
	// end inline asm
	// begin inline asm
	fma.rn.f32 %f8620, %f8586, %f33284, %f8616;
	// end inline asm
	// begin inline asm
	fma.rn.f32 %f8624, %f8586, %f33284, %f8620;
	// end inline asm
	// begin inline asm
	fma.rn.f32 %f8628, %f8586, %f33284, %f8624;
	// end inline asm
	// begin inline asm
	fma.rn.f32 %f8632, %f8586, %f33284, %f8628;
	// end inline asm
	// begin inline asm
	fma.rn.f32 %f8636, %f8586, %f33284, %f8632;
	// end inline asm
	// begin inline asm
	fma.rn.f32 %f8640, %f8586, %f33284, %f8636;
	// end inline asm
	// begin inline asm
	fma.rn.f32 %f8644, %f8586, %f33284, %f8640;
	// end inline asm
	// begin inline asm
	fma.rn.f32 %f8648, %f8586, %f33284, %f8644;
	// end inline asm
	// begin inline asm
	fma.rn.f32 %f8652, %f8586, %f33284, %f8648;
	// end inline asm
	// begin inline asm
	fma.rn.f32 %f8656, %f8586, %f33284, %f8652;
	// end inline asm
	// begin inline asm
	fma.rn.f32 %f8660, %f8586, %f33284, %f8656;
	// end inline asm
	// begin inline asm
	fma.rn.f32 %f8664, %f8586, %f33284, %f8660;
	// end inline asm
	// begin inline asm
	fma.rn.f32 %f8668, %f8586, %f33284, %f8664;
	// end inline asm
	// begin inline asm
	fma.rn.f32 %f8672, %f8586, %f33284, %f8668;
	// end inline asm
	// begin inline asm
	fma.rn.f32 %f8676, %f8586, %f33284, %f8672;
	// end inline asm
	// begin inline asm
	fma.rn.f32 %f8680, %f8586, %f33284, %f8676;
	// end inline asm
	// begin inline asm
	fma.rn.f32 %f8684, %f8586, %f33284, %f8680;
	// end inline asm
	// begin inline asm
	fma.rn.f32 %f8688, %f8586, %f33284, %f8684;
	// end inline asm
	// begin inline asm
	fma.rn.f32 %f8692, %f8586, %f33284, %f8688;
	// end inline asm
	// begin inline asm
	fma.rn.f32 %f8696, %f8586, %f33284, %f8692;
	// end inline asm
	// begin inline asm
	fma.rn.f32 %f8700, %f8586, %f33284, %f8696;
	// end inline asm
	// begin inline asm
	fma.rn.f32 %f8704, %f8586, %f33284, %f8700;
	// end inline asm
	// begin inline asm
	fma.rn.f32 %f8708, %f8586, %f33284, %f8704;
	// end inline asm
	// begin inline asm
	fma.rn.f32 %f8712, %f8586, %f33284, %f8708;
	// end inline asm
	// begin inline asm
	sin.approx.f32  %f8716, %f8712;
	// end inline asm
	// begin inline asm
	fma.rn.f32 %f8718, %f8716, %f33284, %f8712;
	// end inline asm
	// begin inline asm
	fma.rn.f32 %f8722, %f8716, %f33284, %f8718;
	// end inline asm
	// begin inline asm
	fma.rn.f32 %f8726, %f8716, %f33284, %f8722;
	// end inline asm
	// begin inline asm
	fma.rn.f32 %f8730, %f8716, %f33284, %f8726;
	// end inline asm
	// begin inline asm
	fma.rn.f32 %f8734, %f8716, %f33284, %f8730;
	// end inline asm
	// begin inline asm
	fma.rn.f32 %f8738, %f8716, %f33284, %f8734;
	// end inline asm
	// begin inline asm
	fma.rn.f32 %f8742, %f8716, %f33284, %f8738;
	// end inline asm
	// begin inline asm
	fma.rn.f32 %f8746, %f8716, %f33284, %f8742;
	// end inline asm
	// begin inline asm
	fma.rn.f32 %f8750, %f8716, %f33284, %f8746;
	// end inline asm
	// begin inline asm
	fma.rn.f32 %f8754, %f8716, %f33284, %f8750;
	// end inline asm
	// begin inline asm
	fma.rn.f32 %f8758, %f8716, %f33284, %f8754;
	// end inline asm
	// begin inline asm
	fma.rn.f32 %f8762, %f8716, %f33284, %f8758;
	// end inline asm
	// begin inline asm
	fma.rn.f32 %f8766, %f8716, %f33284, %f8762;
	// end inline asm
	// begin inline asm
	fma.rn.f32 %f8770, %f8716, %f33284, %f8766;
	// end inline asm
	// begin inline asm
	fma.rn.f32 %f8774, %f8716, %f33284, %f8770;
	// end inline asm
	// begin inline asm
	fma.rn.f32 %f8778, %f8716, %f33284, %f8774;
	// end inline asm
	// begin inline asm
	fma.rn.f32 %f8782, %f8716, %f33284, %f8778;
	// end inline asm
	// begin inline asm
	fma.rn.f32 %f8786, %f8716, %f33284, %f8782;
	// end inline asm
	// begin inline asm
	fma.rn.f32 %f8790, %f8716, %f33284, %f8786;
	// end inline asm
	// begin inline asm
	fma.rn.f32 %f8794, %f8716, %f33284, %f8790;
	// end inline asm
	// begin inline asm
	fma.rn.f32 %f8798, %f8716, %f33284, %f8794;
	// end inline asm
	// begin inline asm
	fma.rn.f32 %f8802, %f8716, %f33284, %f8798;
	// end inline asm
	// begin inline asm
	fma.rn.f32 %f8806, %f8716, %f33284, %f8802;
	// end inline asm
	// begin inline asm
	fma.rn.f32 %f8810, %f8716, %f33284, %f8806;
	// end inline asm
	// begin inline asm
	fma.rn.f32 %f8814, %f8716, %f33284, %f8810;
	// end inline asm
	// begin inline asm
	fma.rn.f32 %f8818, %f8716, %f33284, %f8814;
	// end inline asm
	// begin inline asm
	fma.rn.f32 %f8822, %f8716, %f33284, %f8818;
	// end inline asm
	// begin inline asm
	fma.rn.f32 %f8826, %f8716, %f33284, %f8822;
	// end inline asm
	// begin inline asm
	fma.rn.f32 %f8830, %f8716, %f33284, %f8826;
	// end inline asm
	// begin inline asm
	fma.rn.f32 %f8834, %f8716, %f33284, %f8830;
	// end inline asm
	// begin inline asm
	fma.rn.f32 %f8838, %f8716, %f33284, %f8834;
	// end inline asm
	// begin inline asm
	fma.rn.f32 %f8842, %f8716, %f33284, %f8838;
	// end inline asm
	// begin inline asm
	sin.approx.f32  %f8846, %f8842;
	// end inline asm
	// begin inline asm
	fma.rn.f32 %f8848, %f8846, %f33284, %f8842;
	// end inline asm
	// begin inline asm
	fma.rn.f32 %f8852, %f8846, %f33284, %f8848;
	// end inline asm
	// begin inline asm
	fma.rn.f32 %f8856, %f8846, %f33284, %f8852;
	// end inline asm
	// begin inline asm
	fma.rn.f32 %f8860, %f8846, %f33284, %f8856;
	// end inline asm
	// begin inline asm
	fma.rn.f32 %f8864, %f8846, %f33284, %f8860;
	// end inline asm
	// begin inline asm
	fma.rn.f32 %f8868, %f8846, %f33284, %f8864;
	// end inline asm
	// begin inline asm
	fma.rn.f32 %f8872, %f8846, %f33284, %f8868;
	// end inline asm
	// begin inline asm
	fma.rn.f32 %f8876, %f8846, %f33284, %f8872;
	// end inline asm
	// begin inline asm
	fma.rn.f32 %f8880, %f8846, %f33284, %f8876;
	// end inline asm
	// begin inline asm
	fma.rn.f32 %f8884, %f8846, %f33284, %f8880;
	// end inline asm
	// begin inline asm
	fma.rn.f32 %f8888, %f8846, %f33284, %f8884;
	// end inline asm
	// begin inline asm
	fma.rn.f32 %f8892, %f8846, %f33284, %f8888;
	// end inline asm
	// begin inline asm
	fma.rn.f32 %f8896, %f8846, %f33284, %f8892;
	// end inline asm
	// begin inline asm
	fma.rn.f32 %f8900, %f8846, %f33284, %f8896;
	// end inline asm
	// begin inline asm
	fma.rn.f32 %f8904, %f8846, %f33284, %f8900;
	// end inline asm
	// begin inline asm
	fma.rn.f32 %f8908, %f8846, %f33284, %f8904;
	// end inline asm
	// begin inline asm
	fma.rn.f32 %f8912, %f8846, %f33284, %f8908;
	// end inline asm
	// begin inline asm
	fma.rn.f32 %f8916, %f8846, %f33284, %f8912;
	// end inline asm
	// begin inline asm
	fma.rn.f32 %f8920, %f8846, %f33284, %f8916;
	// end inline asm
	// begin inline asm
	fma.rn.f32 %f8924, %f8846, %f33284, %f8920;
	// end inline asm
	// begin inline asm
	fma.rn.f32 %f8928, %f8846, %f33284, %f8924;
	// end inline asm
	// begin inline asm
	fma.rn.f32 %f8932, %f8846, %f33284, %f8928;
	// end inline asm
	// begin inline asm
	fma.rn.f32 %f8936, %f8846, %f33284, %f8932;
	// end inline asm
	// begin inline asm
	fma.rn.f32 %f8940, %f8846, %f33284, %f8936;
	// end inline asm
	// begin inline asm
	fma.rn.f32 %f8944, %f8846, %f33284, %f8940;
	// end inline asm
	// begin inline asm
	fma.rn.f32 %f8948, %f8846, %f33284, %f8944;
	// end inline asm
	// begin inline asm
	fma.rn.f32 %f8952, %f8846, %f33284, %f8948;
	// end inline asm
	// begin inline asm
	fma.rn.f32 %f8956, %f8846, %f33284, %f8952;
	// end inline asm
	// begin inline asm
	fma.rn.f32 %f8960, %f8846, %f33284, %f8956;
	// end inline asm
	// begin inline asm
	fma.rn.f32 %f8964, %f8846, %f33284, %f8960;
	// end inline asm
	// begin inline asm
	fma.rn.f32 %f8968, %f8846, %f33284, %f8964;
	// end inline asm
	// begin inline asm
	fma.rn.f32 %f8972, %f8846, %f33284, %f8968;
	// end inline asm
	// begin inline asm
	sin.approx.f32  %f8976, %f8972;
	// end inline asm
	// begin inline asm
	fma.rn.f32 %f8978, %f8976, %f33284, %f8972;
	// end inline asm
	// begin inline asm
	fma.rn.f32 %f8982, %f8976, %f33284, %f8978;
	// end inline asm
	// begin inline asm
	fma.rn.f32 %f8986, %f8976, %f33284, %f8982;
	// end inline asm
	// begin inline asm
	fma.rn.f32 %f8990, %f8976, %f33284, %f8986;
	// end inline asm
	// begin inline asm
	fma.rn.f32 %f8994, %f8976, %f33284, %f8990;
	// end inline asm
	// begin inline asm
	fma.rn.f32 %f8998, %f8976, %f33284, %f8994;
	// end inline asm
	// begin inline asm
	fma.rn.f32 %f9002, %f8976, %f33284, %f8998;
	// end inline asm
	// begin inline asm
	fma.rn.f32 %f9006, %f8976, %f33284, %f9002;
	// end inline asm
	// begin inline asm
	fma.rn.f32 %f9010, %f8976, %f33284, %f9006;
	// end inline asm
	// begin inline asm
	fma.rn.f32 %f9014, %f8976, %f33284, %f9010;
	// end inline asm
	// begin inline asm
	fma.rn.f32 %f9018, %f8976, %f33284, %f9014;
	// end inline asm
	// begin inline asm
	fma.rn.f32 %f9022, %f8976, %f33284, %f9018;
	// end inline asm
	// begin inline asm
	fma.rn.f32 %f9026, %f8976, %f33284, %f9022;
	// end inline asm
	// begin inline asm
	fma.rn.f32 %f9030, %f8976, %f33284, %f9026;
	// end inline asm
	// begin inline asm
	fma.rn.f32 %f9034, %f8976, %f33284, %f9030;
	// end inline asm
	// begin inline asm
	fma.rn.f32 %f9038, %f8976, %f33284, %f9034;
	// end inline asm
	// begin inline asm
	fma.rn.f32 %f9042, %f8976, %f33284, %f9038;
	// end inline asm
	// begin inline asm
	fma.rn.f32 %f9046, %f8976, %f33284, %f9042;
	// end inline asm
	// begin inline asm
	fma.rn.f32 %f9050, %f8976, %f33284, %f9046;
	// end inline asm
	// begin inline asm
	fma.rn.f32 %f9054, %f8976, %f33284, %f9050;
	// end inline asm
	// begin inline asm
	fma.rn.f32 %f9058, %f8976, %f33284, %f9054;
	// end inline asm
	// begin inline asm
	fma.rn.f32 %f9062, %f8976, %f33284, %f9058;
	// end inline asm
	// begin inline asm
	fma.rn.f32 %f9066, %f8976, %f33284, %f9062;
	// end inline asm
	// begin inline asm
	fma.rn.f32 %f9070, %f8976, %f33284, %f9066;
	// end inline asm
	// begin inline asm
	fma.rn.f32 %f9074, %f8976, %f33284, %f9070;
	// end inline asm
	// begin inline asm
	fma.rn.f32 %f9078, %f8976, %f33284, %f9074;
	// end inline asm
	// begin inline asm
	fma.rn.f32 %f9082, %f8976, %f33284, %f9078;
	// end inline asm
	// begin inline asm
	fma.rn.f32 %f9086, %f8976, %f33284, %f9082;
	// end inline asm
	// begin inline asm
	fma.rn.f32 %f9090, %f8976, %f33284, %f9086;
	// end inline asm
	// begin inline asm
	fma.rn.f32 %f9094, %f8976, %f33284, %f9090;
	// end inline asm
	// begin inline asm
	fma.rn.f32 %f9098, %f8976, %f33284, %f9094;
	// end inline asm
	// begin inline asm
	fma.rn.f32 %f9102, %f8976, %f33284, %f9098;
	// end inline asm
	// begin inline asm
	sin.approx.f32  %f9106, %f9102;
	// end inline asm
	// begin inline asm
	fma.rn.f32 %f9108, %f9106, %f33284, %f9102;
	// end inline asm
	// begin inline asm
	fma.rn.f32 %f9112, %f9106, %f33284, %f9108;
	// end inline asm
	// begin inline asm
	fma.rn.f32 %f9116, %f9106, %f33284, %f9112;
	// end inline asm
	// begin inline asm
	fma.rn.f32 %f9120, %f9106, %f33284, %f9116;
	// end inline asm
	// begin inline asm
	fma.rn.f32 %f9124, %f9106, %f33284, %f9120;
	// end inline asm
	// begin inline asm
	fma.rn.f32 %f9128, %f9106, %f33284, %f9124;
	// end inline asm
	// begin inline asm
	fma.rn.f32 %f9132, %f9106, %f33284, %f9128;
	// end inline asm
	// begin inline asm
	fma.rn.f32 %f9136, %f9106, %f33284, %f9132;
	// end inline asm
	// begin inline asm
	fma.rn.f32 %f9140, %f9106, %f33284, %f9136;
	// end inline asm
	// begin inline asm
	fma.rn.f32 %f9144, %f9106, %f33284, %f9140;
	// end inline asm
	// begin inline asm
	fma.rn.f32 %f9148, %f9106, %f33284, %f9144;
	// end inline asm
	// begin inline asm
	fma.rn.f32 %f9152, %f9106, %f33284, %f9148;
	// end inline asm
	// begin inline asm
	fma.rn.f32 %f9156, %f9106, %f33284, %f9152;
	// end inline asm
	// begin inline asm
	fma.rn.f32 %f9160, %f9106, %f33284, %f9156;
	// end inline asm
	// begin inline asm
	fma.rn.f32 %f9164, %f9106, %f33284, %f9160;
	// end inline asm
	// begin inline asm
	fma.rn.f32 %f9168, %f9106, %f33284, %f9164;
	// end inline asm
	// begin inline asm
	fma.rn.f32 %f9172, %f9106, %f33284, %f9168;
	// end inline asm
	// begin inline asm
	fma.rn.f32 %f9176, %f9106, %f33284, %f9172;
	// end inline asm
	// begin inline asm
	fma.rn.f32 %f9180, %f9106, %f33284, %f9176;
	// end inline asm
	// begin inline asm
	fma.rn.f32 %f9184, %f9106, %f33284, %f9180;
	// end inline asm
	// begin inline asm
	fma.rn.f32 %f9188, %f9106, %f33284, %f9184;
	// end inline asm
	// begin inline asm
	fma.rn.f32 %f9192, %f9106, %f33284, %f9188;
	// end inline asm
	// begin inline asm
	fma.rn.f32 %f9196, %f9106, %f33284, %f9192;
	// end inline asm
	// begin inline asm
	fma.rn.f32 %f9200, %f9106, %f33284, %f9196;
	// end inline asm
	// begin inline asm
	fma.rn.f32 %f9204, %f9106, %f33284, %f9200;
	// end inline asm
	// begin inline asm
	fma.rn.f32 %f9208, %f9106, %f33284, %f9204;
	// end inline asm
	// begin inline asm
	fma.rn.f32 %f9212, %f9106, %f33284, %f9208;
	// end inline asm
	// begin inline asm
	fma.rn.f32 %f9216, %f9106, %f33284, %f9212;
	// end inline asm
	// begin inline asm
	fma.rn.f32 %f9220, %f9106, %f33284, %f9216;
	// end inline asm
	// begin inline asm
	fma.rn.f32 %f9224, %f9106, %f33284, %f9220;
	// end inline asm
	// begin inline asm
	fma.rn.f32 %f9228, %f9106, %f33284, %f9224;
	// end inline asm
	// begin inline asm
	fma.rn.f32 %f9232, %f9106, %f33284, %f9228;
	// end inline asm
	// begin inline asm
	sin.approx.f32  %f9236, %f9232;
	// end inline asm
	// begin inline asm
	fma.rn.f32 %f9238, %f9236, %f33284, %f9232;
	// end inline asm
	// begin inline asm
	fma.rn.f32 %f9242, %f9236, %f33284, %f9238;
	// end inline asm
	// begin inline asm
	fma.rn.f32 %f9246, %f9236, %f33284, %f9242;
	// end inline asm
	// begin inline asm
	fma.rn.f32 %f9250, %f9236, %f33284, %f9246;
	// end inline asm
	// begin inline asm
	fma.rn.f32 %f9254, %f9236, %f33284, %f9250;
	// end inline asm
	// begin inline asm
	fma.rn.f32 %f9258, %f9236, %f33284, %f9254;
	// end inline asm
	// begin inline asm
	fma.rn.f32 %f9262, %f9236, %f33284, %f9258;
	// end inline asm
	// begin inline asm
	fma.rn.f32 %f9266, %f9236, %f33284, %f9262;
	// end inline asm
	// begin inline asm
	fma.rn.f32 %f9270, %f9236, %f33284, %f9266;
	// end inline asm
	// begin inline asm
	fma.rn.f32 %f9274, %f9236, %f33284, %f9270;
	// end inline asm
	// begin inline asm
	fma.rn.f32 %f9278, %f9236, %f33284, %f9274;
	// end inline asm
	// begin inline asm
	fma.rn.f32 %f9282, %f9236, %f33284, %f9278;
	// end inline asm
	// begin inline asm
	fma.rn.f32 %f9286, %f9236, %f33284, %f9282;
	// end inline asm
	// begin inline asm
	fma.rn.f32 %f9290, %f9236, %f33284, %f9286;
	// end inline asm
	// begin inline asm
	fma.rn.f32 %f9294, %f9236, %f33284, %f9290;
	// end inline asm
	// begin inline asm
	fma.rn.f32 %f9298, %f9236, %f33284, %f9294;
	// end inline asm
	// begin inline asm
	fma.rn.f32 %f9302, %f9236, %f33284, %f9298;
	// end inline asm
	// begin inline asm
	fma.rn.f32 %f9306, %f9236, %f33284, %f9302;
	// end inline asm
	// begin inline asm
	fma.rn.f32 %f9310, %f9236, %f33284, %f9306;
	// end inline asm
	// begin inline asm
	fma.rn.f32 %f9314, %f9236, %f33284, %f9310;
	// end inline asm
	// begin inline asm
	fma.rn.f32 %f9318, %f9236, %f33284, %f9314;
	// end inline asm
	// begin inline asm
	fma.rn.f32 %f9322, %f9236, %f33284, %f9318;
	// end inline asm
	// begin inline asm
	fma.rn.f32 %f9326, %f9236, %f33284, %f9322;
	// end inline asm
	// begin inline asm
	fma.rn.f32 %f9330, %f9236, %f33284, %f9326;
	// end inline asm
	// begin inline asm
	fma.rn.f32 %f9334, %f9236, %f33284, %f9330;
	// end inline asm
	// begin inline asm
	fma.rn.f32 %f9338, %f9236, %f33284, %f9334;
	// end inline asm
	// begin inline asm
	fma.rn.f32 %f9342, %f9236, %f33284, %f9338;
	// end inline asm
	// begin inline asm
	fma.rn.f32 %f9346, %f9236, %f33284, %f9342;
	// end inline asm
	// begin inline asm
	fma.rn.f32 %f9350, %f9236, %f33284, %f9346;
	// end inline asm
	// begin inline asm
	fma.rn.f32 %f9354, %f9236, %f33284, %f9350;
	// end inline asm
	// begin inline asm
	fma.rn.f32 %f9358, %f9236, %f33284, %f9354;
	// end inline asm
	// begin inline asm
	fma.rn.f32 %f9362, %f9236, %f33284, %f9358;
	// end inline asm
	// begin inline asm
	sin.approx.f32  %f9366, %f9362;
	// end inline asm
	// begin inline asm
	fma.rn.f32 %f9368, %f9366, %f33284, %f9362;
	// end inline asm
	// begin inline asm
	fma.rn.f32 %f9372, %f9366, %f33284, %f9368;
	// end inline asm
	// begin inline asm
	fma.rn.f32 %f9376, %f9366, %f33284, %f9372;
	// end inline asm
	// begin inline asm
	fma.rn.f32 %f9380, %f9366, %f33284, %f9376;
	// end inline asm
	// begin inline asm
	fma.rn.f32 %f9384, %f9366, %f33284, %f9380;
	// end inline asm
	// begin inline asm
	fma.rn.f32 %f9388, %f9366, %f33284, %f9384;
	// end inline asm
	// begin inline asm
	fma.rn.f32 %f9392, %f9366, %f33284, %f9388;
	// end inline asm
	// begin inline asm
	fma.rn.f32 %f9396, %f9366, %f33284, %f9392;
	// end inline asm
	// begin inline asm
	fma.rn.f32 %f9400, %f9366, %f33284, %f9396;
	// end inline asm
	// begin inline asm
	fma.rn.f32 %f9404, %f9366, %f33284, %f9400;
	// end inline asm
	// begin inline asm
	fma.rn.f32 %f9408, %f9366, %f33284, %f9404;
	// end inline asm
	// begin inline asm
	fma.rn.f32 %f9412, %f9366, %f33284, %f9408;
	// end inline asm
	// begin inline asm
	fma.rn.f32 %f9416, %f9366, %f33284, %f9412;
	// end inline asm
	// begin inline asm
	fma.rn.f32 %f9420, %f9366, %f33284, %f9416;
	// end inline asm
	// begin inline asm
	fma.rn.f32 %f9424, %f9366, %f33284, %f9420;
	// end inline asm
	// begin inline asm
	fma.rn.f32 %f9428, %f9366, %f33284, %f9424;
	// end inline asm
	// begin inline asm
	fma.rn.f32 %f9432, %f9366, %f33284, %f9428;
	// end inline asm
	// begin inline asm
	fma.rn.f32 %f9436, %f9366, %f33284, %f9432;
	// end inline asm
	// begin inline asm
	fma.rn.f32 %f9440, %f9366, %f33284, %f9436;
	// end inline asm
	// begin inline asm
	fma.rn.f32 %f9444, %f9366, %f33284, %f9440;
	// end inline asm
	// begin inline asm
	fma.rn.f32 %f9448, %f9366, %f33284, %f9444;
	// end inline asm
	// begin inline asm
	fma.rn.f32 %f9452, %f9366, %f33284, %f9448;
	// end inline asm
	// begin inline asm
	fma.rn.f32 %f9456, %f9366, %f33284, %f9452;
	// end inline asm
	// begin inline asm
	fma.rn.f32 %f9460, %f9366, %f33284, %f9456;
	// end inline asm
	// begin inline asm
	fma.rn.f32 %f9464, %f9366, %f33284, %f9460;
	// end inline asm
	// begin inline asm
	fma.rn.f32 %f9468, %f9366, %f33284, %f9464;
	// end inline asm
	// begin inline asm
	fma.rn.f32 %f9472, %f9366, %f33284, %f9468;
	// end inline asm
	// begin inline asm
	fma.rn.f32 %f9476, %f9366, %f33284, %f9472;
	// end inline asm
	// begin inline asm
	fma.rn.f32 %f9480, %f9366, %f33284, %f9476;
	// end inline asm
	// begin inline asm
	fma.rn.f32 %f9484, %f9366, %f33284, %f9480;
	// end inline asm
	// begin inline asm
	fma.rn.f32 %f9488, %f9366, %f33284, %f9484;
	// end inline asm
	// begin inline asm
	fma.rn.f32 %f9492, %f9366, %f33284, %f9488;
	// end inline asm
	// begin inline asm
	sin.approx.f32  %f9496, %f9492;
	// end inline asm
	// begin inline asm
	fma.rn.f32 %f9498, %f9496, %f33284, %f9492;
	// end inline asm
	// begin inline asm
	fma.rn.f32 %f9502, %f9496, %f33284, %f9498;
	// end inline asm
	// begin inline asm
	fma.rn.f32 %f9506, %f9496, %f33284, %f9502;
	// end inline asm
	// begin inline asm
	fma.rn.f32 %f9510, %f9496, %f33284, %f9506;
	// end inline asm
	// begin inline asm
	fma.rn.f32 %f9514, %f9496, %f33284, %f9510;
	// end inline asm
	// begin inline asm
	fma.rn.f32 %f9518, %f9496, %f33284, %f9514;
	// end inline asm
	// begin inline asm
	fma.rn.f32 %f9522, %f9496, %f33284, %f9518;
	// end inline asm
	// begin inline asm
	fma.rn.f32 %f9526, %f9496, %f33284, %f9522;
	// end inline asm
	// begin inline asm
	fma.rn.f32 %f9530, %f9496, %f33284, %f9526;
	// end inline asm
	// begin inline asm
	fma.rn.f32 %f9534, %f9496, %f33284, %f9530;
	// end inline asm
	// begin inline asm
	fma.rn.f32 %f9538, %f9496, %f33284, %f9534;
	// end inline asm
	// begin inline asm
	fma.rn.f32 %f9542, %f9496, %f33284, %f9538;
	// end inline asm
	// begin inline asm
	fma.rn.f32 %f9546, %f9496, %f33284, %f9542;
	// end inline asm
	// begin inline asm
	fma.rn.f32 %f9550, %f9496, %f33284, %f9546;
	// end inline asm
	// begin inline asm
	fma.rn.f32 %f9554, %f9496, %f33284, %f9550;
	// end inline asm
	// begin inline asm
	fma.rn.f32 %f9558, %f9496, %f33284, %f9554;
	// end inline asm
	// begin inline asm
	fma.rn.f32 %f9562, %f9496, %f33284, %f9558;
	// end inline asm
	// begin inline asm
	fma.rn.f32 %f9566, %f9496, %f33284, %f9562;
	// end inline asm
	// begin inline asm
	fma.rn.f32 %f9570, %f9496, %f33284, %f9566;
	// end inline asm
	// begin inline asm
	fma.rn.f32 %f9574, %f9496, %f33284, %f9570;
	// end inline asm
	// begin inline asm
	fma.rn.f32 %f9578, %f9496, %f33284, %f9574;
	// end inline asm
	// begin inline asm
	fma.rn.f32 %f9582, %f9496, %f33284, %f9578;
	// end inline asm
	// begin inline asm
	fma.rn.f32 %f9586, %f9496, %f33284, %f9582;
	// end inline asm
	// begin inline asm
	fma.rn.f32 %f9590, %f9496, %f33284, %f9586;
	// end inline asm
	// begin inline asm
	fma.rn.f32 %f9594, %f9496, %f33284, %f9590;
	// end inline asm
	// begin inline asm
	fma.rn.f32 %f9598, %f9496, %f33284, %f9594;
	// end inline asm
	// begin inline asm
	fma.rn.f32 %f9602, %f9496, %f33284, %f9598;
	// end inline asm
	// begin inline asm
	fma.rn.f32 %f9606, %f9496, %f33284, %f9602;
	// end inline asm
	// begin inline asm
	fma.rn.f32 %f9610, %f9496, %f33284, %f9606;
	// end inline asm
	// begin inline asm
	fma.rn.f32 %f9614, %f9496, %f33284, %f9610;
	// end inline asm
	// begin inline asm
	fma.rn.f32 %f9618, %f9496, %f33284, %f9614;
	// end inline asm
	// begin inline asm
	fma.rn.f32 %f9622, %f9496, %f33284, %f9618;
	// end inline asm
	// begin inline asm
	sin.approx.f32  %f9626, %f9622;
	// end inline asm
	// begin inline asm
	fma.rn.f32 %f9628, %f9626, %f33284, %f9622;
	// end inline asm
	// begin inline asm
	fma.rn.f32 %f9632, %f9626, %f33284, %f9628;
	// end inline asm
	// begin inline asm
	fma.rn.f32 %f9636, %f9626, %f33284, %f9632;
	// end inline asm
	// begin inline asm
	fma.rn.f32 %f9640, %f9626, %f33284, %f9636;
	// end inline asm
	// begin inline asm
	fma.rn.f32 %f9644, %f9626, %f33284, %f9640;
	// end inline asm
	// begin inline asm
	fma.rn.f32 %f9648, %f9626, %f33284, %f9644;
	// end inline asm
	// begin inline asm
	fma.rn.f32 %f9652, %f9626, %f33284, %f9648;
	// end inline asm
	// begin inline asm
	fma.rn.f32 %f9656, %f9626, %f33284, %f9652;
	// end inline asm
	// begin inline asm
	fma.rn.f32 %f9660, %f9626, %f33284, %f9656;
	// end inline asm
	// begin inline asm
	fma.rn.f32 %f9664, %f9626, %f33284, %f9660;
	// end inline asm
	// begin inline asm
	fma.rn.f32 %f9668, %f9626, %f33284, %f9664;
	// end inline asm
	// begin inline asm
	fma.rn.f32 %f9672, %f9626, %f33284, %f9668;
	// end inline asm
	// begin inline asm
	fma.rn.f32 %f9676, %f9626, %f33284, %f9672;
	// end inline asm
	// begin inline asm
	fma.rn.f32 %f9680, %f9626, %f33284, %f9676;
	// end inline asm
	// begin inline asm
	fma.rn.f32 %f9684, %f9626, %f33284, %f9680;
	// end inline asm
	// begin inline asm
	fma.rn.f32 %f9688, %f9626, %f33284, %f9684;
	// end inline asm
	// begin inline asm
	fma.rn.f32 %f9692, %f9626, %f33284, %f9688;
	// end inline asm
	// begin inline asm
	fma.rn.f32 %f9696, %f9626, %f33284, %f9692;
	// end inline asm
	// begin inline asm
	fma.rn.f32 %f9700, %f9626, %f33284, %f9696;
	// end inline asm
	// begin inline asm
	fma.rn.f32 %f9704, %f9626, %f33284, %f9700;
	// end inline asm
	// begin inline asm
	fma.rn.f32 %f9708, %f9626, %f33284, %f9704;
	// end inline asm
	// begin inline asm
	fma.rn.f32 %f9712, %f9626, %f33284, %f9708;
	// end inline asm
	// begin inline asm
	fma.rn.f32 %f9716, %f9626, %f33284, %f9712;
	// end inline asm
	// begin inline asm
	fma.rn.f32 %f9720, %f9626, %f33284, %f9716;
	// end inline asm
	// begin inline asm
	fma.rn.f32 %f9724, %f9626, %f33284, %f9720;
	// end inline asm
	// begin inline asm
	fma.rn.f32 %f9728, %f9626, %f33284, %f9724;
	// end inline asm
	// begin inline asm
	fma.rn.f32 %f9732, %f9626, %f33284, %f9728;
	// end inline asm
	// begin inline asm
	fma.rn.f32 %f9736, %f9626, %f33284, %f9732;
	// end inline asm
	// begin inline asm
	fma.rn.f32 %f9740, %f9626, %f33284, %f9736;
	// end inline asm
	// begin inline asm
	fma.rn.f32 %f9744, %f9626, %f33284, %f9740;
	// end inline asm
	// begin inline asm
	fma.rn.f32 %f9748, %f9626, %f33284, %f9744;
	// end inline asm
	// begin inline asm
	fma.rn.f32 %f9752, %f9626, %f33284, %f9748;
	// end inline asm
	// begin inline asm
	sin.approx.f32  %f9756, %f9752;
	// end inline asm
	// begin inline asm
	fma.rn.f32 %f9758, %f9756, %f33284, %f9752;
	// end inline asm
	// begin inline asm
	fma.rn.f32 %f9762, %f9756, %f33284, %f9758;
	// end inline asm
	// begin inline asm
	fma.rn.f32 %f9766, %f9756, %f33284, %f9762;
	// end inline asm
	// begin inline asm
	fma.rn.f32 %f9770, %f9756, %f33284, %f9766;
	// end inline asm
	// begin inline asm
	fma.rn.f32 %f9774, %f9756, %f33284, %f9770;
	// end inline asm
	// begin inline asm
	fma.rn.f32 %f9778, %f9756, %f33284, %f9774;
	// end inline asm
	// begin inline asm
	fma.rn.f32 %f9782, %f9756, %f33284, %f9778;
	// end inline asm
	// begin inline asm
	fma.rn.f32 %f9786, %f9756, %f33284, %f9782;
	// end inline asm
	// begin inline asm
	fma.rn.f32 %f9790, %f9756, %f33284, %f9786;
	// end inline asm
	// begin inline asm
	fma.rn.f32 %f9794, %f9756, %f33284, %f9790;
	// end inline asm
	// begin inline asm
	fma.rn.f32 %f9798, %f9756, %f33284, %f9794;
	// end inline asm
	// begin inline asm
	fma.rn.f32 %f9802, %f9756, %f33284, %f9798;
	// end inline asm
	// begin inline asm
	fma.rn.f32 %f9806, %f9756, %f33284, %f9802;
	// end inline asm
	// begin inline asm
	fma.rn.f32 %f9810, %f9756, %f33284, %f9806;
	// end inline asm
	// begin inline asm
	fma.rn.f32 %f9814, %f9756, %f33284, %f9810;
	// end inline asm
	// begin inline asm
	fma.rn.f32 %f9818, %f9756, %f33284, %f9814;
	// end inline asm
	// begin inline asm
	fma.rn.f32 %f9822, %f9756, %f33284, %f9818;
	// end inline asm
	// begin inline asm
	fma.rn.f32 %f9826, %f9756, %f33284, %f9822;
	// end inline asm
	// begin inline asm
	fma.rn.f32 %f9830, %f9756, %f33284, %f9826;
	// end inline asm
	// begin inline asm
	fma.rn.f32 %f9834, %f9756, %f33284, %f9830;
	// end inline asm
	// begin inline asm
	fma.rn.f32 %f9838, %f9756, %f33284, %f9834;
	// end inline asm
	// begin inline asm
	fma.rn.f32 %f9842, %f9756, %f33284, %f9838;
	// end inline asm
	// begin inline asm
	fma.rn.f32 %f9846, %f9756, %f33284, %f9842;
	// end inline asm
	// begin inline asm
	fma.rn.f32 %f9850, %f9756, %f33284, %f9846;
	// end inline asm
	// begin inline asm
	fma.rn.f32 %f9854, %f9756, %f33284, %f9850;
	// end inline asm
	// begin inline asm
	fma.rn.f32 %f9858, %f9756, %f33284, %f9854;
	// end inline asm
	// begin inline asm
	fma.rn.f32 %f9862, %f9756, %f33284, %f9858;
	// end inline asm
	// begin inline asm
	fma.rn.f32 %f9866, %f9756, %f33284, %f9862;
	// end inline asm
	// begin inline asm
	fma.rn.f32 %f9870, %f9756, %f33284, %f9866;
	// end inline asm
	// begin inline asm
	fma.rn.f32 %f9874, %f9756, %f33284, %f9870;
	// end inline asm
	// begin inline asm
	fma.rn.f32 %f9878, %f9756, %f33284, %f9874;
	// end inline asm
	// begin inline asm
	fma.rn.f32 %f9882, %f9756, %f33284, %f9878;
	// end inline asm
	// begin inline asm
	sin.approx.f32  %f9886, %f9882;
	// end inline asm
	// begin inline asm
	fma.rn.f32 %f9888, %f9886, %f33284, %f9882;
	// end inline asm
	// begin inline asm
	fma.rn.f32 %f9892, %f9886, %f33284, %f9888;
	// end inline asm
	// begin inline asm
	fma.rn.f32 %f9896, %f9886, %f33284, %f9892;
	// end inline asm
	// begin inline asm
	fma.rn.f32 %f9900, %f9886, %f33284, %f9896;
	// end inline asm
	// begin inline asm
	fma.rn.f32 %f9904, %f9886, %f33284, %f9900;
	// end inline asm
	// begin inline asm
	fma.rn.f32 %f9908, %f9886, %f33284, %f9904;
	// end inline asm
	// begin inline asm
	fma.rn.f32 %f9912, %f9886, %f33284, %f9908;
	// end inline asm
	// begin inline asm
	fma.rn.f32 %f9916, %f9886, %f33284, %f9912;
	// end inline asm
	// begin inline asm
	fma.rn.f32 %f9920, %f9886, %f33284, %f9916;
	// end inline asm
	// begin inline asm
	fma.rn.f32 %f9924, %f9886, %f33284, %f9920;
	// end inline asm
	// begin inline asm
	fma.rn.f32 %f9928, %f9886, %f33284, %f9924;
	// end inline asm
	// begin inline asm
	fma.rn.f32 %f9932, %f9886, %f33284, %f9928;
	// end inline asm
	// begin inline asm
	fma.rn.f32 %f9936, %f9886, %f33284, %f9932;
	// end inline asm
	// begin inline asm
	fma.rn.f32 %f9940, %f9886, %f33284, %f9936;
	// end inline asm
	// begin inline asm
	fma.rn.f32 %f9944, %f9886, %f33284, %f9940;
	// end inline asm
	// begin inline asm
	fma.rn.f32 %f9948, %f9886, %f33284, %f9944;
	// end inline asm
	// begin inline asm
	fma.rn.f32 %f9952, %f9886, %f33284, %f9948;
	// end inline asm
	// begin inline asm
	fma.rn.f32 %f9956, %f9886, %f33284, %f9952;
	// end inline asm
	// begin inline asm
	fma.rn.f32 %f9960, %f9886, %f33284, %f9956;
	// end inline asm
	// begin inline asm
	fma.rn.f32 %f9964, %f9886, %f33284, %f9960;
	// end inline asm
	// begin inline asm
	fma.rn.f32 %f9968, %f9886, %f33284, %f9964;
	// end inline asm
	// begin inline asm
	fma.rn.f32 %f9972, %f9886, %f33284, %f9968;
	// end inline asm
	// begin inline asm
	fma.rn.f32 %f9976, %f9886, %f33284, %f9972;
	// end inline asm
	// begin inline asm
	fma.rn.f32 %f9980, %f9886, %f33284, %f9976;
	// end inline asm
	// begin inline asm
	fma.rn.f32 %f9984, %f9886, %f33284, %f9980;
	// end inline asm
	// begin inline asm
	fma.rn.f32 %f9988, %f9886, %f33284, %f9984;
	// end inline asm
	// begin inline asm
	fma.rn.f32 %f9992, %f9886, %f33284, %f9988;
	// end inline asm
	// begin inline asm
	fma.rn.f32 %f9996, %f9886, %f33284, %f9992;
	// end inline asm
	// begin inline asm
	fma.rn.f32 %f10000, %f9886, %f33284, %f9996;
	// end inline asm
	// begin inline asm
	fma.rn.f32 %f10004, %f9886, %f33284, %f10000;
	// end inline asm
	// begin inline asm
	fma.rn.f32 %f10008, %f9886, %f33284, %f10004;
	// end inline asm
	// begin inline asm
	fma.rn.f32 %f10012, %f9886, %f33284, %f10008;
	// end inline asm
	// begin inline asm
	sin.approx.f32  %f10016, %f10012;
	// end inline asm
	// begin inline asm
	fma.rn.f32 %f10018, %f10016, %f33284, %f10012;
	// end inline asm
	// begin inline asm
	fma.rn.f32 %f10022, %f10016, %f33284, %f10018;
	// end inline asm
	// begin inline asm
	fma.rn.f32 %f10026, %f10016, %f33284, %f10022;
	// end inline asm
	// begin inline asm
	fma.rn.f32 %f10030, %f10016, %f33284, %f10026;
	// end inline asm
	// begin inline asm
	fma.rn.f32 %f10034, %f10016, %f33284, %f10030;
	// end inline asm
	// begin inline asm
	fma.rn.f32 %f10038, %f10016, %f33284, %f10034;
	// end inline asm
	// begin inline asm
	fma.rn.f32 %f10042, %f10016, %f33284, %f10038;
	// end inline asm
	// begin inline asm
	fma.rn.f32 %f10046, %f10016, %f33284, %f10042;
	// end inline asm
	// begin inline asm
	fma.rn.f32 %f10050, %f10016, %f33284, %f10046;
	// end inline asm
	// begin inline asm
	fma.rn.f32 %f10054, %f10016, %f33284, %f10050;
	// end inline asm
	// begin inline asm
	fma.rn.f32 %f10058, %f10016, %f33284, %f10054;
	// end inline asm
	// begin inline asm
	fma.rn.f32 %f10062, %f10016, %f33284, %f10058;
	// end inline asm
	// begin inline asm
	fma.rn.f32 %f10066, %f10016, %f33284, %f10062;
	// end inline asm
	// begin inline asm
	fma.rn.f32 %f10070, %f10016, %f33284, %f10066;
	// end inline asm
	// begin inline asm
	fma.rn.f32 %f10074, %f10016, %f33284, %f10070;
	// end inline asm
	// begin inline asm
	fma.rn.f32 %f10078, %f10016, %f33284, %f10074;
	// end inline asm
	// begin inline asm
	fma.rn.f32 %f10082, %f10016, %f33284, %f10078;
	// end inline asm
	// begin inline asm
	fma.rn.f32 %f10086, %f10016, %f33284, %f10082;
	// end inline asm
	// begin inline asm
	fma.rn.f32 %f10090, %f10016, %f33284, %f10086;
	// end inline asm
	// begin inline asm
	fma.rn.f32 %f10094, %f10016, %f33284, %f10090;
	// end inline asm
	// begin inline asm
	fma.rn.f32 %f10098, %f10016, %f33284, %f10094;
	// end inline asm
	// begin inline asm
	fma.rn.f32 %f10102, %f10016, %f33284, %f10098;
	// end inline asm
	// begin inline asm
	fma.rn.f32 %f10106, %f10016, %f33284, %f10102;
	// end inline asm
	// begin inline asm
	fma.rn.f32 %f10110, %f10016, %f33284, %f10106;
	// end inline asm
	// begin inline asm
	fma.rn.f32 %f10114, %f10016, %f33284, %f10110;
	// end inline asm
	// begin inline asm
	fma.rn.f32 %f10118, %f10016, %f33284, %f10114;
	// end inline asm
	// begin inline asm
	fma.rn.f32 %f10122, %f10016, %f33284, %f10118;
	// end inline asm
	// begin inline asm
	fma.rn.f32 %f10126, %f10016, %f33284, %f10122;
	// end inline asm
	// begin inline asm
	fma.rn.f32 %f10130, %f10016, %f33284, %f10126;
	// end inline asm
	// begin inline asm
	fma.rn.f32 %f10134, %f10016, %f33284, %f10130;
	// end inline asm
	// begin inline asm
	fma.rn.f32 %f10138, %f10016, %f33284, %f10134;
	// end inline asm
	// begin inline asm
	fma.rn.f32 %f10142, %f10016, %f33284, %f10138;
	// end inline asm
	// begin inline asm
	sin.approx.f32  %f10146, %f10142;
	// end inline asm
	// begin inline asm
	fma.rn.f32 %f10148, %f10146, %f33284, %f10142;
	// end inline asm
	// begin inline asm
	fma.rn.f32 %f10152, %f10146, %f33284, %f10148;
	// end inline asm
	// begin inline asm
	fma.rn.f32 %f10156, %f10146, %f33284, %f10152;
	// end inline asm
	// begin inline asm
	fma.rn.f32 %f10160, %f10146, %f33284, %f10156;
	// end inline asm
	// begin inline asm
	fma.rn.f32 %f10164, %f10146, %f33284, %f10160;
	// end inline asm
	// begin inline asm
	fma.rn.f32 %f10168, %f10146, %f33284, %f10164;
	// end inline asm
	// begin inline asm
	fma.rn.f32 %f10172, %f10146, %f33284, %f10168;
	// end inline asm
	// begin inline asm
	fma.rn.f32 %f10176, %f10146, %f33284, %f10172;
	// end inline asm
	// begin inline asm
	fma.rn.f32 %f10180, %f10146, %f33284, %f10176;
	// end inline asm
	// begin inline asm
	fma.rn.f32 %f10184, %f10146, %f33284, %f10180;
	// end inline asm
	// begin inline asm
	fma.rn.f32 %f10188, %f10146, %f33284, %f10184;
	// end inline asm
	// begin inline asm
	fma.rn.f32 %f10192, %f10146, %f33284, %f10188;
	// end inline asm
	// begin inline asm
	fma.rn.f32 %f10196, %f10146, %f33284, %f10192;
	// end inline asm
	// begin inline asm
	fma.rn.f32 %f10200, %f10146, %f33284, %f10196;
	// end inline asm
	// begin inline asm
	fma.rn.f32 %f10204, %f10146, %f33284, %f10200;
	// end inline asm
	// begin inline asm
	fma.rn.f32 %f10208, %f10146, %f33284, %f10204;
	// end inline asm
	// begin inline asm
	fma.rn.f32 %f10212, %f10146, %f33284, %f10208;
	// end inline asm
	// begin inline asm
	fma.rn.f32 %f10216, %f10146, %f33284, %f10212;
	// end inline asm
	// begin inline asm
	fma.rn.f32 %f10220, %f10146, %f33284, %f10216;
	// end inline asm
	// begin inline asm
	fma.rn.f32 %f10224, %f10146, %f33284, %f10220;
	// end inline asm
	// begin inline asm
	fma.rn.f32 %f10228, %f10146, %f33284, %f10224;
	// end inline asm
	// begin inline asm
	fma.rn.f32 %f10232, %f10146, %f33284, %f10228;
	// end inline asm
	// begin inline asm
	fma.rn.f32 %f10236, %f10146, %f33284, %f10232;
	// end inline asm
	// begin inline asm
	fma.rn.f32 %f10240, %f10146, %f33284, %f10236;
	// end inline asm
	// begin inline asm
	fma.rn.f32 %f10244, %f10146, %f33284, %f10240;
	// end inline asm
	// begin inline asm
	fma.rn.f32 %f10248, %f10146, %f33284, %f10244;
	// end inline asm
	// begin inline asm
	fma.rn.f32 %f10252, %f10146, %f33284, %f10248;
	// end inline asm
	// begin inline asm
	fma.rn.f32 %f10256, %f10146, %f33284, %f10252;
	// end inline asm
	// begin inline asm
	fma.rn.f32 %f10260, %f10146, %f33284, %f10256;
	// end inline asm
	// begin inline asm
	fma.rn.f32 %f10264, %f10146, %f33284, %f10260;
	// end inline asm
	// begin inline asm
	fma.rn.f32 %f10268, %f10146, %f33284, %f10264;
	// end inline asm
	// begin inline asm
	fma.rn.f32 %f10272, %f10146, %f33284, %f10268;
	// end inline asm
	// begin inline asm
	sin.approx.f32  %f10276, %f10272;
	// end inline asm
	// begin inline asm
	fma.rn.f32 %f10278, %f10276, %f33284, %f10272;
	// end inline asm
	// begin inline asm
	fma.rn.f32 %f10282, %f10276, %f33284, %f10278;
	// end inline asm
	// begin inline asm
	fma.rn.f32 %f10286, %f10276, %f33284, %f10282;
	// end inline asm
	// begin inline asm
	fma.rn.f32 %f10290, %f10276, %f33284, %f10286;
	// end inline asm
	// begin inline asm
	fma.rn.f32 %f10294, %f10276, %f33284, %f10290;
	// end inline asm
	// begin inline asm
	fma.rn.f32 %f10298, %f10276, %f33284, %f10294;
	// end inline asm
	// begin inline asm
	fma.rn.f32 %f10302, %f10276, %f33284, %f10298;
	// end inline asm
	// begin inline asm
	fma.rn.f32 %f10306, %f10276, %f33284, %f10302;
	// end inline asm
	// begin inline asm
	fma.rn.f32 %f10310, %f10276, %f33284, %f10306;
	// end inline asm
	// begin inline asm
	fma.rn.f32 %f10314, %f10276, %f33284, %f10310;
	// end inline asm
	// begin inline asm
	fma.rn.f32 %f10318, %f10276, %f33284, %f10314;
	// end inline asm
	// begin inline asm
	fma.rn.f32 %f10322, %f10276, %f33284, %f10318;
	// end inline asm
	// begin inline asm
	fma.rn.f32 %f10326, %f10276, %f33284, %f10322;
	// end inline asm
	// begin inline asm
	fma.rn.f32 %f10330, %f10276, %f33284, %f10326;
	// end inline asm
	// begin inline asm
	fma.rn.f32 %f10334, %f10276, %f33284, %f10330;
	// end inline asm
	// begin inline asm
	fma.rn.f32 %f10338, %f10276, %f33284, %f10334;
	// end inline asm
	// begin inline asm
	fma.rn.f32 %f10342, %f10276, %f33284, %f10338;
	// end inline asm
	// begin inline asm
	fma.rn.f32 %f10346, %f10276, %f33284, %f10342;
	// end inline asm
	// begin inline asm
	fma.rn.f32 %f10350, %f10276, %f33284, %f10346;
	// end inline asm
	// begin inline asm
	fma.rn.f32 %f10354, %f10276, %f33284, %f10350;
	// end inline asm
	// begin inline asm
	fma.rn.f32 %f10358, %f10276, %f33284, %f10354;
	// end inline asm
	// begin inline asm
	fma.rn.f32 %f10362, %f10276, %f33284, %f10358;
	// end inline asm
	// begin inline asm
	fma.rn.f32 %f10366, %f10276, %f33284, %f10362;
	// end inline asm
	// begin inline asm
	fma.rn.f32 %f10370, %f10276, %f33284, %f10366;
	// end inline asm
	// begin inline asm
	fma.rn.f32 %f10374, %f10276, %f33284, %f10370;
	// end inline asm
	// begin inline asm
	fma.rn.f32 %f10378, %f10276, %f33284, %f10374;
	// end inline asm
	// begin inline asm
	fma.rn.f32 %f10382, %f10276, %f33284, %f10378;
	// end inline asm
	// begin inline asm
	fma.rn.f32 %f10386, %f10276, %f33284, %f10382;
	// end inline asm
	// begin inline asm
	fma.rn.f32 %f10390, %f10276, %f33284, %f10386;
	// end inline asm
	// begin inline asm
	fma.rn.f32 %f10394, %f10276, %f33284, %f10390;
	// end inline asm
	// begin inline asm
	fma.rn.f32 %f10398, %f10276, %f33284, %f10394;
	// end inline asm
	// begin inline asm
	fma.rn.f32 %f10402, %f10276, %f33284, %f10398;
	// end inline asm
	// begin inline asm
	sin.approx.f32  %f10406, %f10402;
	// end inline asm
	// begin inline asm
	fma.rn.f32 %f10408, %f10406, %f33284, %f10402;
	// end inline asm
	// begin inline asm
	fma.rn.f32 %f10412, %f10406, %f33284, %f10408;
	// end inline asm
	// begin inline asm
	fma.rn.f32 %f10416, %f10406, %f33284, %f10412;
	// end inline asm
	// begin inline asm
	fma.rn.f32 %f10420, %f10406, %f33284, %f10416;
	// end inline asm
	// begin inline asm
	fma.rn.f32 %f10424, %f10406, %f33284, %f10420;
	// end inline asm
	// begin inline asm
	fma.rn.f32 %f10428, %f10406, %f33284, %f10424;
	// end inline asm
	// begin inline asm
	fma.rn.f32 %f10432, %f10406, %f33284, %f10428;
	// end inline asm
	// begin inline asm
	fma.rn.f32 %f10436, %f10406, %f33284, %f10432;
	// end inline asm
	// begin inline asm
	fma.rn.f32 %f10440, %f10406, %f33284, %f10436;
	// end inline asm
	// begin inline asm
	fma.rn.f32 %f10444, %f10406, %f33284, %f10440;
	// end inline asm
	// begin inline asm
	fma.rn.f32 %f10448, %f10406, %f33284, %f10444;
	// end inline asm
	// begin inline asm
	fma.rn.f32 %f10452, %f10406, %f33284, %f10448;
	// end inline asm
	// begin inline asm
	fma.rn.f32 %f10456, %f10406, %f33284, %f10452;
	// end inline asm
	// begin inline asm
	fma.rn.f32 %f10460, %f10406, %f33284, %f10456;
	// end inline asm
	// begin inline asm
	fma.rn.f32 %f10464, %f10406, %f33284, %f10460;
	// end inline asm
	// begin inline asm
	fma.rn.f32 %f10468, %f10406, %f33284, %f10464;
	// end inline asm
	// begin inline asm
	fma.rn.f32 %f10472, %f10406, %f33284, %f10468;
	// end inline asm
	// begin inline asm
	fma.rn.f32 %f10476, %f10406, %f33284, %f10472;
	// end inline asm
	// begin inline asm
	fma.rn.f32 %f10480, %f10406, %f33284, %f10476;
	// end inline asm
	// begin inline asm
	fma.rn.f32 %f10484, %f10406, %f33284, %f10480;
	// end inline asm
	// begin inline asm
	fma.rn.f32 %f10488, %f10406, %f33284, %f10484;
	// end inline asm
	// begin inline asm
	fma.rn.f32 %f10492, %f10406, %f33284, %f10488;
	// end inline asm
	// begin inline asm
	fma.rn.f32 %f10496, %f10406, %f33284, %f10492;
	// end inline asm
	// begin inline asm
	fma.rn.f32 %f10500, %f10406, %f33284, %f10496;
	// end inline asm
	// begin inline asm
	fma.rn.f32 %f10504, %f10406, %f33284, %f10500;
	// end inline asm
	// begin inline asm
	fma.rn.f32 %f10508, %f10406, %f33284, %f10504;
	// end inline asm
	// begin inline asm
	fma.rn.f32 %f10512, %f10406, %f33284, %f10508;
	// end inline asm
	// begin inline asm
	fma.rn.f32 %f10516, %f10406, %f33284, %f10512;
	// end inline asm
	// begin inline asm
	fma.rn.f32 %f10520, %f10406, %f33284, %f10516;
	// end inline asm
	// begin inline asm
	fma.rn.f32 %f10524, %f10406, %f33284, %f10520;
	// end inline asm
	// begin inline asm
	fma.rn.f32 %f10528, %f10406, %f33284, %f10524;
	// end inline asm
	// begin inline asm
	fma.rn.f32 %f10532, %f10406, %f33284, %f10528;
	// end inline asm
	// begin inline asm
	sin.approx.f32  %f10536, %f10532;
	// end inline asm
	// begin inline asm
	fma.rn.f32 %f10538, %f10536, %f33284, %f10532;
	// end inline asm
	// begin inline asm
	fma.rn.f32 %f10542, %f10536, %f33284, %f10538;
	// end inline asm
	// begin inline asm
	fma.rn.f32 %f10546, %f10536, %f33284, %f10542;
	// end inline asm
	// begin inline asm
	fma.rn.f32 %f10550, %f10536, %f33284, %f10546;
	// end inline asm
	// begin inline asm
	fma.rn.f32 %f10554, %f10536, %f33284, %f10550;
	// end inline asm
	// begin inline asm
	fma.rn.f32 %f10558, %f10536, %f33284, %f10554;
	// end inline asm
	// begin inline asm
	fma.rn.f32 %f10562, %f10536, %f33284, %f10558;
	// end inline asm
	// begin inline asm
	fma.rn.f32 %f10566, %f10536, %f33284, %f10562;
	// end inline asm
	// begin inline asm
	fma.rn.f32 %f10570, %f10536, %f33284, %f10566;
	// end inline asm
	// begin inline asm
	fma.rn.f32 %f10574, %f10536, %f33284, %f10570;
	// end inline asm
	// begin inline asm
	fma.rn.f32 %f10578, %f10536, %f33284, %f10574;
	// end inline asm
	// begin inline asm
	fma.rn.f32 %f10582, %f10536, %f33284, %f10578;
	// end inline asm
	// begin inline asm
	fma.rn.f32 %f10586, %f10536, %f33284, %f10582;
	// end inline asm
	// begin inline asm
	fma.rn.f32 %f10590, %f10536, %f33284, %f10586;
	// end inline asm
	// begin inline asm
	fma.rn.f32 %f10594, %f10536, %f33284, %f10590;
	// end inline asm
	// begin inline asm
	fma.rn.f32 %f10598, %f10536, %f33284, %f10594;
	// end inline asm
	// begin inline asm
	fma.rn.f32 %f10602, %f10536, %f33284, %f10598;
	// end inline asm
	// begin inline asm
	fma.rn.f32 %f10606, %f10536, %f33284, %f10602;
	// end inline asm
	// begin inline asm
	fma.rn.f32 %f10610, %f10536, %f33284, %f10606;
	// end inline asm
	// begin inline asm
	fma.rn.f32 %f10614, %f10536, %f33284, %f10610;
	// end inline asm
	// begin inline asm
	fma.rn.f32 %f10618, %f10536, %f33284, %f10614;
	// end inline asm
	// begin inline asm
	fma.rn.f32 %f10622, %f10536, %f33284, %f10618;
	// end inline asm
	// begin inline asm
	fma.rn.f32 %f10626, %f10536, %f33284, %f10622;
	// end inline asm
	// begin inline asm
	fma.rn.f32 %f10630, %f10536, %f33284, %f10626;
	// end inline asm
	// begin inline asm
	fma.rn.f32 %f10634, %f10536, %f33284, %f10630;
	// end inline asm
	// begin inline asm
	fma.rn.f32 %f10638, %f10536, %f33284, %f10634;
	// end inline asm
	// begin inline asm
	fma.rn.f32 %f10642, %f10536, %f33284, %f10638;
	// end inline asm
	// begin inline asm
	fma.rn.f32 %f10646, %f10536, %f33284, %f10642;
	// end inline asm
	// begin inline asm
	fma.rn.f32 %f10650, %f10536, %f33284, %f10646;
	// end inline asm
	// begin inline asm
	fma.rn.f32 %f10654, %f10536, %f33284, %f10650;
	// end inline asm
	// begin inline asm
	fma.rn.f32 %f10658, %f10536, %f33284, %f10654;
	// end inline asm
	// begin inline asm
	fma.rn.f32 %f10662, %f10536, %f33284, %f10658;
	// end inline asm
	// begin inline asm
	sin.approx.f32  %f10666, %f10662;
	// end inline asm
	// begin inline asm
	fma.rn.f32 %f10668, %f10666, %f33284, %f10662;
	// end inline asm
	// begin inline asm
	fma.rn.f32 %f10672, %f10666, %f33284, %f10668;
	// end inline asm
	// begin inline asm
	fma.rn.f32 %f10676, %f10666, %f33284, %f10672;
	// end inline asm
	// begin inline asm
	fma.rn.f32 %f10680, %f10666, %f33284, %f10676;
	// end inline asm
	// begin inline asm
	fma.rn.f32 %f10684, %f10666, %f33284, %f10680;
	// end inline asm
	// begin inline asm
	fma.rn.f32 %f10688, %f10666, %f33284, %f10684;
	// end inline asm
	// begin inline asm
	fma.rn.f32 %f10692, %f10666, %f33284, %f10688;
	// end inline asm
	// begin inline asm
	fma.rn.f32 %f10696, %f10666, %f33284, %f10692;
	// end inline asm
	// begin inline asm
	fma.rn.f32 %f10700, %f10666, %f33284, %f10696;
	// end inline asm
	// begin inline asm
	fma.rn.f32 %f10704, %f10666, %f33284, %f10700;
	// end inline asm
	// begin inline asm
	fma.rn.f32 %f10708, %f10666, %f33284, %f10704;
	// end inline asm
	// begin inline asm
	fma.rn.f32 %f10712, %f10666, %f33284, %f10708;
	// end inline asm
	// begin inline asm
	fma.rn.f32 %f10716, %f10666, %f33284, %f10712;
	// end inline asm
	// begin inline asm
	fma.rn.f32 %f10720, %f10666, %f33284, %f10716;
	// end inline asm
	// begin inline asm
	fma.rn.f32 %f10724, %f10666, %f33284, %f10720;
	// end inline asm
	// begin inline asm
	fma.rn.f32 %f10728, %f10666, %f33284, %f10724;
	// end inline asm
	// begin inline asm
	fma.rn.f32 %f10732, %f10666, %f33284, %f10728;
	// end inline asm
	// begin inline asm
	fma.rn.f32 %f10736, %f10666, %f33284, %f10732;
	// end inline asm
	// begin inline asm
	fma.rn.f32 %f10740, %f10666, %f33284, %f10736;
	// end inline asm
	// begin inline asm
	fma.rn.f32 %f10744, %f10666, %f33284, %f10740;
	// end inline asm
	// begin inline asm
	fma.rn.f32 %f10748, %f10666, %f33284, %f10744;
	// end inline asm
	// begin inline asm
	fma.rn.f32 %f10752, %f10666, %f33284, %f10748;
	// end inline asm
	// begin inline asm
	fma.rn.f32 %f10756, %f10666, %f33284, %f10752;
	// end inline asm
	// begin inline asm
	fma.rn.f32 %f10760, %f10666, %f33284, %f10756;
	// end inline asm
	// begin inline asm
	fma.rn.f32 %f10764, %f10666, %f33284, %f10760;
	// end inline asm
	// begin inline asm
	fma.rn.f32 %f10768, %f10666, %f33284, %f10764;
	// end inline asm
	// begin inline asm
	fma.rn.f32 %f10772, %f10666, %f33284, %f10768;
	// end inline asm
	// begin inline asm
	fma.rn.f32 %f10776, %f10666, %f33284, %f10772;
	// end inline asm
	// begin inline asm
	fma.rn.f32 %f10780, %f10666, %f33284, %f10776;
	// end inline asm
	// begin inline asm
	fma.rn.f32 %f10784, %f10666, %f33284, %f10780;
	// end inline asm
	// begin inline asm
	fma.rn.f32 %f10788, %f10666, %f33284, %f10784;
	// end inline asm
	// begin inline asm
	fma.rn.f32 %f10792, %f10666, %f33284, %f10788;
	// end inline asm
	// begin inline asm
	sin.approx.f32  %f10796, %f10792;
	// end inline asm
	// begin inline asm
	fma.rn.f32 %f10798, %f10796, %f33284, %f10792;
	// end inline asm
	// begin inline asm
	fma.rn.f32 %f10802, %f10796, %f33284, %f10798;
	// end inline asm
	// begin inline asm
	fma.rn.f32 %f10806, %f10796, %f33284, %f10802;
	// end inline asm
	// begin inline asm
	fma.rn.f32 %f10810, %f10796, %f33284, %f10806;
	// end inline asm
	// begin inline asm
	fma.rn.f32 %f10814, %f10796, %f33284, %f10810;
	// end inline asm
	// begin inline asm
	fma.rn.f32 %f10818, %f10796, %f33284, %f10814;
	// end inline asm
	// begin inline asm
	fma.rn.f32 %f10822, %f10796, %f33284, %f10818;
	// end inline asm
	// begin inline asm
	fma.rn.f32 %f10826, %f10796, %f33284, %f10822;
	// end inline asm
	// begin inline asm
	fma.rn.f32 %f10830, %f10796, %f33284, %f10826;
	// end inline asm
	// begin inline asm
	fma.rn.f32 %f10834, %f10796, %f33284, %f10830;
	// end inline asm
	// begin inline asm
	fma.rn.f32 %f10838, %f10796, %f33284, %f10834;
	// end inline asm
	// begin inline asm
	fma.rn.f32 %f10842, %f10796, %f33284, %f10838;
	// end inline asm
	// begin inline asm
	fma.rn.f32 %f10846, %f10796, %f33284, %f10842;
	// end inline asm
	// begin inline asm
	fma.rn.f32 %f10850, %f10796, %f33284, %f10846;
	// end inline asm
	// begin inline asm
	fma.rn.f32 %f10854, %f10796, %f33284, %f10850;
	// end inline asm
	// begin inline asm
	fma.rn.f32 %f10858, %f10796, %f33284, %f10854;
	// end inline asm
	// begin inline asm
	fma.rn.f32 %f10862, %f10796, %f33284, %f10858;
	// end inline asm
	// begin inline asm
	fma.rn.f32 %f10866, %f10796, %f33284, %f10862;
	// end inline asm
	// begin inline asm
	fma.rn.f32 %f10870, %f10796, %f33284, %f10866;
	// end inline asm
	// begin inline asm
	fma.rn.f32 %f10874, %f10796, %f33284, %f10870;
	// end inline asm
	// begin inline asm
	fma.rn.f32 %f10878, %f10796, %f33284, %f10874;
	// end inline asm
	// begin inline asm
	fma.rn.f32 %f10882, %f10796, %f33284, %f10878;
	// end inline asm
	// begin inline asm
	fma.rn.f32 %f10886, %f10796, %f33284, %f10882;
	// end inline asm
	// begin inline asm
	fma.rn.f32 %f10890, %f10796, %f33284, %f10886;
	// end inline asm
	// begin inline asm
	fma.rn.f32 %f10894, %f10796, %f33284, %f10890;
	// end inline asm
	// begin inline asm
	fma.rn.f32 %f10898, %f10796, %f33284, %f10894;
	// end inline asm
	// begin inline asm
	fma.rn.f32 %f10902, %f10796, %f33284, %f10898;
	// end inline asm
	// begin inline asm
	fma.rn.f32 %f10906, %f10796, %f33284, %f10902;
	// end inline asm
	// begin inline asm
	fma.rn.f32 %f10910, %f10796, %f33284, %f10906;
	// end inline asm
	// begin inline asm
	fma.rn.f32 %f10914, %f10796, %f33284, %f10910;
	// end inline asm
	// begin inline asm
	fma.rn.f32 %f10918, %f10796, %f33284, %f10914;
	// end inline asm
	// begin inline asm
	fma.rn.f32 %f10922, %f10796, %f33284, %f10918;
	// end inline asm
	// begin inline asm
	sin.approx.f32  %f10926, %f10922;
	// end inline asm
	// begin inline asm
	fma.rn.f32 %f10928, %f10926, %f33284, %f10922;
	// end inline asm
	// begin inline asm
	fma.rn.f32 %f10932, %f10926, %f33284, %f10928;
	// end inline asm
	// begin inline asm
	fma.rn.f32 %f10936, %f10926, %f33284, %f10932;
	// end inline asm
	// begin inline asm
	fma.rn.f32 %f10940, %f10926, %f33284, %f10936;
	// end inline asm
	// begin inline asm
	fma.rn.f32 %f10944, %f10926, %f33284, %f10940;
	// end inline asm
	// begin inline asm
	fma.rn.f32 %f10948, %f10926, %f33284, %f10944;
	// end inline asm
	// begin inline asm
	fma.rn.f32 %f10952, %f10926, %f33284, %f10948;
	// end inline asm
	// begin inline asm
	fma.rn.f32 %f10956, %f10926, %f33284, %f10952;
	// end inline asm
	// begin inline asm
	fma.rn.f32 %f10960, %f10926, %f33284, %f10956;
	// end inline asm
	// begin inline asm
	fma.rn.f32 %f10964, %f10926, %f33284, %f10960;
	// end inline asm
	// begin inline asm
	fma.rn.f32 %f10968, %f10926, %f33284, %f10964;
	// end inline asm
	// begin inline asm
	fma.rn.f32 %f10972, %f10926, %f33284, %f10968;
	// end inline asm
	// begin inline asm
	fma.rn.f32 %f10976, %f10926, %f33284, %f10972;
	// end inline asm
	// begin inline asm
	fma.rn.f32 %f10980, %f10926, %f33284, %f10976;
	// end inline asm
	// begin inline asm
	fma.rn.f32 %f10984, %f10926, %f33284, %f10980;
	// end inline asm
	// begin inline asm
	fma.rn.f32 %f10988, %f10926, %f33284, %f10984;
	// end inline asm
	// begin inline asm
	fma.rn.f32 %f10992, %f10926, %f33284, %f10988;
	// end inline asm
	// begin inline asm
	fma.rn.f32 %f10996, %f10926, %f33284, %f10992;
	// end inline asm
	// begin inline asm
	fma.rn.f32 %f11000, %f10926, %f33284, %f10996;
	// end inline asm
	// begin inline asm
	fma.rn.f32 %f11004, %f10926, %f33284, %f11000;
	// end inline asm
	// begin inline asm
	fma.rn.f32 %f11008, %f10926, %f33284, %f11004;
	// end inline asm
	// begin inline asm
	fma.rn.f32 %f11012, %f10926, %f33284, %f11008;
	// end inline asm
	// begin inline asm
	fma.rn.f32 %f11016, %f10926, %f33284, %f11012;
	// end inline asm
	// begin inline asm
	fma.rn.f32 %f11020, %f10926, %f33284, %f11016;
	// end inline asm
	// begin inline asm
	fma.rn.f32 %f11024, %f10926, %f33284, %f11020;
	// end inline asm
	// begin inline asm
	fma.rn.f32 %f11028, %f10926, %f33284, %f11024;
	// end inline asm
	// begin inline asm
	fma.rn.f32 %f11032, %f10926, %f33284, %f11028;
	// end inline asm
	// begin inline asm
	fma.rn.f32 %f11036, %f10926, %f33284, %f11032;
	// end inline asm
	// begin inline asm
	fma.rn.f32 %f11040, %f10926, %f33284, %f11036;
	// end inline asm
	// begin inline asm
	fma.rn.f32 %f11044, %f10926, %f33284, %f11040;
	// end inline asm
	// begin inline asm
	fma.rn.f32 %f11048, %f10926, %f33284, %f11044;
	// end inline asm
	// begin inline asm
	fma.rn.f32 %f11052, %f10926, %f33284, %f11048;
	// end inline asm
	// begin inline asm
	sin.approx.f32  %f11056, %f11052;
	// end inline asm
	// begin inline asm
	fma.rn.f32 %f11058, %f11056, %f33284, %f11052;
	// end inline asm
	// begin inline asm
	fma.rn.f32 %f11062, %f11056, %f33284, %f11058;
	// end inline asm
	// begin inline asm
	fma.rn.f32 %f11066, %f11056, %f33284, %f11062;
	// end inline asm
	// begin inline asm
	fma.rn.f32 %f11070, %f11056, %f33284, %f11066;
	// end inline asm
	// begin inline asm
	fma.rn.f32 %f11074, %f11056, %f33284, %f11070;
	// end inline asm
	// begin inline asm
	fma.rn.f32 %f11078, %f11056, %f33284, %f11074;
	// end inline asm
	// begin inline asm
	fma.rn.f32 %f11082, %f11056, %f33284, %f11078;
	// end inline asm
	// begin inline asm
	fma.rn.f32 %f11086, %f11056, %f33284, %f11082;
	// end inline asm
	// begin inline asm
	fma.rn.f32 %f11090, %f11056, %f33284, %f11086;
	// end inline asm
	// begin inline asm
	fma.rn.f32 %f11094, %f11056, %f33284, %f11090;
	// end inline asm
	// begin inline asm
	fma.rn.f32 %f11098, %f11056, %f33284, %f11094;
	// end inline asm
	// begin inline asm
	fma.rn.f32 %f11102, %f11056, %f33284, %f11098;
	// end inline asm
	// begin inline asm
	fma.rn.f32 %f11106, %f11056, %f33284, %f11102;
	// end inline asm
	// begin inline asm
	fma.rn.f32 %f11110, %f11056, %f33284, %f11106;
	// end inline asm
	// begin inline asm
	fma.rn.f32 %f11114, %f11056, %f33284, %f11110;
	// end inline asm
	// begin inline asm
	fma.rn.f32 %f11118, %f11056, %f33284, %f11114;
	// end inline asm
	// begin inline asm
	fma.rn.f32 %f11122, %f11056, %f33284, %f11118;
	// end inline asm
	// begin inline asm
	fma.rn.f32 %f11126, %f11056, %f33284, %f11122;
	// end inline asm
	// begin inline asm
	fma.rn.f32 %f11130, %f11056, %f33284, %f11126;
	// end inline asm
	// begin inline asm
	fma.rn.f32 %f11134, %f11056, %f33284, %f11130;
	// end inline asm
	// begin inline asm
	fma.rn.f32 %f11138, %f11056, %f33284, %f11134;
	// end inline asm
	// begin inline asm
	fma.rn.f32 %f11142, %f11056, %f33284, %f11138;
	// end inline asm
	// begin inline asm
	fma.rn.f32 %f11146, %f11056, %f33284, %f11142;
	// end inline asm
	// begin inline asm
	fma.rn.f32 %f11150, %f11056, %f33284, %f11146;
	// end inline asm
	// begin inline asm
	fma.rn.f32 %f11154, %f11056, %f33284, %f11150;
	// end inline asm
	// begin inline asm
	fma.rn.f32 %f11158, %f11056, %f33284, %f11154;
	// end inline asm
	// begin inline asm
	fma.rn.f32 %f11162, %f11056, %f33284, %f11158;
	// end inline asm
	// begin inline asm
	fma.rn.f32 %f11166, %f11056, %f33284, %f11162;
	// end inline asm
	// begin inline asm
	fma.rn.f32 %f11170, %f11056, %f33284, %f11166;
	// end inline asm
	// begin inline asm
	fma.rn.f32 %f11174, %f11056, %f33284, %f11170;
	// end inline asm
	// begin inline asm
	fma.rn.f32 %f11178, %f11056, %f33284, %f11174;
	// end inline asm
	// begin inline asm
	fma.rn.f32 %f11182, %f11056, %f33284, %f11178;
	// end inline asm
	// begin inline asm
	sin.approx.f32  %f11186, %f11182;
	// end inline asm
	// begin inline asm
	fma.rn.f32 %f11188, %f11186, %f33284, %f11182;
	// end inline asm
	// begin inline asm
	fma.rn.f32 %f11192, %f11186, %f33284, %f11188;
	// end inline asm
	// begin inline asm
	fma.rn.f32 %f11196, %f11186, %f33284, %f11192;
	// end inline asm
	// begin inline asm
	fma.rn.f32 %f11200, %f11186, %f33284, %f11196;
	// end inline asm
	// begin inline asm
	fma.rn.f32 %f11204, %f11186, %f33284, %f11200;
	// end inline asm
	// begin inline asm
	fma.rn.f32 %f11208, %f11186, %f33284, %f11204;
	// end inline asm
	// begin inline asm
	fma.rn.f32 %f11212, %f11186, %f33284, %f11208;
	// end inline asm
	// begin inline asm
	fma.rn.f32 %f11216, %f11186, %f33284, %f11212;
	// end inline asm
	// begin inline asm
	fma.rn.f32 %f11220, %f11186, %f33284, %f11216;
	// end inline asm
	// begin inline asm
	fma.rn.f32 %f11224, %f11186, %f33284, %f11220;
	// end inline asm
	// begin inline asm
	fma.rn.f32 %f11228, %f11186, %f33284, %f11224;
	// end inline asm
	// begin inline asm
	fma.rn.f32 %f11232, %f11186, %f33284, %f11228;
	// end inline asm
	// begin inline asm
	fma.rn.f32 %f11236, %f11186, %f33284, %f11232;
	// end inline asm
	// begin inline asm
	fma.rn.f32 %f11240, %f11186, %f33284, %f11236;
	// end inline asm
	// begin inline asm
	fma.rn.f32 %f11244, %f11186, %f33284, %f11240;
	// end inline asm
	// begin inline asm
	fma.rn.f32 %f11248, %f11186, %f33284, %f11244;
	// end inline asm
	// begin inline asm
	fma.rn.f32 %f11252, %f11186, %f33284, %f11248;
	// end inline asm
	// begin inline asm
	fma.rn.f32 %f11256, %f11186, %f33284, %f11252;
	// end inline asm
	// begin inline asm
	fma.rn.f32 %f11260, %f11186, %f33284, %f11256;
	// end inline asm
	// begin inline asm
	fma.rn.f32 %f11264, %f11186, %f33284, %f11260;
	// end inline asm
	// begin inline asm
	fma.rn.f32 %f11268, %f11186, %f33284, %f11264;
	// end inline asm
	// begin inline asm
	fma.rn.f32 %f11272, %f11186, %f33284, %f11268;
	// end inline asm
	// begin inline asm
	fma.rn.f32 %f11276, %f11186, %f33284, %f11272;
	// end inline asm
	// begin inline asm
	fma.rn.f32 %f11280, %f11186, %f33284, %f11276;
	// end inline asm
	// begin inline asm
	fma.rn.f32 %f11284, %f11186, %f33284, %f11280;
	// end inline asm
	// begin inline asm
	fma.rn.f32 %f11288, %f11186, %f33284, %f11284;
	// end inline asm
	// begin inline asm
	fma.rn.f32 %f11292, %f11186, %f33284, %f11288;
	// end inline asm
	// begin inline asm
	fma.rn.f32 %f11296, %f11186, %f33284, %f11292;
	// end inline asm
	// begin inline asm
	fma.rn.f32 %f11300, %f11186, %f33284, %f11296;
	// end inline asm
	// begin inline asm
	fma.rn.f32 %f11304, %f11186, %f33284, %f11300;
	// end inline asm
	// begin inline asm
	fma.rn.f32 %f11308, %f11186, %f33284, %f11304;
	// end inline asm
	// begin inline asm
	fma.rn.f32 %f11312, %f11186, %f33284, %f11308;
	// end inline asm
	// begin inline asm
	sin.approx.f32  %f11316, %f11312;
	// end inline asm
	// begin inline asm
	fma.rn.f32 %f11318, %f11316, %f33284, %f11312;
	// end inline asm
	// begin inline asm
	fma.rn.f32 %f11322, %f11316, %f33284, %f11318;
	// end inline asm
	// begin inline asm
	fma.rn.f32 %f11326, %f11316, %f33284, %f11322;
	// end inline asm
	// begin inline asm
	fma.rn.f32 %f11330, %f11316, %f33284, %f11326;
	// end inline asm
	// begin inline asm
	fma.rn.f32 %f11334, %f11316, %f33284, %f11330;
	// end inline asm
	// begin inline asm
	fma.rn.f32 %f11338, %f11316, %f33284, %f11334;
	// end inline asm
	// begin inline asm
	fma.rn.f32 %f11342, %f11316, %f33284, %f11338;
	// end inline asm
	// begin inline asm
	fma.rn.f32 %f11346, %f11316, %f33284, %f11342;
	// end inline asm
	// begin inline asm
	fma.rn.f32 %f11350, %f11316, %f33284, %f11346;
	// end inline asm
	// begin inline asm
	fma.rn.f32 %f11354, %f11316, %f33284, %f11350;
	// end inline asm
	// begin inline asm
	fma.rn.f32 %f11358, %f11316, %f33284, %f11354;
	// end inline asm
	// begin inline asm
	fma.rn.f32 %f11362, %f11316, %f33284, %f11358;
	// end inline asm
	// begin inline asm
	fma.rn.f32 %f11366, %f11316, %f33284, %f11362;
	// end inline asm
	// begin inline asm
	fma.rn.f32 %f11370, %f11316, %f33284, %f11366;
	// end inline asm
	// begin inline asm
	fma.rn.f32 %f11374, %f11316, %f33284, %f11370;
	// end inline asm
	// begin inline asm
	fma.rn.f32 %f11378, %f11316, %f33284, %f11374;
	// end inline asm
	// begin inline asm
	fma.rn.f32 %f11382, %f11316, %f33284, %f11378;
	// end inline asm
	// begin inline asm
	fma.rn.f32 %f11386, %f11316, %f33284, %f11382;
	// end inline asm
	// begin inline asm
	fma.rn.f32 %f11390, %f11316, %f33284, %f11386;
	// end inline asm
	// begin inline asm
	fma.rn.f32 %f11394, %f11316, %f33284, %f11390;
	// end inline asm
	// begin inline asm
	fma.rn.f32 %f11398, %f11316, %f33284, %f11394;
	// end inline asm
	// begin inline asm
	fma.rn.f32 %f11402, %f11316, %f33284, %f11398;
	// end inline asm
	// begin inline asm
	fma.rn.f32 %f11406, %f11316, %f33284, %f11402;
	// end inline asm
	// begin inline asm
	fma.rn.f32 %f11410, %f11316, %f33284, %f11406;
	// end inline asm
	// begin inline asm
	fma.rn.f32 %f11414, %f11316, %f33284, %f11410;
	// end inline asm
	// begin inline asm
	fma.rn.f32 %f11418, %f11316, %f33284, %f11414;
	// end inline asm
	// begin inline asm
	fma.rn.f32 %f11422, %f11316, %f33284, %f11418;
	// end inline asm
	// begin inline asm
	fma.rn.f32 %f11426, %f11316, %f33284, %f11422;
	// end inline asm
	// begin inline asm
	fma.rn.f32 %f11430, %f11316, %f33284, %f11426;
	// end inline asm
	// begin inline asm
	fma.rn.f32 %f11434, %f11316, %f33284, %f11430;
	// end inline asm
	// begin inline asm
	fma.rn.f32 %f11438, %f11316, %f33284, %f11434;
	// end inline asm
	// begin inline asm
	fma.rn.f32 %f11442, %f11316, %f33284, %f11438;
	// end inline asm
	// begin inline asm
	sin.approx.f32  %f11446, %f11442;
	// end inline asm
	// begin inline asm
	fma.rn.f32 %f11448, %f11446, %f33284, %f11442;
	// end inline asm
	// begin inline asm
	fma.rn.f32 %f11452, %f11446, %f33284, %f11448;
	// end inline asm
	// begin inline asm
	fma.rn.f32 %f11456, %f11446, %f33284, %f11452;
	// end inline asm
	// begin inline asm
	fma.rn.f32 %f11460, %f11446, %f33284, %f11456;
	// end inline asm
	// begin inline asm
	fma.rn.f32 %f11464, %f11446, %f33284, %f11460;
	// end inline asm
	// begin inline asm
	fma.rn.f32 %f11468, %f11446, %f33284, %f11464;
	// end inline asm
	// begin inline asm
	fma.rn.f32 %f11472, %f11446, %f33284, %f11468;
	// end inline asm
	// begin inline asm
	fma.rn.f32 %f11476, %f11446, %f33284, %f11472;
	// end inline asm
	// begin inline asm
	fma.rn.f32 %f11480, %f11446, %f33284, %f11476;
	// end inline asm
	// begin inline asm
	fma.rn.f32 %f11484, %f11446, %f33284, %f11480;
	// end inline asm
	// begin inline asm
	fma.rn.f32 %f11488, %f11446, %f33284, %f11484;
	// end inline asm
	// begin inline asm
	fma.rn.f32 %f11492, %f11446, %f33284, %f11488;
	// end inline asm
	// begin inline asm
	fma.rn.f32 %f11496, %f11446, %f33284, %f11492;
	// end inline asm
	// begin inline asm
	fma.rn.f32 %f11500, %f11446, %f33284, %f11496;
	// end inline asm
	// begin inline asm
	fma.rn.f32 %f11504, %f11446, %f33284, %f11500;
	// end inline asm
	// begin inline asm
	fma.rn.f32 %f11508, %f11446, %f33284, %f11504;
	// end inline asm
	// begin inline asm
	fma.rn.f32 %f11512, %f11446, %f33284, %f11508;
	// end inline asm
	// begin inline asm
	fma.rn.f32 %f11516, %f11446, %f33284, %f11512;
	// end inline asm
	// begin inline asm
	fma.rn.f32 %f11520, %f11446, %f33284, %f11516;
	// end inline asm
	// begin inline asm
	fma.rn.f32 %f11524, %f11446, %f33284, %f11520;
	// end inline asm
	// begin inline asm
	fma.rn.f32 %f11528, %f11446, %f33284, %f11524;
	// end inline asm
	// begin inline asm
	fma.rn.f32 %f11532, %f11446, %f33284, %f11528;
	// end inline asm
	// begin inline asm
	fma.rn.f32 %f11536, %f11446, %f33284, %f11532;
	// end inline asm
	// begin inline asm
	fma.rn.f32 %f11540, %f11446, %f33284, %f11536;
	// end inline asm
	// begin inline asm
	fma.rn.f32 %f11544, %f11446, %f33284, %f11540;
	// end inline asm
	// begin inline asm
	fma.rn.f32 %f11548, %f11446, %f33284, %f11544;
	// end inline asm
	// begin inline asm
	fma.rn.f32 %f11552, %f11446, %f33284, %f11548;
	// end inline asm
	// begin inline asm
	fma.rn.f32 %f11556, %f11446, %f33284, %f11552;
	// end inline asm
	// begin inline asm
	fma.rn.f32 %f11560, %f11446, %f33284, %f11556;
	// end inline asm
	// begin inline asm
	fma.rn.f32 %f11564, %f11446, %f33284, %f11560;
	// end inline asm
	// begin inline asm
	fma.rn.f32 %f11568, %f11446, %f33284, %f11564;
	// end inline asm
	// begin inline asm
	fma.rn.f32 %f11572, %f11446, %f33284, %f11568;
	// end inline asm
	// begin inline asm
	sin.approx.f32  %f11576, %f11572;
	// end inline asm
	// begin inline asm
	fma.rn.f32 %f11578, %f11576, %f33284, %f11572;
	// end inline asm
	// begin inline asm
	fma.rn.f32 %f11582, %f11576, %f33284, %f11578;
	// end inline asm
	// begin inline asm
	fma.rn.f32 %f11586, %f11576, %f33284, %f11582;
	// end inline asm
	// begin inline asm
	fma.rn.f32 %f11590, %f11576, %f33284, %f11586;
	// end inline asm
	// begin inline asm
	fma.rn.f32 %f11594, %f11576, %f33284, %f11590;
	// end inline asm
	// begin inline asm
	fma.rn.f32 %f11598, %f11576, %f33284, %f11594;
	// end inline asm
	// begin inline asm
	fma.rn.f32 %f11602, %f11576, %f33284, %f11598;
	// end inline asm
	// begin inline asm
	fma.rn.f32 %f11606, %f11576, %f33284, %f11602;
	// end inline asm
	// begin inline asm
	fma.rn.f32 %f11610, %f11576, %f33284, %f11606;
	// end inline asm
	// begin inline asm
	fma.rn.f32 %f11614, %f11576, %f33284, %f11610;
	// end inline asm
	// begin inline asm
	fma.rn.f32 %f11618, %f11576, %f33284, %f11614;
	// end inline asm
	// begin inline asm
	fma.rn.f32 %f11622, %f11576, %f33284, %f11618;
	// end inline asm
	// begin inline asm
	fma.rn.f32 %f11626, %f11576, %f33284, %f11622;
	// end inline asm
	// begin inline asm
	fma.rn.f32 %f11630, %f11576, %f33284, %f11626;
	// end inline asm
	// begin inline asm
	fma.rn.f32 %f11634, %f11576, %f33284, %f11630;
	// end inline asm
	// begin inline asm
	fma.rn.f32 %f11638, %f11576, %f33284, %f11634;
	// end inline asm
	// begin inline asm
	fma.rn.f32 %f11642, %f11576, %f33284, %f11638;
	// end inline asm
	// begin inline asm
	fma.rn.f32 %f11646, %f11576, %f33284, %f11642;
	// end inline asm
	// begin inline asm
	fma.rn.f32 %f11650, %f11576, %f33284, %f11646;
	// end inline asm
	// begin inline asm
	fma.rn.f32 %f11654, %f11576, %f33284, %f11650;
	// end inline asm
	// begin inline asm
	fma.rn.f32 %f11658, %f11576, %f33284, %f11654;
	// end inline asm
	// begin inline asm
	fma.rn.f32 %f11662, %f11576, %f33284, %f11658;
	// end inline asm
	// begin inline asm
	fma.rn.f32 %f11666, %f11576, %f33284, %f11662;
	// end inline asm
	// begin inline asm
	fma.rn.f32 %f11670, %f11576, %f33284, %f11666;
	// end inline asm
	// begin inline asm
	fma.rn.f32 %f11674, %f11576, %f33284, %f11670;
	// end inline asm
	// begin inline asm
	fma.rn.f32 %f11678, %f11576, %f33284, %f11674;
	// end inline asm
	// begin inline asm
	fma.rn.f32 %f11682, %f11576, %f33284, %f11678;
	// end inline asm
	// begin inline asm
	fma.rn.f32 %f11686, %f11576, %f33284, %f11682;
	// end inline asm
	// begin inline asm
	fma.rn.f32 %f11690, %f11576, %f33284, %f11686;
	// end inline asm
	// begin inline asm
	fma.rn.f32 %f11694, %f11576, %f33284, %f11690;
	// end inline asm
	// begin inline asm
	fma.rn.f32 %f11698, %f11576, %f33284, %f11694;
	// end inline asm
	// begin inline asm
	fma.rn.f32 %f11702, %f11576, %f33284, %f11698;
	// end inline asm
	// begin inline asm
	sin.approx.f32  %f11706, %f11702;
	// end inline asm
	// begin inline asm
	fma.rn.f32 %f11708, %f11706, %f33284, %f11702;
	// end inline asm
	// begin inline asm
	fma.rn.f32 %f11712, %f11706, %f33284, %f11708;
	// end inline asm
	// begin inline asm
	fma.rn.f32 %f11716, %f11706, %f33284, %f11712;
	// end inline asm
	// begin inline asm
	fma.rn.f32 %f11720, %f11706, %f33284, %f11716;
	// end inline asm
	// begin inline asm
	fma.rn.f32 %f11724, %f11706, %f33284, %f11720;
	// end inline asm
	// begin inline asm
	fma.rn.f32 %f11728, %f11706, %f33284, %f11724;
	// end inline asm
	// begin inline asm
	fma.rn.f32 %f11732, %f11706, %f33284, %f11728;
	// end inline asm
	// begin inline asm
	fma.rn.f32 %f11736, %f11706, %f33284, %f11732;
	// end inline asm
	// begin inline asm
	fma.rn.f32 %f11740, %f11706, %f33284, %f11736;
	// end inline asm
	// begin inline asm
	fma.rn.f32 %f11744, %f11706, %f33284, %f11740;
	// end inline asm
	// begin inline asm
	fma.rn.f32 %f11748, %f11706, %f33284, %f11744;
	// end inline asm
	// begin inline asm
	fma.rn.f32 %f11752, %f11706, %f33284, %f11748;
	// end inline asm
	// begin inline asm
	fma.rn.f32 %f11756, %f11706, %f33284, %f11752;
	// end inline asm
	// begin inline asm
	fma.rn.f32 %f11760, %f11706, %f33284, %f11756;
	// end inline asm
	// begin inline asm
	fma.rn.f32 %f11764, %f11706, %f33284, %f11760;
	// end inline asm
	// begin inline asm
	fma.rn.f32 %f11768, %f11706, %f33284, %f11764;
	// end inline asm
	// begin inline asm
	fma.rn.f32 %f11772, %f11706, %f33284, %f11768;
	// end inline asm
	// begin inline asm
	fma.rn.f32 %f11776, %f11706, %f33284, %f11772;
	// end inline asm
	// begin inline asm
	fma.rn.f32 %f11780, %f11706, %f33284, %f11776;
	// end inline asm
	// begin inline asm
	fma.rn.f32 %f11784, %f11706, %f33284, %f11780;
	// end inline asm
	// begin inline asm
	fma.rn.f32 %f11788, %f11706, %f33284, %f11784;
	// end inline asm
	// begin inline asm
	fma.rn.f32 %f11792, %f11706, %f33284, %f11788;
	// end inline asm
	// begin inline asm
	fma.rn.f32 %f11796, %f11706, %f33284, %f11792;
	// end inline asm
	// begin inline asm
	fma.rn.f32 %f11800, %f11706, %f33284, %f11796;
	// end inline asm
	// begin inline asm
	fma.rn.f32 %f11804, %f11706, %f33284, %f11800;
	// end inline asm
	// begin inline asm
	fma.rn.f32 %f11808, %f11706, %f33284, %f11804;
	// end inline asm
	// begin inline asm
	fma.rn.f32 %f11812, %f11706, %f33284, %f11808;
	// end inline asm
	// begin inline asm
	fma.rn.f32 %f11816, %f11706, %f33284, %f11812;
	// end inline asm
	// begin inline asm
	fma.rn.f32 %f11820, %f11706, %f33284, %f11816;
	// end inline asm
	// begin inline asm
	fma.rn.f32 %f11824, %f11706, %f33284, %f11820;
	// end inline asm
	// begin inline asm
	fma.rn.f32 %f11828, %f11706, %f33284, %f11824;
	// end inline asm
	// begin inline asm
	fma.rn.f32 %f11832, %f11706, %f33284, %f11828;
	// end inline asm
	// begin inline asm
	sin.approx.f32  %f11836, %f11832;
	// end inline asm
	// begin inline asm
	fma.rn.f32 %f11838, %f11836, %f33284, %f11832;
	// end inline asm
	// begin inline asm
	fma.rn.f32 %f11842, %f11836, %f33284, %f11838;
	// end inline asm
	// begin inline asm
	fma.rn.f32 %f11846, %f11836, %f33284, %f11842;
	// end inline asm
	// begin inline asm
	fma.rn.f32 %f11850, %f11836, %f33284, %f11846;
	// end inline asm
	// begin inline asm
	fma.rn.f32 %f11854, %f11836, %f33284, %f11850;
	// end inline asm
	// begin inline asm
	fma.rn.f32 %f11858, %f11836, %f33284, %f11854;
	// end inline asm
	// begin inline asm
	fma.rn.f32 %f11862, %f11836, %f33284, %f11858;
	// end inline asm
	// begin inline asm
	fma.rn.f32 %f11866, %f11836, %f33284, %f11862;
	// end inline asm
	// begin inline asm
	fma.rn.f32 %f11870, %f11836, %f33284, %f11866;
	// end inline asm
	// begin inline asm
	fma.rn.f32 %f11874, %f11836, %f33284, %f11870;
	// end inline asm
	// begin inline asm
	fma.rn.f32 %f11878, %f11836, %f33284, %f11874;
	// end inline asm
	// begin inline asm
	fma.rn.f32 %f11882, %f11836, %f33284, %f11878;
	// end inline asm
	// begin inline asm
	fma.rn.f32 %f11886, %f11836, %f33284, %f11882;
	// end inline asm
	// begin inline asm
	fma.rn.f32 %f11890, %f11836, %f33284, %f11886;
	// end inline asm
	// begin inline asm
	fma.rn.f32 %f11894, %f11836, %f33284, %f11890;
	// end inline asm
	// begin inline asm
	fma.rn.f32 %f11898, %f11836, %f33284, %f11894;
	// end inline asm
	// begin inline asm
	fma.rn.f32 %f11902, %f11836, %f33284, %f11898;
	// end inline asm
	// begin inline asm
	fma.rn.f32 %f11906, %f11836, %f33284, %f11902;
	// end inline asm
	// begin inline asm
	fma.rn.f32 %f11910, %f11836, %f33284, %f11906;
	// end inline asm
	// begin inline asm
	fma.rn.f32 %f11914, %f11836, %f33284, %f11910;
	// end inline asm
	// begin inline asm
	fma.rn.f32 %f11918, %f11836, %f33284, %f11914;
	// end inline asm
	// begin inline asm
	fma.rn.f32 %f11922, %f11836, %f33284, %f11918;
	// end inline asm
	// begin inline asm
	fma.rn.f32 %f11926, %f11836, %f33284, %f11922;
	// end inline asm
	// begin inline asm
	fma.rn.f32 %f11930, %f11836, %f33284, %f11926;
	// end inline asm
	// begin inline asm
	fma.rn.f32 %f11934, %f11836, %f33284, %f11930;
	// end inline asm
	// begin inline asm
	fma.rn.f32 %f11938, %f11836, %f33284, %f11934;
	// end inline asm
	// begin inline asm
	fma.rn.f32 %f11942, %f11836, %f33284, %f11938;
	// end inline asm
	// begin inline asm
	fma.rn.f32 %f11946, %f11836, %f33284, %f11942;
	// end inline asm
	// begin inline asm
	fma.rn.f32 %f11950, %f11836, %f33284, %f11946;
	// end inline asm
	// begin inline asm
	fma.rn.f32 %f11954, %f11836, %f33284, %f11950;
	// end inline asm
	// begin inline asm
	fma.rn.f32 %f11958, %f11836, %f33284, %f11954;
	// end inline asm
	// begin inline asm
	fma.rn.f32 %f11962, %f11836, %f33284, %f11958;
	// end inline asm
	// begin inline asm
	sin.approx.f32  %f11966, %f11962;
	// end inline asm
	// begin inline asm
	fma.rn.f32 %f11968, %f11966, %f33284, %f11962;
	// end inline asm
	// begin inline asm
	fma.rn.f32 %f11972, %f11966, %f33284, %f11968;
	// end inline asm
	// begin inline asm
	fma.rn.f32 %f11976, %f11966, %f33284, %f11972;
	// end inline asm
	// begin inline asm
	fma.rn.f32 %f11980, %f11966, %f33284, %f11976;
	// end inline asm
	// begin inline asm
	fma.rn.f32 %f11984, %f11966, %f33284, %f11980;
	// end inline asm
	// begin inline asm
	fma.rn.f32 %f11988, %f11966, %f33284, %f11984;
	// end inline asm
	// begin inline asm
	fma.rn.f32 %f11992, %f11966, %f33284, %f11988;
	// end inline asm
	// begin inline asm
	fma.rn.f32 %f11996, %f11966, %f33284, %f11992;
	// end inline asm
	// begin inline asm
	fma.rn.f32 %f12000, %f11966, %f33284, %f11996;
	// end inline asm
	// begin inline asm
	fma.rn.f32 %f12004, %f11966, %f33284, %f12000;
	// end inline asm
	// begin inline asm
	fma.rn.f32 %f12008, %f11966, %f33284, %f12004;
	// end inline asm
	// begin inline asm
	fma.rn.f32 %f12012, %f11966, %f33284, %f12008;
	// end inline asm
	// begin inline asm
	fma.rn.f32 %f12016, %f11966, %f33284, %f12012;
	// end inline asm
	// begin inline asm
	fma.rn.f32 %f12020, %f11966, %f33284, %f12016;
	// end inline asm
	// begin inline asm
	fma.rn.f32 %f12024, %f11966, %f33284, %f12020;
	// end inline asm
	// begin inline asm
	fma.rn.f32 %f12028, %f11966, %f33284, %f12024;
	// end inline asm
	// begin inline asm
	fma.rn.f32 %f12032, %f11966, %f33284, %f12028;
	// end inline asm
	// begin inline asm
	fma.rn.f32 %f12036, %f11966, %f33284, %f12032;
	// end inline asm
	// begin inline asm
	fma.rn.f32 %f12040, %f11966, %f33284, %f12036;
	// end inline asm
	// begin inline asm
	fma.rn.f32 %f12044, %f11966, %f33284, %f12040;
	// end inline asm
	// begin inline asm
	fma.rn.f32 %f12048, %f11966, %f33284, %f12044;
	// end inline asm
	// begin inline asm
	fma.rn.f32 %f12052, %f11966, %f33284, %f12048;
	// end inline asm
	// begin inline asm
	fma.rn.f32 %f12056, %f11966, %f33284, %f12052;
	// end inline asm
	// begin inline asm
	fma.rn.f32 %f12060, %f11966, %f33284, %f12056;
	// end inline asm
	// begin inline asm
	fma.rn.f32 %f12064, %f11966, %f33284, %f12060;
	// end inline asm
	// begin inline asm
	fma.rn.f32 %f12068, %f11966, %f33284, %f12064;
	// end inline asm
	// begin inline asm
	fma.rn.f32 %f12072, %f11966, %f33284, %f12068;
	// end inline asm
	// begin inline asm
	fma.rn.f32 %f12076, %f11966, %f33284, %f12072;
	// end inline asm
	// begin inline asm
	fma.rn.f32 %f12080, %f11966, %f33284, %f12076;
	// end inline asm
	// begin inline asm
	fma.rn.f32 %f12084, %f11966, %f33284, %f12080;
	// end inline asm
	// begin inline asm
	fma.rn.f32 %f12088, %f11966, %f33284, %f12084;
	// end inline asm
	// begin inline asm
	fma.rn.f32 %f12092, %f11966, %f33284, %f12088;
	// end inline asm
	// begin inline asm
	sin.approx.f32  %f12096, %f12092;
	// end inline asm
	// begin inline asm
	fma.rn.f32 %f12098, %f12096, %f33284, %f12092;
	// end inline asm
	// begin inline asm
	fma.rn.f32 %f12102, %f12096, %f33284, %f12098;
	// end inline asm
	// begin inline asm
	fma.rn.f32 %f12106, %f12096, %f33284, %f12102;
	// end inline asm
	// begin inline asm
	fma.rn.f32 %f12110, %f12096, %f33284, %f12106;
	// end inline asm
	// begin inline asm
	fma.rn.f32 %f12114, %f12096, %f33284, %f12110;
	// end inline asm
	// begin inline asm
	fma.rn.f32 %f12118, %f12096, %f33284, %f12114;
	// end inline asm
	// begin inline asm
	fma.rn.f32 %f12122, %f12096, %f33284, %f12118;
	// end inline asm
	// begin inline asm
	fma.rn.f32 %f12126, %f12096, %f33284, %f12122;
	// end inline asm
	// begin inline asm
	fma.rn.f32 %f12130, %f12096, %f33284, %f12126;
	// end inline asm
	// begin inline asm
	fma.rn.f32 %f12134, %f12096, %f33284, %f12130;
	// end inline asm
	// begin inline asm
	fma.rn.f32 %f12138, %f12096, %f33284, %f12134;
	// end inline asm
	// begin inline asm
	fma.rn.f32 %f12142, %f12096, %f33284, %f12138;
	// end inline asm
	// begin inline asm
	fma.rn.f32 %f12146, %f12096, %f33284, %f12142;
	// end inline asm
	// begin inline asm
	fma.rn.f32 %f12150, %f12096, %f33284, %f12146;
	// end inline asm
	// begin inline asm
	fma.rn.f32 %f12154, %f12096, %f33284, %f12150;
	// end inline asm
	// begin inline asm
	fma.rn.f32 %f12158, %f12096, %f33284, %f12154;
	// end inline asm
	// begin inline asm
	fma.rn.f32 %f12162, %f12096, %f33284, %f12158;
	// end inline asm
	// begin inline asm
	fma.rn.f32 %f12166, %f12096, %f33284, %f12162;
	// end inline asm
	// begin inline asm
	fma.rn.f32 %f12170, %f12096, %f33284, %f12166;
	// end inline asm
	// begin inline asm
	fma.rn.f32 %f12174, %f12096, %f33284, %f12170;
	// end inline asm
	// begin inline asm
	fma.rn.f32 %f12178, %f12096, %f33284, %f12174;
	// end inline asm
	// begin inline asm
	fma.rn.f32 %f12182, %f12096, %f33284, %f12178;
	// end inline asm
	// begin inline asm
	fma.rn.f32 %f12186, %f12096, %f33284, %f12182;
	// end inline asm
	// begin inline asm
	fma.rn.f32 %f12190, %f12096, %f33284, %f12186;
	// end inline asm
	// begin inline asm
	fma.rn.f32 %f12194, %f12096, %f33284, %f12190;
	// end inline asm
	// begin inline asm
	fma.rn.f32 %f12198, %f12096, %f33284, %f12194;
	// end inline asm
	// begin inline asm
	fma.rn.f32 %f12202, %f12096, %f33284, %f12198;
	// end inline asm
	// begin inline asm
	fma.rn.f32 %f12206, %f12096, %f33284, %f12202;
	// end inline asm
	// begin inline asm
	fma.rn.f32 %f12210, %f12096, %f33284, %f12206;
	// end inline asm
	// begin inline asm
	fma.rn.f32 %f12214, %f12096, %f33284, %f12210;
	// end inline asm
	// begin inline asm
	fma.rn.f32 %f12218, %f12096, %f33284, %f12214;
	// end inline asm
	// begin inline asm
	fma.rn.f32 %f12222, %f12096, %f33284, %f12218;
	// end inline asm
	// begin inline asm
	sin.approx.f32  %f12226, %f12222;
	// end inline asm
	// begin inline asm
	fma.rn.f32 %f12228, %f12226, %f33284, %f12222;
	// end inline asm
	// begin inline asm
	fma.rn.f32 %f12232, %f12226, %f33284, %f12228;
	// end inline asm
	// begin inline asm
	fma.rn.f32 %f12236, %f12226, %f33284, %f12232;
	// end inline asm
	// begin inline asm
	fma.rn.f32 %f12240, %f12226, %f33284, %f12236;
	// end inline asm
	// begin inline asm
	fma.rn.f32 %f12244, %f12226, %f33284, %f12240;
	// end inline asm
	// begin inline asm
	fma.rn.f32 %f12248, %f12226, %f33284, %f12244;
	// end inline asm
	// begin inline asm
	fma.rn.f32 %f12252, %f12226, %f33284, %f12248;
	// end inline asm
	// begin inline asm
	fma.rn.f32 %f12256, %f12226, %f33284, %f12252;
	// end inline asm
	// begin inline asm
	fma.rn.f32 %f12260, %f12226, %f33284, %f12256;
	// end inline asm
	// begin inline asm
	fma.rn.f32 %f12264, %f12226, %f33284, %f12260;
	// end inline asm
	// begin inline asm
	fma.rn.f32 %f12268, %f12226, %f33284, %f12264;
	// end inline asm
	// begin inline asm
	fma.rn.f32 %f12272, %f12226, %f33284, %f12268;
	// end inline asm
	// begin inline asm
	fma.rn.f32 %f12276, %f12226, %f33284, %f12272;
	// end inline asm
	// begin inline asm
	fma.rn.f32 %f12280, %f12226, %f33284, %f12276;
	// end inline asm
	// begin inline asm
	fma.rn.f32 %f12284, %f12226, %f33284, %f12280;
	// end inline asm
	// begin inline asm
	fma.rn.f32 %f12288, %f12226, %f33284, %f12284;
	// end inline asm
	// begin inline asm
	fma.rn.f32 %f12292, %f12226, %f33284, %f12288;
	// end inline asm
	// begin inline asm
	fma.rn.f32 %f12296, %f12226, %f33284, %f12292;
	// end inline asm
	// begin inline asm
	fma.rn.f32 %f12300, %f12226, %f33284, %f12296;
	// end inline asm
	// begin inline asm
	fma.rn.f32 %f12304, %f12226, %f33284, %f12300;
	// end inline asm
	// begin inline asm
	fma.rn.f32 %f12308, %f12226, %f33284, %f12304;
	// end inline asm
	// begin inline asm
	fma.rn.f32 %f12312, %f12226, %f33284, %f12308;
	// end inline asm
	// begin inline asm
	fma.rn.f32 %f12316, %f12226, %f33284, %f12312;
	// end inline asm
	// begin inline asm
	fma.rn.f32 %f12320, %f12226, %f33284, %f12316;
	// end inline asm
	// begin inline asm
	fma.rn.f32 %f12324, %f12226, %f33284, %f12320;
	// end inline asm
	// begin inline asm
	fma.rn.f32 %f12328, %f12226, %f33284, %f12324;
	// end inline asm
	// begin inline asm
	fma.rn.f32 %f12332, %f12226, %f33284, %f12328;
	// end inline asm
	// begin inline asm
	fma.rn.f32 %f12336, %f12226, %f33284, %f12332;
	// end inline asm
	// begin inline asm
	fma.rn.f32 %f12340, %f12226, %f33284, %f12336;
	// end inline asm
	// begin inline asm
	fma.rn.f32 %f12344, %f12226, %f33284, %f12340;
	// end inline asm
	// begin inline asm
	fma.rn.f32 %f12348, %f12226, %f33284, %f12344;
	// end inline asm
	// begin inline asm
	fma.rn.f32 %f12352, %f12226, %f33284, %f12348;
	// end inline asm
	// begin inline asm
	sin.approx.f32  %f12356, %f12352;
	// end inline asm
	// begin inline asm
	fma.rn.f32 %f12358, %f12356, %f33284, %f12352;
	// end inline asm
	// begin inline asm
	fma.rn.f32 %f12362, %f12356, %f33284, %f12358;
	// end inline asm
	// begin inline asm
	fma.rn.f32 %f12366, %f12356, %f33284, %f12362;
	// end inline asm
	// begin inline asm
	fma.rn.f32 %f12370, %f12356, %f33284, %f12366;
	// end inline asm
	// begin inline asm
	fma.rn.f32 %f12374, %f12356, %f33284, %f12370;
	// end inline asm
	// begin inline asm
	fma.rn.f32 %f12378, %f12356, %f33284, %f12374;
	// end inline asm
	// begin inline asm
	fma.rn.f32 %f12382, %f12356, %f33284, %f12378;
	// end inline asm
	// begin inline asm
	fma.rn.f32 %f12386, %f12356, %f33284, %f12382;
	// end inline asm
	// begin inline asm
	fma.rn.f32 %f12390, %f12356, %f33284, %f12386;
	// end inline asm
	// begin inline asm
	fma.rn.f32 %f12394, %f12356, %f33284, %f12390;
	// end inline asm
	// begin inline asm
	fma.rn.f32 %f12398, %f12356, %f33284, %f12394;
	// end inline asm
	// begin inline asm
	fma.rn.f32 %f12402, %f12356, %f33284, %f12398;
	// end inline asm
	// begin inline asm
	fma.rn.f32 %f12406, %f12356, %f33284, %f12402;
	// end inline asm
	// begin inline asm
	fma.rn.f32 %f12410, %f12356, %f33284, %f12406;
	// end inline asm
	// begin inline asm
	fma.rn.f32 %f12414, %f12356, %f33284, %f12410;
	// end inline asm
	// begin inline asm
	fma.rn.f32 %f12418, %f12356, %f33284, %f12414;
	// end inline asm
	// begin inline asm
	fma.rn.f32 %f12422, %f12356, %f33284, %f12418;
	// end inline asm
	// begin inline asm
	fma.rn.f32 %f12426, %f12356, %f33284, %f12422;
	// end inline asm
	// begin inline asm
	fma.rn.f32 %f12430, %f12356, %f33284, %f12426;
	// end inline asm
	// begin inline asm
	fma.rn.f32 %f12434, %f12356, %f33284, %f12430;
	// end inline asm
	// begin inline asm
	fma.rn.f32 %f12438, %f12356, %f33284, %f12434;
	// end inline asm
	// begin inline asm
	fma.rn.f32 %f12442, %f12356, %f33284, %f12438;
	// end inline asm
	// begin inline asm
	fma.rn.f32 %f12446, %f12356, %f33284, %f12442;
	// end inline asm
	// begin inline asm
	fma.rn.f32 %f12450, %f12356, %f33284, %f12446;
	// end inline asm
	// begin inline asm
	fma.rn.f32 %f12454, %f12356, %f33284, %f12450;
	// end inline asm
	// begin inline asm
	fma.rn.f32 %f12458, %f12356, %f33284, %f12454;
	// end inline asm
	// begin inline asm
	fma.rn.f32 %f12462, %f12356, %f33284, %f12458;
	// end inline asm
	// begin inline asm
	fma.rn.f32 %f12466, %f12356, %f33284, %f12462;
	// end inline asm
	// begin inline asm
	fma.rn.f32 %f12470, %f12356, %f33284, %f12466;
	// end inline asm
	// begin inline asm
	fma.rn.f32 %f12474, %f12356, %f33284, %f12470;
	// end inline asm
	// begin inline asm
	fma.rn.f32 %f12478, %f12356, %f33284, %f12474;
	// end inline asm
	// begin inline asm
	fma.rn.f32 %f12482, %f12356, %f33284, %f12478;
	// end inline asm
	// begin inline asm
	sin.approx.f32  %f12486, %f12482;
	// end inline asm
	// begin inline asm
	fma.rn.f32 %f12488, %f12486, %f33284, %f12482;
	// end inline asm
	// begin inline asm
	fma.rn.f32 %f12492, %f12486, %f33284, %f12488;
	// end inline asm
	// begin inline asm
	fma.rn.f32 %f12496, %f12486, %f33284, %f12492;
	// end inline asm
	// begin inline asm
	fma.rn.f32 %f12500, %f12486, %f33284, %f12496;
	// end inline asm
	// begin inline asm
	fma.rn.f32 %f12504, %f12486, %f33284, %f12500;
	// end inline asm
	// begin inline asm
	fma.rn.f32 %f12508, %f12486, %f33284, %f12504;
	// end inline asm
	// begin inline asm
	fma.rn.f32 %f12512, %f12486, %f33284, %f12508;
	// end inline asm
	// begin inline asm
	fma.rn.f32 %f12516, %f12486, %f33284, %f12512;
	// end inline asm
	// begin inline asm
	fma.rn.f32 %f12520, %f12486, %f33284, %f12516;
	// end inline asm
	// begin inline asm
	fma.rn.f32 %f12524, %f12486, %f33284, %f12520;
	// end inline asm
	// begin inline asm
	fma.rn.f32 %f12528, %f12486, %f33284, %f12524;
	// end inline asm
	// begin inline asm
	fma.rn.f32 %f12532, %f12486, %f33284, %f12528;
	// end inline asm
	// begin inline asm
	fma.rn.f32 %f12536, %f12486, %f33284, %f12532;
	// end inline asm
	// begin inline asm
	fma.rn.f32 %f12540, %f12486, %f33284, %f12536;
	// end inline asm
	// begin inline asm
	fma.rn.f32 %f12544, %f12486, %f33284, %f12540;
	// end inline asm
	// begin inline asm
	fma.rn.f32 %f12548, %f12486, %f33284, %f12544;
	// end inline asm
	// begin inline asm
	fma.rn.f32 %f12552, %f12486, %f33284, %f12548;
	// end inline asm
	// begin inline asm
	fma.rn.f32 %f12556, %f12486, %f33284, %f12552;
	// end inline asm
	// begin inline asm
	fma.rn.f32 %f12560, %f12486, %f33284, %f12556;
	// end inline asm
	// begin inline asm
	fma.rn.f32 %f12564, %f12486, %f33284, %f12560;
	// end inline asm
	// begin inline asm
	fma.rn.f32 %f12568, %f12486, %f33284, %f12564;
	// end inline asm
	// begin inline asm
	fma.rn.f32 %f12572, %f12486, %f33284, %f12568;
	// end inline asm
	// begin inline asm
	fma.rn.f32 %f12576, %f12486, %f33284, %f12572;
	// end inline asm
	// begin inline asm
	fma.rn.f32 %f12580, %f12486, %f33284, %f12576;
	// end inline asm
	// begin inline asm
	fma.rn.f32 %f12584, %f12486, %f33284, %f12580;
	// end inline asm
	// begin inline asm
	fma.rn.f32 %f12588, %f12486, %f33284, %f12584;
	// end inline asm
	// begin inline asm
	fma.rn.f32 %f12592, %f12486, %f33284, %f12588;
	// end inline asm
	// begin inline asm
	fma.rn.f32 %f12596, %f12486, %f33284, %f12592;
	// end inline asm
	// begin inline asm
	fma.rn.f32 %f12600, %f12486, %f33284, %f12596;
	// end inline asm
	// begin inline asm
	fma.rn.f32 %f12604, %f12486, %f33284, %f12600;
	// end inline asm
	// begin inline asm
	fma.rn.f32 %f12608, %f12486, %f33284, %f12604;
	// end inline asm
	// begin inline asm
	fma.rn.f32 %f12612, %f12486, %f33284, %f12608;
	// end inline asm
	// begin inline asm
	sin.approx.f32  %f12616, %f12612;
	// end inline asm
	// begin inline asm
	fma.rn.f32 %f12618, %f12616, %f33284, %f12612;
	// end inline asm
	// begin inline asm
	fma.rn.f32 %f12622, %f12616, %f33284, %f12618;
	// end inline asm
	// begin inline asm
	fma.rn.f32 %f12626, %f12616, %f33284, %f12622;
	// end inline asm
	// begin inline asm
	fma.rn.f32 %f12630, %f12616, %f33284, %f12626;
	// end inline asm
	// begin inline asm
	fma.rn.f32 %f12634, %f12616, %f33284, %f12630;
	// end inline asm
	// begin inline asm
	fma.rn.f32 %f12638, %f12616, %f33284, %f12634;
	// end inline asm
	// begin inline asm
	fma.rn.f32 %f12642, %f12616, %f33284, %f12638;
	// end inline asm
	// begin inline asm
	fma.rn.f32 %f12646, %f12616, %f33284, %f12642;
	// end inline asm
	// begin inline asm
	fma.rn.f32 %f12650, %f12616, %f33284, %f12646;
	// end inline asm
	// begin inline asm
	fma.rn.f32 %f12654, %f12616, %f33284, %f12650;
	// end inline asm
	// begin inline asm
	fma.rn.f32 %f12658, %f12616, %f33284, %f12654;
	// end inline asm
	// begin inline asm
	fma.rn.f32 %f12662, %f12616, %f33284, %f12658;
	// end inline asm
	// begin inline asm
	fma.rn.f32 %f12666, %f12616, %f33284, %f12662;
	// end inline asm
	// begin inline asm
	fma.rn.f32 %f12670, %f12616, %f33284, %f12666;
	// end inline asm
	// begin inline asm
	fma.rn.f32 %f12674, %f12616, %f33284, %f12670;
	// end inline asm
	// begin inline asm
	fma.rn.f32 %f12678, %f12616, %f33284, %f12674;
	// end inline asm
	// begin inline asm
	fma.rn.f32 %f12682, %f12616, %f33284, %f12678;
	// end inline asm
	// begin inline asm
	fma.rn.f32 %f12686, %f12616, %f33284, %f12682;
	// end inline asm
	// begin inline asm
	fma.rn.f32 %f12690, %f12616, %f33284, %f12686;
	// end inline asm
	// begin inline asm
	fma.rn.f32 %f12694, %f12616, %f33284, %f12690;
	// end inline asm
	// begin inline asm
	fma.rn.f32 %f12698, %f12616, %f33284, %f12694;
	// end inline asm
	// begin inline asm
	fma.rn.f32 %f12702, %f12616, %f33284, %f12698;
	// end inline asm
	// begin inline asm
	fma.rn.f32 %f12706, %f12616, %f33284, %f12702;
	// end inline asm
	// begin inline asm
	fma.rn.f32 %f12710, %f12616, %f33284, %f12706;
	// end inline asm
	// begin inline asm
	fma.rn.f32 %f12714, %f12616, %f33284, %f12710;
	// end inline asm
	// begin inline asm
	fma.rn.f32 %f12718, %f12616, %f33284, %f12714;
	// end inline asm
	// begin inline asm
	fma.rn.f32 %f12722, %f12616, %f33284, %f12718;
	// end inline asm
	// begin inline asm
	fma.rn.f32 %f12726, %f12616, %f33284, %f12722;
	// end inline asm
	// begin inline asm
	fma.rn.f32 %f12730, %f12616, %f33284, %f12726;
	// end inline asm
	// begin inline asm
	fma.rn.f32 %f12734, %f12616, %f33284, %f12730;
	// end inline asm
	// begin inline asm
	fma.rn.f32 %f12738, %f12616, %f33284, %f12734;
	// end inline asm
	// begin inline asm
	fma.rn.f32 %f12742, %f12616, %f33284, %f12738;
	// end inline asm
	// begin inline asm
	sin.approx.f32  %f12746, %f12742;
	// end inline asm
	// begin inline asm
	fma.rn.f32 %f12748, %f12746, %f33284, %f12742;
	// end inline asm
	// begin inline asm
	fma.rn.f32 %f12752, %f12746, %f33284, %f12748;
	// end inline asm
	// begin inline asm
	fma.rn.f32 %f12756, %f12746, %f33284, %f12752;
	// end inline asm
	// begin inline asm
	fma.rn.f32 %f12760, %f12746, %f33284, %f12756;
	// end inline asm
	// begin inline asm
	fma.rn.f32 %f12764, %f12746, %f33284, %f12760;
	// end inline asm
	// begin inline asm
	fma.rn.f32 %f12768, %f12746, %f33284, %f12764;
	// end inline asm
	// begin inline asm
	fma.rn.f32 %f12772, %f12746, %f33284, %f12768;
	// end inline asm
	// begin inline asm
	fma.rn.f32 %f12776, %f12746, %f33284, %f12772;
	// end inline asm
	// begin inline asm
	fma.rn.f32 %f12780, %f12746, %f33284, %f12776;
	// end inline asm
	// begin inline asm
	fma.rn.f32 %f12784, %f12746, %f33284, %f12780;
	// end inline asm
	// begin inline asm
	fma.rn.f32 %f12788, %f12746, %f33284, %f12784;
	// end inline asm
	// begin inline asm
	fma.rn.f32 %f12792, %f12746, %f33284, %f12788;
	// end inline asm
	// begin inline asm
	fma.rn.f32 %f12796, %f12746, %f33284, %f12792;
	// end inline asm
	// begin inline asm
	fma.rn.f32 %f12800, %f12746, %f33284, %f12796;
	// end inline asm
	// begin inline asm
	fma.rn.f32 %f12804, %f12746, %f33284, %f12800;
	// end inline asm
	// begin inline asm
	fma.rn.f32 %f12808, %f12746, %f33284, %f12804;
	// end inline asm
	// begin inline asm
	fma.rn.f32 %f12812, %f12746, %f33284, %f12808;
	// end inline asm
	// begin inline asm
	fma.rn.f32 %f12816, %f12746, %f33284, %f12812;
	// end inline asm
	// begin inline asm
	fma.rn.f32 %f12820, %f12746, %f33284, %f12816;
	// end inline asm
	// begin inline asm
	fma.rn.f32 %f12824, %f12746, %f33284, %f12820;
	// end inline asm
	// begin inline asm
	fma.rn.f32 %f12828, %f12746, %f33284, %f12824;
	// end inline asm
	// begin inline asm
	fma.rn.f32 %f12832, %f12746, %f33284, %f12828;
	// end inline asm
	// begin inline asm
	fma.rn.f32 %f12836, %f12746, %f33284, %f12832;
	// end inline asm
	// begin inline asm
	fma.rn.f32 %f12840, %f12746, %f33284, %f12836;
	// end inline asm
	// begin inline asm
	fma.rn.f32 %f12844, %f12746, %f33284, %f12840;
	// end inline asm
	// begin inline asm
	fma.rn.f32 %f12848, %f12746, %f33284, %f12844;
	// end inline asm
	// begin inline asm
	fma.rn.f32 %f12852, %f12746, %f33284, %f12848;
	// end inline asm
	// begin inline asm
	fma.rn.f32 %f12856, %f12746, %f33284, %f12852;
	// end inline asm
	// begin inline asm
	fma.rn.f32 %f12860, %f12746, %f33284, %f12856;
	// end inline asm
	// begin inline asm
	fma.rn.f32 %f12864, %f12746, %f33284, %f12860;
	// end inline asm
	// begin inline asm
	fma.rn.f32 %f12868, %f12746, %f33284, %f12864;
	// end inline asm
	// begin inline asm
	fma.rn.f32 %f12872, %f12746, %f33284, %f12868;
	// end inline asm
	// begin inline asm
	sin.approx.f32  %f12876, %f12872;
	// end inline asm
	// begin inline asm
	fma.rn.f32 %f12878, %f12876, %f33284, %f12872;
	// end inline asm
	// begin inline asm
	fma.rn.f32 %f12882, %f12876, %f33284, %f12878;
	// end inline asm
	// begin inline asm
	fma.rn.f32 %f12886, %f12876, %f33284, %f12882;
	// end inline asm
	// begin inline asm
	fma.rn.f32 %f12890, %f12876, %f33284, %f12886;
	// end inline asm
	// begin inline asm
	fma.rn.f32 %f12894, %f12876, %f33284, %f12890;
	// end inline asm
	// begin inline asm
	fma.rn.f32 %f12898, %f12876, %f33284, %f12894;
	// end inline asm
	// begin inline asm
	fma.rn.f32 %f12902, %f12876, %f33284, %f12898;
	// end inline asm
	// begin inline asm
	fma.rn.f32 %f12906, %f12876, %f33284, %f12902;
	// end inline asm
	// begin inline asm
	fma.rn.f32 %f12910, %f12876, %f33284, %f12906;
	// end inline asm
	// begin inline asm
	fma.rn.f32 %f12914, %f12876, %f33284, %f12910;
	// end inline asm
	// begin inline asm
	fma.rn.f32 %f12918, %f12876, %f33284, %f12914;
	// end inline asm
	// begin inline asm
	fma.rn.f32 %f12922, %f12876, %f33284, %f12918;
	// end inline asm
	// begin inline asm
	fma.rn.f32 %f12926, %f12876, %f33284, %f12922;
	// end inline asm
	// begin inline asm
	fma.rn.f32 %f12930, %f12876, %f33284, %f12926;
	// end inline asm
	// begin inline asm
	fma.rn.f32 %f12934, %f12876, %f33284, %f12930;
	// end inline asm
	// begin inline asm
	fma.rn.f32 %f12938, %f12876, %f33284, %f12934;
	// end inline asm
	// begin inline asm
	fma.rn.f32 %f12942, %f12876, %f33284, %f12938;
	// end inline asm
	// begin inline asm
	fma.rn.f32 %f12946, %f12876, %f33284, %f12942;
	// end inline asm
	// begin inline asm
	fma.rn.f32 %f12950, %f12876, %f33284, %f12946;
	// end inline asm
	// begin inline asm
	fma.rn.f32 %f12954, %f12876, %f33284, %f12950;
	// end inline asm
	// begin inline asm
	fma.rn.f32 %f12958, %f12876, %f33284, %f12954;
	// end inline asm
	// begin inline asm
	fma.rn.f32 %f12962, %f12876, %f33284, %f12958;
	// end inline asm
	// begin inline asm
	fma.rn.f32 %f12966, %f12876, %f33284, %f12962;
	// end inline asm
	// begin inline asm
	fma.rn.f32 %f12970, %f12876, %f33284, %f12966;
	// end inline asm
	// begin inline asm
	fma.rn.f32 %f12974, %f12876, %f33284, %f12970;
	// end inline asm
	// begin inline asm
	fma.rn.f32 %f12978, %f12876, %f33284, %f12974;
	// end inline asm
	// begin inline asm
	fma.rn.f32 %f12982, %f12876, %f33284, %f12978;
	// end inline asm
	// begin inline asm
	fma.rn.f32 %f12986, %f12876, %f33284, %f12982;
	// end inline asm
	// begin inline asm
	fma.rn.f32 %f12990, %f12876, %f33284, %f12986;
	// end inline asm
	// begin inline asm
	fma.rn.f32 %f12994, %f12876, %f33284, %f12990;
	// end inline asm
	// begin inline asm
	fma.rn.f32 %f12998, %f12876, %f33284, %f12994;
	// end inline asm
	// begin inline asm
	fma.rn.f32 %f13002, %f12876, %f33284, %f12998;
	// end inline asm
	// begin inline asm
	sin.approx.f32  %f13006, %f13002;
	// end inline asm
	// begin inline asm
	fma.rn.f32 %f13008, %f13006, %f33284, %f13002;
	// end inline asm
	// begin inline asm
	fma.rn.f32 %f13012, %f13006, %f33284, %f13008;
	// end inline asm
	// begin inline asm
	fma.rn.f32 %f13016, %f13006, %f33284, %f13012;
	// end inline asm
	// begin inline asm
	fma.rn.f32 %f13020, %f13006, %f33284, %f13016;
	// end inline asm
	// begin inline asm
	fma.rn.f32 %f13024, %f13006, %f33284, %f13020;
	// end inline asm
	// begin inline asm
	fma.rn.f32 %f13028, %f13006, %f33284, %f13024;
	// end inline asm
	// begin inline asm
	fma.rn.f32 %f13032, %f13006, %f33284, %f13028;
	// end inline asm
	// begin inline asm
	fma.rn.f32 %f13036, %f13006, %f33284, %f13032;
	// end inline asm
	// begin inline asm
	fma.rn.f32 %f13040, %f13006, %f33284, %f13036;
	// end inline asm
	// begin inline asm
	fma.rn.f32 %f13044, %f13006, %f33284, %f13040;
	// end inline asm
	// begin inline asm
	fma.rn.f32 %f13048, %f13006, %f33284, %f13044;
	// end inline asm
	// begin inline asm
	fma.rn.f32 %f13052, %f13006, %f33284, %f13048;
	// end inline asm
	// begin inline asm
	fma.rn.f32 %f13056, %f13006, %f33284, %f13052;
	// end inline asm
	// begin inline asm
	fma.rn.f32 %f13060, %f13006, %f33284, %f13056;
	// end inline asm
	// begin inline asm
	fma.rn.f32 %f13064, %f13006, %f33284, %f13060;
	// end inline asm
	// begin inline asm
	fma.rn.f32 %f13068, %f13006, %f33284, %f13064;
	// end inline asm
	// begin inline asm
	fma.rn.f32 %f13072, %f13006, %f33284, %f13068;
	// end inline asm
	// begin inline asm
	fma.rn.f32 %f13076, %f13006, %f33284, %f13072;
	// end inline asm
	// begin inline asm
	fma.rn.f32 %f13080, %f13006, %f33284, %f13076;
	// end inline asm
	// begin inline asm
	fma.rn.f32 %f13084, %f13006, %f33284, %f13080;
	// end inline asm
	// begin inline asm
	fma.rn.f32 %f13088, %f13006, %f33284, %f13084;
	// end inline asm
	// begin inline asm
	fma.rn.f32 %f13092, %f13006, %f33284, %f13088;
	// end inline asm
	// begin inline asm
	fma.rn.f32 %f13096, %f13006, %f33284, %f13092;
	// end inline asm
	// begin inline asm
	fma.rn.f32 %f13100, %f13006, %f33284, %f13096;
	// end inline asm
	// begin inline asm
	fma.rn.f32 %f13104, %f13006, %f33284, %f13100;
	// end inline asm
	// begin inline asm
	fma.rn.f32 %f13108, %f13006, %f33284, %f13104;
	// end inline asm
	// begin inline asm
	fma.rn.f32 %f13112, %f13006, %f33284, %f13108;
	// end inline asm
	// begin inline asm
	fma.rn.f32 %f13116, %f13006, %f33284, %f13112;
	// end inline asm
	// begin inline asm
	fma.rn.f32 %f13120, %f13006, %f33284, %f13116;
	// end inline asm
	// begin inline asm
	fma.rn.f32 %f13124, %f13006, %f33284, %f13120;
	// end inline asm
	// begin inline asm
	fma.rn.f32 %f13128, %f13006, %f33284, %f13124;
	// end inline asm
	// begin inline asm
	fma.rn.f32 %f13132, %f13006, %f33284, %f13128;
	// end inline asm
	// begin inline asm
	sin.approx.f32  %f13136, %f13132;
	// end inline asm
	// begin inline asm
	fma.rn.f32 %f13138, %f13136, %f33284, %f13132;
	// end inline asm
	// begin inline asm
	fma.rn.f32 %f13142, %f13136, %f33284, %f13138;
	// end inline asm
	// begin inline asm
	fma.rn.f32 %f13146, %f13136, %f33284, %f13142;
	// end inline asm
	// begin inline asm
	fma.rn.f32 %f13150, %f13136, %f33284, %f13146;
	// end inline asm
	// begin inline asm
	fma.rn.f32 %f13154, %f13136, %f33284, %f13150;
	// end inline asm
	// begin inline asm
	fma.rn.f32 %f13158, %f13136, %f33284, %f13154;
	// end inline asm
	// begin inline asm
	fma.rn.f32 %f13162, %f13136, %f33284, %f13158;
	// end inline asm
	// begin inline asm
	fma.rn.f32 %f13166, %f13136, %f33284, %f13162;
	// end inline asm
	// begin inline asm
	fma.rn.f32 %f13170, %f13136, %f33284, %f13166;
	// end inline asm
	// begin inline asm
	fma.rn.f32 %f13174, %f13136, %f33284, %f13170;
	// end inline asm
	// begin inline asm
	fma.rn.f32 %f13178, %f13136, %f33284, %f13174;
	// end inline asm
	// begin inline asm
	fma.rn.f32 %f13182, %f13136, %f33284, %f13178;
	// end inline asm
	// begin inline asm
	fma.rn.f32 %f13186, %f13136, %f33284, %f13182;
	// end inline asm
	// begin inline asm
	fma.rn.f32 %f13190, %f13136, %f33284, %f13186;
	// end inline asm
	// begin inline asm
	fma.rn.f32 %f13194, %f13136, %f33284, %f13190;
	// end inline asm
	// begin inline asm
	fma.rn.f32 %f13198, %f13136, %f33284, %f13194;
	// end inline asm
	// begin inline asm
	fma.rn.f32 %f13202, %f13136, %f33284, %f13198;
	// end inline asm
	// begin inline asm
	fma.rn.f32 %f13206, %f13136, %f33284, %f13202;
	// end inline asm
	// begin inline asm
	fma.rn.f32 %f13210, %f13136, %f33284, %f13206;
	// end inline asm
	// begin inline asm
	fma.rn.f32 %f13214, %f13136, %f33284, %f13210;
	// end inline asm
	// begin inline asm
	fma.rn.f32 %f13218, %f13136, %f33284, %f13214;
	// end inline asm
	// begin inline asm
	fma.rn.f32 %f13222, %f13136, %f33284, %f13218;
	// end inline asm
	// begin inline asm
	fma.rn.f32 %f13226, %f13136, %f33284, %f13222;
	// end inline asm
	// begin inline asm
	fma.rn.f32 %f13230, %f13136, %f33284, %f13226;
	// end inline asm
	// begin inline asm
	fma.rn.f32 %f13234, %f13136, %f33284, %f13230;
	// end inline asm
	// begin inline asm
	fma.rn.f32 %f13238, %f13136, %f33284, %f13234;
	// end inline asm
	// begin inline asm
	fma.rn.f32 %f13242, %f13136, %f33284, %f13238;
	// end inline asm
	// begin inline asm
	fma.rn.f32 %f13246, %f13136, %f33284, %f13242;
	// end inline asm
	// begin inline asm
	fma.rn.f32 %f13250, %f13136, %f33284, %f13246;
	// end inline asm
	// begin inline asm
	fma.rn.f32 %f13254, %f13136, %f33284, %f13250;
	// end inline asm
	// begin inline asm
	fma.rn.f32 %f13258, %f13136, %f33284, %f13254;
	// end inline asm
	// begin inline asm
	fma.rn.f32 %f13262, %f13136, %f33284, %f13258;
	// end inline asm
	// begin inline asm
	sin.approx.f32  %f13266, %f13262;
	// end inline asm
	// begin inline asm
	fma.rn.f32 %f13268, %f13266, %f33284, %f13262;
	// end inline asm
	// begin inline asm
	fma.rn.f32 %f13272, %f13266, %f33284, %f13268;
	// end inline asm
	// begin inline asm
	fma.rn.f32 %f13276, %f13266, %f33284, %f13272;
	// end inline asm
	// begin inline asm
	fma.rn.f32 %f13280, %f13266, %f33284, %f13276;
	// end inline asm
	// begin inline asm
	fma.rn.f32 %f13284, %f13266, %f33284, %f13280;
	// end inline asm
	// begin inline asm
	fma.rn.f32 %f13288, %f13266, %f33284, %f13284;
	// end inline asm
	// begin inline asm
	fma.rn.f32 %f13292, %f13266, %f33284, %f13288;
	// end inline asm
	// begin inline asm
	fma.rn.f32 %f13296, %f13266, %f33284, %f13292;
	// end inline asm
	// begin inline asm
	fma.rn.f32 %f13300, %f13266, %f33284, %f13296;
	// end inline asm
	// begin inline asm
	fma.rn.f32 %f13304, %f13266, %f33284, %f13300;
	// end inline asm
	// begin inline asm
	fma.rn.f32 %f13308, %f13266, %f33284, %f13304;
	// end inline asm
	// begin inline asm
	fma.rn.f32 %f13312, %f13266, %f33284, %f13308;
	// end inline asm
	// begin inline asm
	fma.rn.f32 %f13316, %f13266, %f33284, %f13312;
	// end inline asm
	// begin inline asm
	fma.rn.f32 %f13320, %f13266, %f33284, %f13316;
	// end inline asm
	// begin inline asm
	fma.rn.f32 %f13324, %f13266, %f33284, %f13320;
	// end inline asm
	// begin inline asm
	fma.rn.f32 %f13328, %f13266, %f33284, %f13324;
	// end inline asm
	// begin inline asm
	fma.rn.f32 %f13332, %f13266, %f33284, %f13328;
	// end inline asm
	// begin inline asm
	fma.rn.f32 %f13336, %f13266, %f33284, %f13332;
	// end inline asm
	// begin inline asm
	fma.rn.f32 %f13340, %f13266, %f33284, %f13336;
	// end inline asm
	// begin inline asm
	fma.rn.f32 %f13344, %f13266, %f33284, %f13340;
	// end inline asm
	// begin inline asm
	fma.rn.f32 %f13348, %f13266, %f33284, %f13344;
	// end inline asm
	// begin inline asm
	fma.rn.f32 %f13352, %f13266, %f33284, %f13348;
	// end inline asm
	// begin inline asm
	fma.rn.f32 %f13356, %f13266, %f33284, %f13352;
	// end inline asm
	// begin inline asm
	fma.rn.f32 %f13360, %f13266, %f33284, %f13356;
	// end inline asm
	// begin inline asm
	fma.rn.f32 %f13364, %f13266, %f33284, %f13360;
	// end inline asm
	// begin inline asm
	fma.rn.f32 %f13368, %f13266, %f33284, %f13364;
	// end inline asm
	// begin inline asm
	fma.rn.f32 %f13372, %f13266, %f33284, %f13368;
	// end inline asm
	// begin inline asm
	fma.rn.f32 %f13376, %f13266, %f33284, %f13372;
	// end inline asm
	// begin inline asm
	fma.rn.f32 %f13380, %f13266, %f33284, %f13376;
	// end inline asm
	// begin inline asm
	fma.rn.f32 %f13384, %f13266, %f33284, %f13380;
	// end inline asm
	// begin inline asm
	fma.rn.f32 %f13388, %f13266, %f33284, %f13384;
	// end inline asm
	// begin inline asm
	fma.rn.f32 %f13392, %f13266, %f33284, %f13388;
	// end inline asm
	// begin inline asm
	sin.approx.f32  %f13396, %f13392;
	// end inline asm
	// begin inline asm
	fma.rn.f32 %f13398, %f13396, %f33284, %f13392;
	// end inline asm
	// begin inline asm
	fma.rn.f32 %f13402, %f13396, %f33284, %f13398;
	// end inline asm
	// begin inline asm
	fma.rn.f32 %f13406, %f13396, %f33284, %f13402;
	// end inline asm
	// begin inline asm
	fma.rn.f32 %f13410, %f13396, %f33284, %f13406;
	// end inline asm
	// begin inline asm
	fma.rn.f32 %f13414, %f13396, %f33284, %f13410;
	// end inline asm
	// begin inline asm
	fma.rn.f32 %f13418, %f13396, %f33284, %f13414;
	// end inline asm
	// begin inline asm
	fma.rn.f32 %f13422, %f13396, %f33284, %f13418;
	// end inline asm
	// begin inline asm
	fma.rn.f32 %f13426, %f13396, %f33284, %f13422;
	// end inline asm
	// begin inline asm
	fma.rn.f32 %f13430, %f13396, %f33284, %f13426;
	// end inline asm
	// begin inline asm
	fma.rn.f32 %f13434, %f13396, %f33284, %f13430;
	// end inline asm
	// begin inline asm
	fma.rn.f32 %f13438, %f13396, %f33284, %f13434;
	// end inline asm
	// begin inline asm
	fma.rn.f32 %f13442, %f13396, %f33284, %f13438;
	// end inline asm
	// begin inline asm
	fma.rn.f32 %f13446, %f13396, %f33284, %f13442;
	// end inline asm
	// begin inline asm
	fma.rn.f32 %f13450, %f13396, %f33284, %f13446;
	// end inline asm
	// begin inline asm
	fma.rn.f32 %f13454, %f13396, %f33284, %f13450;
	// end inline asm
	// begin inline asm
	fma.rn.f32 %f13458, %f13396, %f33284, %f13454;
	// end inline asm
	// begin inline asm
	fma.rn.f32 %f13462, %f13396, %f33284, %f13458;
	// end inline asm
	// begin inline asm
	fma.rn.f32 %f13466, %f13396, %f33284, %f13462;
	// end inline asm
	// begin inline asm
	fma.rn.f32 %f13470, %f13396, %f33284, %f13466;
	// end inline asm
	// begin inline asm
	fma.rn.f32 %f13474, %f13396, %f33284, %f13470;
	// end inline asm
	// begin inline asm
	fma.rn.f32 %f13478, %f13396, %f33284, %f13474;
	// end inline asm
	// begin inline asm
	fma.rn.f32 %f13482, %f13396, %f33284, %f13478;
	// end inline asm
	// begin inline asm
	fma.rn.f32 %f13486, %f13396, %f33284, %f13482;
	// end inline asm
	// begin inline asm
	fma.rn.f32 %f13490, %f13396, %f33284, %f13486;
	// end inline asm
	// begin inline asm
	fma.rn.f32 %f13494, %f13396, %f33284, %f13490;
	// end inline asm
	// begin inline asm
	fma.rn.f32 %f13498, %f13396, %f33284, %f13494;
	// end inline asm
	// begin inline asm
	fma.rn.f32 %f13502, %f13396, %f33284, %f13498;
	// end inline asm
	// begin inline asm
	fma.rn.f32 %f13506, %f13396, %f33284, %f13502;
	// end inline asm
	// begin inline asm
	fma.rn.f32 %f13510, %f13396, %f33284, %f13506;
	// end inline asm
	// begin inline asm
	fma.rn.f32 %f13514, %f13396, %f33284, %f13510;
	// end inline asm
	// begin inline asm
	fma.rn.f32 %f13518, %f13396, %f33284, %f13514;
	// end inline asm
	// begin inline asm
	fma.rn.f32 %f13522, %f13396, %f33284, %f13518;
	// end inline asm
	// begin inline asm
	sin.approx.f32  %f13526, %f13522;
	// end inline asm
	// begin inline asm
	fma.rn.f32 %f13528, %f13526, %f33284, %f13522;
	// end inline asm
	// begin inline asm
	fma.rn.f32 %f13532, %f13526, %f33284, %f13528;
	// end inline asm
	// begin inline asm
	fma.rn.f32 %f13536, %f13526, %f33284, %f13532;
	// end inline asm
	// begin inline asm
	fma.rn.f32 %f13540, %f13526, %f33284, %f13536;
	// end inline asm
	// begin inline asm
	fma.rn.f32 %f13544, %f13526, %f33284, %f13540;
	// end inline asm
	// begin inline asm
	fma.rn.f32 %f13548, %f13526, %f33284, %f13544;
	// end inline asm
	// begin inline asm
	fma.rn.f32 %f13552, %f13526, %f33284, %f13548;
	// end inline asm
	// begin inline asm
	fma.rn.f32 %f13556, %f13526, %f33284, %f13552;
	// end inline asm
	// begin inline asm
	fma.rn.f32 %f13560, %f13526, %f33284, %f13556;
	// end inline asm
	// begin inline asm
	fma.rn.f32 %f13564, %f13526, %f33284, %f13560;
	// end inline asm
	// begin inline asm
	fma.rn.f32 %f13568, %f13526, %f33284, %f13564;
	// end inline asm
	// begin inline asm
	fma.rn.f32 %f13572, %f13526, %f33284, %f13568;
	// end inline asm
	// begin inline asm
	fma.rn.f32 %f13576, %f13526, %f33284, %f13572;
	// end inline asm
	// begin inline asm
	fma.rn.f32 %f13580, %f13526, %f33284, %f13576;
	// end inline asm
	// begin inline asm
	fma.rn.f32 %f13584, %f13526, %f33284, %f13580;
	// end inline asm
	// begin inline asm
	fma.rn.f32 %f13588, %f13526, %f33284, %f13584;
	// end inline asm
	// begin inline asm
	fma.rn.f32 %f13592, %f13526, %f33284, %f13588;
	// end inline asm
	// begin inline asm
	fma.rn.f32 %f13596, %f13526, %f33284, %f13592;
	// end inline asm
	// begin inline asm
	fma.rn.f32 %f13600, %f13526, %f33284, %f13596;
	// end inline asm
	// begin inline asm
	fma.rn.f32 %f13604, %f13526, %f33284, %f13600;
	// end inline asm
	// begin inline asm
	fma.rn.f32 %f13608, %f13526, %f33284, %f13604;
	// end inline asm
	// begin inline asm
	fma.rn.f32 %f13612, %f13526, %f33284, %f13608;
	// end inline asm
	// begin inline asm
	fma.rn.f32 %f13616, %f13526, %f33284, %f13612;
	// end inline asm
	// begin inline asm
	fma.rn.f32 %f13620, %f13526, %f33284, %f13616;
	// end inline asm
	// begin inline asm
	fma.rn.f32 %f13624, %f13526, %f33284, %f13620;
	// end inline asm
	// begin inline asm
	fma.rn.f32 %f13628, %f13526, %f33284, %f13624;
	// end inline asm
	// begin inline asm
	fma.rn.f32 %f13632, %f13526, %f33284, %f13628;
	// end inline asm
	// begin inline asm
	fma.rn.f32 %f13636, %f13526, %f33284, %f13632;
	// end inline asm
	// begin inline asm
	fma.rn.f32 %f13640, %f13526, %f33284, %f13636;
	// end inline asm
	// begin inline asm
	fma.rn.f32 %f13644, %f13526, %f33284, %f13640;
	// end inline asm
	// begin inline asm
	fma.rn.f32 %f13648, %f13526, %f33284, %f13644;
	// end inline asm
	// begin inline asm
	fma.rn.f32 %f13652, %f13526, %f33284, %f13648;
	// end inline asm
	// begin inline asm
	sin.approx.f32  %f13656, %f13652;
	// end inline asm
	// begin inline asm
	fma.rn.f32 %f13658, %f13656, %f33284, %f13652;
	// end inline asm
	// begin inline asm
	fma.rn.f32 %f13662, %f13656, %f33284, %f13658;
	// end inline asm
	// begin inline asm
	fma.rn.f32 %f13666, %f13656, %f33284, %f13662;
	// end inline asm
	// begin inline asm
	fma.rn.f32 %f13670, %f13656, %f33284, %f13666;
	// end inline asm
	// begin inline asm
	fma.rn.f32 %f13674, %f13656, %f33284, %f13670;
	// end inline asm
	// begin inline asm
	fma.rn.f32 %f13678, %f13656, %f33284, %f13674;
	// end inline asm
	// begin inline asm
	fma.rn.f32 %f13682, %f13656, %f33284, %f13678;
	// end inline asm
	// begin inline asm
	fma.rn.f32 %f13686, %f13656, %f33284, %f13682;
	// end inline asm
	// begin inline asm
	fma.rn.f32 %f13690, %f13656, %f33284, %f13686;
	// end inline asm
	// begin inline asm
	fma.rn.f32 %f13694, %f13656, %f33284, %f13690;
	// end inline asm
	// begin inline asm
	fma.rn.f32 %f13698, %f13656, %f33284, %f13694;
	// end inline asm
	// begin inline asm
	fma.rn.f32 %f13702, %f13656, %f33284, %f13698;
	// end inline asm
	// begin inline asm
	fma.rn.f32 %f13706, %f13656, %f33284, %f13702;
	// end inline asm
	// begin inline asm
	fma.rn.f32 %f13710, %f13656, %f33284, %f13706;
	// end inline asm
	// begin inline asm
	fma.rn.f32 %f13714, %f13656, %f33284, %f13710;
	// end inline asm
	// begin inline asm
	fma.rn.f32 %f13718, %f13656, %f33284, %f13714;
	// end inline asm
	// begin inline asm
	fma.rn.f32 %f13722, %f13656, %f33284, %f13718;
	// end inline asm
	// begin inline asm
	fma.rn.f32 %f13726, %f13656, %f33284, %f13722;
	// end inline asm
	// begin inline asm
	fma.rn.f32 %f13730, %f13656, %f33284, %f13726;
	// end inline asm
	// begin inline asm
	fma.rn.f32 %f13734, %f13656, %f33284, %f13730;
	// end inline asm
	// begin inline asm
	fma.rn.f32 %f13738, %f13656, %f33284, %f13734;
	// end inline asm
	// begin inline asm
	fma.rn.f32 %f13742, %f13656, %f33284, %f13738;
	// end inline asm
	// begin inline asm
	fma.rn.f32 %f13746, %f13656, %f33284, %f13742;
	// end inline asm
	// begin inline asm
	fma.rn.f32 %f13750, %f13656, %f33284, %f13746;
	// end inline asm
	// begin inline asm
	fma.rn.f32 %f13754, %f13656, %f33284, %f13750;
	// end inline asm
	// begin inline asm
	fma.rn.f32 %f13758, %f13656, %f33284, %f13754;
	// end inline asm
	// begin inline asm
	fma.rn.f32 %f13762, %f13656, %f33284, %f13758;
	// end inline asm
	// begin inline asm
	fma.rn.f32 %f13766, %f13656, %f33284, %f13762;
	// end inline asm
	// begin inline asm
	fma.rn.f32 %f13770, %f13656, %f33284, %f13766;
	// end inline asm
	// begin inline asm
	fma.rn.f32 %f13774, %f13656, %f33284, %f13770;
	// end inline asm
	// begin inline asm
	fma.rn.f32 %f13778, %f13656, %f33284, %f13774;
	// end inline asm
	// begin inline asm
	fma.rn.f32 %f13782, %f13656, %f33284, %f13778;
	// end inline asm
	// begin inline asm
	sin.approx.f32  %f13786, %f13782;
	// end inline asm
	// begin inline asm
	fma.rn.f32 %f13788, %f13786, %f33284, %f13782;
	// end inline asm
	// begin inline asm
	fma.rn.f32 %f13792, %f13786, %f33284, %f13788;
	// end inline asm
	// begin inline asm
	fma.rn.f32 %f13796, %f13786, %f33284, %f13792;
	// end inline asm
	// begin inline asm
	fma.rn.f32 %f13800, %f13786, %f33284, %f13796;
	// end inline asm
	// begin inline asm
	fma.rn.f32 %f13804, %f13786, %f33284, %f13800;
	// end inline asm
	// begin inline asm
	fma.rn.f32 %f13808, %f13786, %f33284, %f13804;
	// end inline asm
	// begin inline asm
	fma.rn.f32 %f13812, %f13786, %f33284, %f13808;
	// end inline asm
	// begin inline asm
	fma.rn.f32 %f13816, %f13786, %f33284, %f13812;
	// end inline asm
	// begin inline asm
	fma.rn.f32 %f13820, %f13786, %f33284, %f13816;
	// end inline asm
	// begin inline asm
	fma.rn.f32 %f13824, %f13786, %f33284, %f13820;
	// end inline asm
	// begin inline asm
	fma.rn.f32 %f13828, %f13786, %f33284, %f13824;
	// end inline asm
	// begin inline asm
	fma.rn.f32 %f13832, %f13786, %f33284, %f13828;
	// end inline asm
	// begin inline asm
	fma.rn.f32 %f13836, %f13786, %f33284, %f13832;
	// end inline asm
	// begin inline asm
	fma.rn.f32 %f13840, %f13786, %f33284, %f13836;
	// end inline asm
	// begin inline asm
	fma.rn.f32 %f13844, %f13786, %f33284, %f13840;
	// end inline asm
	// begin inline asm
	fma.rn.f32 %f13848, %f13786, %f33284, %f13844;
	// end inline asm
	// begin inline asm
	fma.rn.f32 %f13852, %f13786, %f33284, %f13848;
	// end inline asm
	// begin inline asm
	fma.rn.f32 %f13856, %f13786, %f33284, %f13852;
	// end inline asm
	// begin inline asm
	fma.rn.f32 %f13860, %f13786, %f33284, %f13856;
	// end inline asm
	// begin inline asm
	fma.rn.f32 %f13864, %f13786, %f33284, %f13860;
	// end inline asm
	// begin inline asm
	fma.rn.f32 %f13868, %f13786, %f33284, %f13864;
	// end inline asm
	// begin inline asm
	fma.rn.f32 %f13872, %f13786, %f33284, %f13868;
	// end inline asm
	// begin inline asm
	fma.rn.f32 %f13876, %f13786, %f33284, %f13872;
	// end inline asm
	// begin inline asm
	fma.rn.f32 %f13880, %f13786, %f33284, %f13876;
	// end inline asm
	// begin inline asm
	fma.rn.f32 %f13884, %f13786, %f33284, %f13880;
	// end inline asm
	// begin inline asm
	fma.rn.f32 %f13888, %f13786, %f33284, %f13884;
	// end inline asm
	// begin inline asm
	fma.rn.f32 %f13892, %f13786, %f33284, %f13888;
	// end inline asm
	// begin inline asm
	fma.rn.f32 %f13896, %f13786, %f33284, %f13892;
	// end inline asm
	// begin inline asm
	fma.rn.f32 %f13900, %f13786, %f33284, %f13896;
	// end inline asm
	// begin inline asm
	fma.rn.f32 %f13904, %f13786, %f33284, %f13900;
	// end inline asm
	// begin inline asm
	fma.rn.f32 %f13908, %f13786, %f33284, %f13904;
	// end inline asm
	// begin inline asm
	fma.rn.f32 %f13912, %f13786, %f33284, %f13908;
	// end inline asm
	// begin inline asm
	sin.approx.f32  %f13916, %f13912;
	// end inline asm
	// begin inline asm
	fma.rn.f32 %f13918, %f13916, %f33284, %f13912;
	// end inline asm
	// begin inline asm
	fma.rn.f32 %f13922, %f13916, %f33284, %f13918;
	// end inline asm
	// begin inline asm
	fma.rn.f32 %f13926, %f13916, %f33284, %f13922;
	// end inline asm
	// begin inline asm
	fma.rn.f32 %f13930, %f13916, %f33284, %f13926;
	// end inline asm
	// begin inline asm
	fma.rn.f32 %f13934, %f13916, %f33284, %f13930;
	// end inline asm
	// begin inline asm
	fma.rn.f32 %f13938, %f13916, %f33284, %f13934;
	// end inline asm
	// begin inline asm
	fma.rn.f32 %f13942, %f13916, %f33284, %f13938;
	// end inline asm
	// begin inline asm
	fma.rn.f32 %f13946, %f13916, %f33284, %f13942;
	// end inline asm
	// begin inline asm
	fma.rn.f32 %f13950, %f13916, %f33284, %f13946;
	// end inline asm
	// begin inline asm
	fma.rn.f32 %f13954, %f13916, %f33284, %f13950;
	// end inline asm
	// begin inline asm
	fma.rn.f32 %f13958, %f13916, %f33284, %f13954;
	// end inline asm
	// begin inline asm
	fma.rn.f32 %f13962, %f13916, %f33284, %f13958;
	// end inline asm
	// begin inline asm
	fma.rn.f32 %f13966, %f13916, %f33284, %f13962;
	// end inline asm
	// begin inline asm
	fma.rn.f32 %f13970, %f13916, %f33284, %f13966;
	// end inline asm
	// begin inline asm
	fma.rn.f32 %f13974, %f13916, %f33284, %f13970;
	// end inline asm
	// begin inline asm
	fma.rn.f32 %f13978, %f13916, %f33284, %f13974;
	// end inline asm
	// begin inline asm
	fma.rn.f32 %f13982, %f13916, %f33284, %f13978;
	// end inline asm
	// begin inline asm
	fma.rn.f32 %f13986, %f13916, %f33284, %f13982;
	// end inline asm
	// begin inline asm
	fma.rn.f32 %f13990, %f13916, %f33284, %f13986;
	// end inline asm
	// begin inline asm
	fma.rn.f32 %f13994, %f13916, %f33284, %f13990;
	// end inline asm
	// begin inline asm
	fma.rn.f32 %f13998, %f13916, %f33284, %f13994;
	// end inline asm
	// begin inline asm
	fma.rn.f32 %f14002, %f13916, %f33284, %f13998;
	// end inline asm
	// begin inline asm
	fma.rn.f32 %f14006, %f13916, %f33284, %f14002;
	// end inline asm
	// begin inline asm
	fma.rn.f32 %f14010, %f13916, %f33284, %f14006;
	// end inline asm
	// begin inline asm
	fma.rn.f32 %f14014, %f13916, %f33284, %f14010;
	// end inline asm
	// begin inline asm
	fma.rn.f32 %f14018, %f13916, %f33284, %f14014;
	// end inline asm
	// begin inline asm
	fma.rn.f32 %f14022, %f13916, %f33284, %f14018;
	// end inline asm
	// begin inline asm
	fma.rn.f32 %f14026, %f13916, %f33284, %f14022;
	// end inline asm
	// begin inline asm
	fma.rn.f32 %f14030, %f13916, %f33284, %f14026;
	// end inline asm
	// begin inline asm
	fma.rn.f32 %f14034, %f13916, %f33284, %f14030;
	// end inline asm
	// begin inline asm
	fma.rn.f32 %f14038, %f13916, %f33284, %f14034;
	// end inline asm
	// begin inline asm
	fma.rn.f32 %f14042, %f13916, %f33284, %f14038;
	// end inline asm
	// begin inline asm
	sin.approx.f32  %f14046, %f14042;
	// end inline asm
	// begin inline asm
	fma.rn.f32 %f14048, %f14046, %f33284, %f14042;
	// end inline asm
	// begin inline asm
	fma.rn.f32 %f14052, %f14046, %f33284, %f14048;
	// end inline asm
	// begin inline asm
	fma.rn.f32 %f14056, %f14046, %f33284, %f14052;
	// end inline asm
	// begin inline asm
	fma.rn.f32 %f14060, %f14046, %f33284, %f14056;
	// end inline asm
	// begin inline asm
	fma.rn.f32 %f14064, %f14046, %f33284, %f14060;
	// end inline asm
	// begin inline asm
	fma.rn.f32 %f14068, %f14046, %f33284, %f14064;
	// end inline asm
	// begin inline asm
	fma.rn.f32 %f14072, %f14046, %f33284, %f14068;
	// end inline asm
	// begin inline asm
	fma.rn.f32 %f14076, %f14046, %f33284, %f14072;
	// end inline asm
	// begin inline asm
	fma.rn.f32 %f14080, %f14046, %f33284, %f14076;
	// end inline asm
	// begin inline asm
	fma.rn.f32 %f14084, %f14046, %f33284, %f14080;
	// end inline asm
	// begin inline asm
	fma.rn.f32 %f14088, %f14046, %f33284, %f14084;
	// end inline asm
	// begin inline asm
	fma.rn.f32 %f14092, %f14046, %f33284, %f14088;
	// end inline asm
	// begin inline asm
	fma.rn.f32 %f14096, %f14046, %f33284, %f14092;
	// end inline asm
	// begin inline asm
	fma.rn.f32 %f14100, %f14046, %f33284, %f14096;
	// end inline asm
	// begin inline asm
	fma.rn.f32 %f14104, %f14046, %f33284, %f14100;
	// end inline asm
	// begin inline asm
	fma.rn.f32 %f14108, %f14046, %f33284, %f14104;
	// end inline asm
	// begin inline asm
	fma.rn.f32 %f14112, %f14046, %f33284, %f14108;
	// end inline asm
	// begin inline asm
	fma.rn.f32 %f14116, %f14046, %f33284, %f14112;
	// end inline asm
	// begin inline asm
	fma.rn.f32 %f14120, %f14046, %f33284, %f14116;
	// end inline asm
	// begin inline asm
	fma.rn.f32 %f14124, %f14046, %f33284, %f14120;
	// end inline asm
	// begin inline asm
	fma.rn.f32 %f14128, %f14046, %f33284, %f14124;
	// end inline asm
	// begin inline asm
	fma.rn.f32 %f14132, %f14046, %f33284, %f14128;
	// end inline asm
	// begin inline asm
	fma.rn.f32 %f14136, %f14046, %f33284, %f14132;
	// end inline asm
	// begin inline asm
	fma.rn.f32 %f14140, %f14046, %f33284, %f14136;
	// end inline asm
	// begin inline asm
	fma.rn.f32 %f14144, %f14046, %f33284, %f14140;
	// end inline asm
	// begin inline asm
	fma.rn.f32 %f14148, %f14046, %f33284, %f14144;
	// end inline asm
	// begin inline asm
	fma.rn.f32 %f14152, %f14046, %f33284, %f14148;
	// end inline asm
	// begin inline asm
	fma.rn.f32 %f14156, %f14046, %f33284, %f14152;
	// end inline asm
	// begin inline asm
	fma.rn.f32 %f14160, %f14046, %f33284, %f14156;
	// end inline asm
	// begin inline asm
	fma.rn.f32 %f14164, %f14046, %f33284, %f14160;
	// end inline asm
	// begin inline asm
	fma.rn.f32 %f14168, %f14046, %f33284, %f14164;
	// end inline asm
	// begin inline asm
	fma.rn.f32 %f14172, %f14046, %f33284, %f14168;
	// end inline asm
	// begin inline asm
	sin.approx.f32  %f14176, %f14172;
	// end inline asm
	// begin inline asm
	fma.rn.f32 %f14178, %f14176, %f33284, %f14172;
	// end inline asm
	// begin inline asm
	fma.rn.f32 %f14182, %f14176, %f33284, %f14178;
	// end inline asm
	// begin inline asm
	fma.rn.f32 %f14186, %f14176, %f33284, %f14182;
	// end inline asm
	// begin inline asm
	fma.rn.f32 %f14190, %f14176, %f33284, %f14186;
	// end inline asm
	// begin inline asm
	fma.rn.f32 %f14194, %f14176, %f33284, %f14190;
	// end inline asm
	// begin inline asm
	fma.rn.f32 %f14198, %f14176, %f33284, %f14194;
	// end inline asm
	// begin inline asm
	fma.rn.f32 %f14202, %f14176, %f33284, %f14198;
	// end inline asm
	// begin inline asm
	fma.rn.f32 %f14206, %f14176, %f33284, %f14202;
	// end inline asm
	// begin inline asm
	fma.rn.f32 %f14210, %f14176, %f33284, %f14206;
	// end inline asm
	// begin inline asm
	fma.rn.f32 %f14214, %f14176, %f33284, %f14210;
	// end inline asm
	// begin inline asm
	fma.rn.f32 %f14218, %f14176, %f33284, %f14214;
	// end inline asm
	// begin inline asm
	fma.rn.f32 %f14222, %f14176, %f33284, %f14218;
	// end inline asm
	// begin inline asm
	fma.rn.f32 %f14226, %f14176, %f33284, %f14222;
	// end inline asm
	// begin inline asm
	fma.rn.f32 %f14230, %f14176, %f33284, %f14226;
	// end inline asm
	// begin inline asm
	fma.rn.f32 %f14234, %f14176, %f33284, %f14230;
	// end inline asm
	// begin inline asm
	fma.rn.f32 %f14238, %f14176, %f33284, %f14234;
	// end inline asm
	// begin inline asm
	fma.rn.f32 %f14242, %f14176, %f33284, %f14238;
	// end inline asm
	// begin inline asm
	fma.rn.f32 %f14246, %f14176, %f33284, %f14242;
	// end inline asm
	// begin inline asm
	fma.rn.f32 %f14250, %f14176, %f33284, %f14246;
	// end inline asm
	// begin inline asm
	fma.rn.f32 %f14254, %f14176, %f33284, %f14250;
	// end inline asm
	// begin inline asm
	fma.rn.f32 %f14258, %f14176, %f33284, %f14254;
	// end inline asm
	// begin inline asm
	fma.rn.f32 %f14262, %f14176, %f33284, %f14258;
	// end inline asm
	// begin inline asm
	fma.rn.f32 %f14266, %f14176, %f33284, %f14262;
	// end inline asm
	// begin inline asm
	fma.rn.f32 %f14270, %f14176, %f33284, %f14266;
	// end inline asm
	// begin inline asm
	fma.rn.f32 %f14274, %f14176, %f33284, %f14270;
	// end inline asm
	// begin inline asm
	fma.rn.f32 %f14278, %f14176, %f33284, %f14274;
	// end inline asm
	// begin inline asm
	fma.rn.f32 %f14282, %f14176, %f33284, %f14278;
	// end inline asm
	// begin inline asm
	fma.rn.f32 %f14286, %f14176, %f33284, %f14282;
	// end inline asm
	// begin inline asm
	fma.rn.f32 %f14290, %f14176, %f33284, %f14286;
	// end inline asm
	// begin inline asm
	fma.rn.f32 %f14294, %f14176, %f33284, %f14290;
	// end inline asm
	// begin inline asm
	fma.rn.f32 %f14298, %f14176, %f33284, %f14294;
	// end inline asm
	// begin inline asm
	fma.rn.f32 %f14302, %f14176, %f33284, %f14298;
	// end inline asm
	// begin inline asm
	sin.approx.f32  %f14306, %f14302;
	// end inline asm
	// begin inline asm
	fma.rn.f32 %f14308, %f14306, %f33284, %f14302;
	// end inline asm
	// begin inline asm
	fma.rn.f32 %f14312, %f14306, %f33284, %f14308;
	// end inline asm
	// begin inline asm
	fma.rn.f32 %f14316, %f14306, %f33284, %f14312;
	// end inline asm
	// begin inline asm
	fma.rn.f32 %f14320, %f14306, %f33284, %f14316;
	// end inline asm
	// begin inline asm
	fma.rn.f32 %f14324, %f14306, %f33284, %f14320;
	// end inline asm
	// begin inline asm
	fma.rn.f32 %f14328, %f14306, %f33284, %f14324;
	// end inline asm
	// begin inline asm
	fma.rn.f32 %f14332, %f14306, %f33284, %f14328;
	// end inline asm
	// begin inline asm
	fma.rn.f32 %f14336, %f14306, %f33284, %f14332;
	// end inline asm
	// begin inline asm
	fma.rn.f32 %f14340, %f14306, %f33284, %f14336;
	// end inline asm
	// begin inline asm
	fma.rn.f32 %f14344, %f14306, %f33284, %f14340;
	// end inline asm
	// begin inline asm
	fma.rn.f32 %f14348, %f14306, %f33284, %f14344;
	// end inline asm
	// begin inline asm
	fma.rn.f32 %f14352, %f14306, %f33284, %f14348;
	// end inline asm
	// begin inline asm
	fma.rn.f32 %f14356, %f14306, %f33284, %f14352;
	// end inline asm
	// begin inline asm
	fma.rn.f32 %f14360, %f14306, %f33284, %f14356;
	// end inline asm
	// begin inline asm
	fma.rn.f32 %f14364, %f14306, %f33284, %f14360;
	// end inline asm
	// begin inline asm
	fma.rn.f32 %f14368, %f14306, %f33284, %f14364;
	// end inline asm
	// begin inline asm
	fma.rn.f32 %f14372, %f14306, %f33284, %f14368;
	// end inline asm
	// begin inline asm
	fma.rn.f32 %f14376, %f14306, %f33284, %f14372;
	// end inline asm
	// begin inline asm
	fma.rn.f32 %f14380, %f14306, %f33284, %f14376;
	// end inline asm
	// begin inline asm
	fma.rn.f32 %f14384, %f14306, %f33284, %f14380;
	// end inline asm
	// begin inline asm
	fma.rn.f32 %f14388, %f14306, %f33284, %f14384;
	// end inline asm
	// begin inline asm
	fma.rn.f32 %f14392, %f14306, %f33284, %f14388;
	// end inline asm
	// begin inline asm
	fma.rn.f32 %f14396, %f14306, %f33284, %f14392;
	// end inline asm
	// begin inline asm
	fma.rn.f32 %f14400, %f14306, %f33284, %f14396;
	// end inline asm
	// begin inline asm
	fma.rn.f32 %f14404, %f14306, %f33284, %f14400;
	// end inline asm
	// begin inline asm
	fma.rn.f32 %f14408, %f14306, %f33284, %f14404;
	// end inline asm
	// begin inline asm
	fma.rn.f32 %f14412, %f14306, %f33284, %f14408;
	// end inline asm
	// begin inline asm
	fma.rn.f32 %f14416, %f14306, %f33284, %f14412;
	// end inline asm
	// begin inline asm
	fma.rn.f32 %f14420, %f14306, %f33284, %f14416;
	// end inline asm
	// begin inline asm
	fma.rn.f32 %f14424, %f14306, %f33284, %f14420;
	// end inline asm
	// begin inline asm
	fma.rn.f32 %f14428, %f14306, %f33284, %f14424;
	// end inline asm
	// begin inline asm
	fma.rn.f32 %f14432, %f14306, %f33284, %f14428;
	// end inline asm
	// begin inline asm
	sin.approx.f32  %f14436, %f14432;
	// end inline asm
	// begin inline asm
	fma.rn.f32 %f14438, %f14436, %f33284, %f14432;
	// end inline asm
	// begin inline asm
	fma.rn.f32 %f14442, %f14436, %f33284, %f14438;
	// end inline asm
	// begin inline asm
	fma.rn.f32 %f14446, %f14436, %f33284, %f14442;
	// end inline asm
	// begin inline asm
	fma.rn.f32 %f14450, %f14436, %f33284, %f14446;
	// end inline asm
	// begin inline asm
	fma.rn.f32 %f14454, %f14436, %f33284, %f14450;
	// end inline asm
	// begin inline asm
	fma.rn.f32 %f14458, %f14436, %f33284, %f14454;
	// end inline asm
	// begin inline asm
	fma.rn.f32 %f14462, %f14436, %f33284, %f14458;
	// end inline asm
	// begin inline asm
	fma.rn.f32 %f14466, %f14436, %f33284, %f14462;
	// end inline asm
	// begin inline asm
	fma.rn.f32 %f14470, %f14436, %f33284, %f14466;
	// end inline asm
	// begin inline asm
	fma.rn.f32 %f14474, %f14436, %f33284, %f14470;
	// end inline asm
	// begin inline asm
	fma.rn.f32 %f14478, %f14436, %f33284, %f14474;
	// end inline asm
	// begin inline asm
	fma.rn.f32 %f14482, %f14436, %f33284, %f14478;
	// end inline asm
	// begin inline asm
	fma.rn.f32 %f14486, %f14436, %f33284, %f14482;
	// end inline asm
	// begin inline asm
	fma.rn.f32 %f14490, %f14436, %f33284, %f14486;
	// end inline asm
	// begin inline asm
	fma.rn.f32 %f14494, %f14436, %f33284, %f14490;
	// end inline asm
	// begin inline asm
	fma.rn.f32 %f14498, %f14436, %f33284, %f14494;
	// end inline asm
	// begin inline asm
	fma.rn.f32 %f14502, %f14436, %f33284, %f14498;
	// end inline asm
	// begin inline asm
	fma.rn.f32 %f14506, %f14436, %f33284, %f14502;
	// end inline asm
	// begin inline asm
	fma.rn.f32 %f14510, %f14436, %f33284, %f14506;
	// end inline asm
	// begin inline asm
	fma.rn.f32 %f14514, %f14436, %f33284, %f14510;
	// end inline asm
	// begin inline asm
	fma.rn.f32 %f14518, %f14436, %f33284, %f14514;
	// end inline asm
	// begin inline asm
	fma.rn.f32 %f14522, %f14436, %f33284, %f14518;
	// end inline asm
	// begin inline asm
	fma.rn.f32 %f14526, %f14436, %f33284, %f14522;
	// end inline asm
	// begin inline asm
	fma.rn.f32 %f14530, %f14436, %f33284, %f14526;
	// end inline asm
	// begin inline asm
	fma.rn.f32 %f14534, %f14436, %f33284, %f14530;
	// end inline asm
	// begin inline asm
	fma.rn.f32 %f14538, %f14436, %f33284, %f14534;
	// end inline asm
	// begin inline asm
	fma.rn.f32 %f14542, %f14436, %f33284, %f14538;
	// end inline asm
	// begin inline asm
	fma.rn.f32 %f14546, %f14436, %f33284, %f14542;
	// end inline asm
	// begin inline asm
	fma.rn.f32 %f14550, %f14436, %f33284, %f14546;
	// end inline asm
	// begin inline asm
	fma.rn.f32 %f14554, %f14436, %f33284, %f14550;
	// end inline asm
	// begin inline asm
	fma.rn.f32 %f14558, %f14436, %f33284, %f14554;
	// end inline asm
	// begin inline asm
	fma.rn.f32 %f14562, %f14436, %f33284, %f14558;
	// end inline asm
	// begin inline asm
	sin.approx.f32  %f14566, %f14562;
	// end inline asm
	// begin inline asm
	fma.rn.f32 %f14568, %f14566, %f33284, %f14562;
	// end inline asm
	// begin inline asm
	fma.rn.f32 %f14572, %f14566, %f33284, %f14568;
	// end inline asm
	// begin inline asm
	fma.rn.f32 %f14576, %f14566, %f33284, %f14572;
	// end inline asm
	// begin inline asm
	fma.rn.f32 %f14580, %f14566, %f33284, %f14576;
	// end inline asm
	// begin inline asm
	fma.rn.f32 %f14584, %f14566, %f33284, %f14580;
	// end inline asm
	// begin inline asm
	fma.rn.f32 %f14588, %f14566, %f33284, %f14584;
	// end inline asm
	// begin inline asm
	fma.rn.f32 %f14592, %f14566, %f33284, %f14588;
	// end inline asm
	// begin inline asm
	fma.rn.f32 %f14596, %f14566, %f33284, %f14592;
	// end inline asm
	// begin inline asm
	fma.rn.f32 %f14600, %f14566, %f33284, %f14596;
	// end inline asm
	// begin inline asm
	fma.rn.f32 %f14604, %f14566, %f33284, %f14600;
	// end inline asm
	// begin inline asm
	fma.rn.f32 %f14608, %f14566, %f33284, %f14604;
	// end inline asm
	// begin inline asm
	fma.rn.f32 %f14612, %f14566, %f33284, %f14608;
	// end inline asm
	// begin inline asm
	fma.rn.f32 %f14616, %f14566, %f33284, %f14612;
	// end inline asm
	// begin inline asm
	fma.rn.f32 %f14620, %f14566, %f33284, %f14616;
	// end inline asm
	// begin inline asm
	fma.rn.f32 %f14624, %f14566, %f33284, %f14620;
	// end inline asm
	// begin inline asm
	fma.rn.f32 %f14628, %f14566, %f33284, %f14624;
	// end inline asm
	// begin inline asm
	fma.rn.f32 %f14632, %f14566, %f33284, %f14628;
	// end inline asm
	// begin inline asm
	fma.rn.f32 %f14636, %f14566, %f33284, %f14632;
	// end inline asm
	// begin inline asm
	fma.rn.f32 %f14640, %f14566, %f33284, %f14636;
	// end inline asm
	// begin inline asm
	fma.rn.f32 %f14644, %f14566, %f33284, %f14640;
	// end inline asm
	// begin inline asm
	fma.rn.f32 %f14648, %f14566, %f33284, %f14644;
	// end inline asm
	// begin inline asm
	fma.rn.f32 %f14652, %f14566, %f33284, %f14648;
	// end inline asm
	// begin inline asm
	fma.rn.f32 %f14656, %f14566, %f33284, %f14652;
	// end inline asm
	// begin inline asm
	fma.rn.f32 %f14660, %f14566, %f33284, %f14656;
	// end inline asm
	// begin inline asm
	fma.rn.f32 %f14664, %f14566, %f33284, %f14660;
	// end inline asm
	// begin inline asm
	fma.rn.f32 %f14668, %f14566, %f33284, %f14664;
	// end inline asm
	// begin inline asm
	fma.rn.f32 %f14672, %f14566, %f33284, %f14668;
	// end inline asm
	// begin inline asm
	fma.rn.f32 %f14676, %f14566, %f33284, %f14672;
	// end inline asm
	// begin inline asm
	fma.rn.f32 %f14680, %f14566, %f33284, %f14676;
	// end inline asm
	// begin inline asm
	fma.rn.f32 %f14684, %f14566, %f33284, %f14680;
	// end inline asm
	// begin inline asm
	fma.rn.f32 %f14688, %f14566, %f33284, %f14684;
	// end inline asm
	// begin inline asm
	fma.rn.f32 %f14692, %f14566, %f33284, %f14688;
	// end inline asm
	// begin inline asm
	sin.approx.f32  %f14696, %f14692;
	// end inline asm
	// begin inline asm
	fma.rn.f32 %f14698, %f14696, %f33284, %f14692;
	// end inline asm
	// begin inline asm
	fma.rn.f32 %f14702, %f14696, %f33284, %f14698;
	// end inline asm
	// begin inline asm
	fma.rn.f32 %f14706, %f14696, %f33284, %f14702;
	// end inline asm
	// begin inline asm
	fma.rn.f32 %f14710, %f14696, %f33284, %f14706;
	// end inline asm
	// begin inline asm
	fma.rn.f32 %f14714, %f14696, %f33284, %f14710;
	// end inline asm
	// begin inline asm
	fma.rn.f32 %f14718, %f14696, %f33284, %f14714;
	// end inline asm
	// begin inline asm
	fma.rn.f32 %f14722, %f14696, %f33284, %f14718;
	// end inline asm
	// begin inline asm
	fma.rn.f32 %f14726, %f14696, %f33284, %f14722;
	// end inline asm
	// begin inline asm
	fma.rn.f32 %f14730, %f14696, %f33284, %f14726;
	// end inline asm
	// begin inline asm
	fma.rn.f32 %f14734, %f14696, %f33284, %f14730;
	// end inline asm
	// begin inline asm
	fma.rn.f32 %f14738, %f14696, %f33284, %f14734;
	// end inline asm
	// begin inline asm
	fma.rn.f32 %f14742, %f14696, %f33284, %f14738;
	// end inline asm
	// begin inline asm
	fma.rn.f32 %f14746, %f14696, %f33284, %f14742;
	// end inline asm
	// begin inline asm
	fma.rn.f32 %f14750, %f14696, %f33284, %f14746;
	// end inline asm
	// begin inline asm
	fma.rn.f32 %f14754, %f14696, %f33284, %f14750;
	// end inline asm
	// begin inline asm
	fma.rn.f32 %f14758, %f14696, %f33284, %f14754;
	// end inline asm
	// begin inline asm
	fma.rn.f32 %f14762, %f14696, %f33284, %f14758;
	// end inline asm
	// begin inline asm
	fma.rn.f32 %f14766, %f14696, %f33284, %f14762;
	// end inline asm
	// begin inline asm
	fma.rn.f32 %f14770, %f14696, %f33284, %f14766;
	// end inline asm
	// begin inline asm
	fma.rn.f32 %f14774, %f14696, %f33284, %f14770;
	// end inline asm
	// begin inline asm
	fma.rn.f32 %f14778, %f14696, %f33284, %f14774;
	// end inline asm
	// begin inline asm
	fma.rn.f32 %f14782, %f14696, %f33284, %f14778;
	// end inline asm
	// begin inline asm
	fma.rn.f32 %f14786, %f14696, %f33284, %f14782;
	// end inline asm
	// begin inline asm
	fma.rn.f32 %f14790, %f14696, %f33284, %f14786;
	// end inline asm
	// begin inline asm
	fma.rn.f32 %f14794, %f14696, %f33284, %f14790;
	// end inline asm
	// begin inline asm
	fma.rn.f32 %f14798, %f14696, %f33284, %f14794;
	// end inline asm
	// begin inline asm
	fma.rn.f32 %f14802, %f14696, %f33284, %f14798;
	// end inline asm
	// begin inline asm
	fma.rn.f32 %f14806, %f14696, %f33284, %f14802;
	// end inline asm
	// begin inline asm
	fma.rn.f32 %f14810, %f14696, %f33284, %f14806;
	// end inline asm
	// begin inline asm
	fma.rn.f32 %f14814, %f14696, %f33284, %f14810;
	// end inline asm
	// begin inline asm
	fma.rn.f32 %f14818, %f14696, %f33284, %f14814;
	// end inline asm
	// begin inline asm
	fma.rn.f32 %f14822, %f14696, %f33284, %f14818;
	// end inline asm
	// begin inline asm
	sin.approx.f32  %f14826, %f14822;
	// end inline asm
	// begin inline asm
	fma.rn.f32 %f14828, %f14826, %f33284, %f14822;
	// end inline asm
	// begin inline asm
	fma.rn.f32 %f14832, %f14826, %f33284, %f14828;
	// end inline asm
	// begin inline asm
	fma.rn.f32 %f14836, %f14826, %f33284, %f14832;
	// end inline asm
	// begin inline asm
	fma.rn.f32 %f14840, %f14826, %f33284, %f14836;
	// end inline asm
	// begin inline asm
	fma.rn.f32 %f14844, %f14826, %f33284, %f14840;
	// end inline asm
	// begin inline asm
	fma.rn.f32 %f14848, %f14826, %f33284, %f14844;
	// end inline asm
	// begin inline asm
	fma.rn.f32 %f14852, %f14826, %f33284, %f14848;
	// end inline asm
	// begin inline asm
	fma.rn.f32 %f14856, %f14826, %f33284, %f14852;
	// end inline asm
	// begin inline asm
	fma.rn.f32 %f14860, %f14826, %f33284, %f14856;
	// end inline asm
	// begin inline asm
	fma.rn.f32 %f14864, %f14826, %f33284, %f14860;
	// end inline asm
	// begin inline asm
	fma.rn.f32 %f14868, %f14826, %f33284, %f14864;
	// end inline asm
	// begin inline asm
	fma.rn.f32 %f14872, %f14826, %f33284, %f14868;
	// end inline asm
	// begin inline asm
	fma.rn.f32 %f14876, %f14826, %f33284, %f14872;
	// end inline asm
	// begin inline asm
	fma.rn.f32 %f14880, %f14826, %f33284, %f14876;
	// end inline asm
	// begin inline asm
	fma.rn.f32 %f14884, %f14826, %f33284, %f14880;
	// end inline asm
	// begin inline asm
	fma.rn.f32 %f14888, %f14826, %f33284, %f14884;
	// end inline asm
	// begin inline asm
	fma.rn.f32 %f14892, %f14826, %f33284, %f14888;
	// end inline asm
	// begin inline asm
	fma.rn.f32 %f14896, %f14826, %f33284, %f14892;
	// end inline asm
	// begin inline asm
	fma.rn.f32 %f14900, %f14826, %f33284, %f14896;
	// end inline asm
	// begin inline asm
	fma.rn.f32 %f14904, %f14826, %f33284, %f14900;
	// end inline asm
	// begin inline asm
	fma.rn.f32 %f14908, %f14826, %f33284, %f14904;
	// end inline asm
	// begin inline asm
	fma.rn.f32 %f14912, %f14826, %f33284, %f14908;
	// end inline asm
	// begin inline asm
	fma.rn.f32 %f14916, %f14826, %f33284, %f14912;
	// end inline asm
	// begin inline asm
	fma.rn.f32 %f14920, %f14826, %f33284, %f14916;
	// end inline asm
	// begin inline asm
	fma.rn.f32 %f14924, %f14826, %f33284, %f14920;
	// end inline asm
	// begin inline asm
	fma.rn.f32 %f14928, %f14826, %f33284, %f14924;
	// end inline asm
	// begin inline asm
	fma.rn.f32 %f14932, %f14826, %f33284, %f14928;
	// end inline asm
	// begin inline asm
	fma.rn.f32 %f14936, %f14826, %f33284, %f14932;
	// end inline asm
	// begin inline asm
	fma.rn.f32 %f14940, %f14826, %f33284, %f14936;
	// end inline asm
	// begin inline asm
	fma.rn.f32 %f14944, %f14826, %f33284, %f14940;
	// end inline asm
	// begin inline asm
	fma.rn.f32 %f14948, %f14826, %f33284, %f14944;
	// end inline asm
	// begin inline asm
	fma.rn.f32 %f14952, %f14826, %f33284, %f14948;
	// end inline asm
	// begin inline asm
	sin.approx.f32  %f14956, %f14952;
	// end inline asm
	// begin inline asm
	fma.rn.f32 %f14958, %f14956, %f33284, %f14952;
	// end inline asm
	// begin inline asm
	fma.rn.f32 %f14962, %f14956, %f33284, %f14958;
	// end inline asm
	// begin inline asm
	fma.rn.f32 %f14966, %f14956, %f33284, %f14962;
	// end inline asm
	// begin inline asm
	fma.rn.f32 %f14970, %f14956, %f33284, %f14966;
	// end inline asm
	// begin inline asm
	fma.rn.f32 %f14974, %f14956, %f33284, %f14970;
	// end inline asm
	// begin inline asm
	fma.rn.f32 %f14978, %f14956, %f33284, %f14974;
	// end inline asm
	// begin inline asm
	fma.rn.f32 %f14982, %f14956, %f33284, %f14978;
	// end inline asm
	// begin inline asm
	fma.rn.f32 %f14986, %f14956, %f33284, %f14982;
	// end inline asm
	// begin inline asm
	fma.rn.f32 %f14990, %f14956, %f33284, %f14986;
	// end inline asm
	// begin inline asm
	fma.rn.f32 %f14994, %f14956, %f33284, %f14990;
	// end inline asm
	// begin inline asm
	fma.rn.f32 %f14998, %f14956, %f33284, %f14994;
	// end inline asm
	// begin inline asm
	fma.rn.f32 %f15002, %f14956, %f33284, %f14998;
	// end inline asm
	// begin inline asm
	fma.rn.f32 %f15006, %f14956, %f33284, %f15002;
	// end inline asm
	// begin inline asm
	fma.rn.f32 %f15010, %f14956, %f33284, %f15006;
	// end inline asm
	// begin inline asm
	fma.rn.f32 %f15014, %f14956, %f33284, %f15010;
	// end inline asm
	// begin inline asm
	fma.rn.f32 %f15018, %f14956, %f33284, %f15014;
	// end inline asm
	// begin inline asm
	fma.rn.f32 %f15022, %f14956, %f33284, %f15018;
	// end inline asm
	// begin inline asm
	fma.rn.f32 %f15026, %f14956, %f33284, %f15022;
	// end inline asm
	// begin inline asm
	fma.rn.f32 %f15030, %f14956, %f33284, %f15026;
	// end inline asm
	// begin inline asm
	fma.rn.f32 %f15034, %f14956, %f33284, %f15030;
	// end inline asm
	// begin inline asm
	fma.rn.f32 %f15038, %f14956, %f33284, %f15034;
	// end inline asm
	// begin inline asm
	fma.rn.f32 %f15042, %f14956, %f33284, %f15038;
	// end inline asm
	// begin inline asm
	fma.rn.f32 %f15046, %f14956, %f33284, %f15042;
	// end inline asm
	// begin inline asm
	fma.rn.f32 %f15050, %f14956, %f33284, %f15046;
	// end inline asm
	// begin inline asm
	fma.rn.f32 %f15054, %f14956, %f33284, %f15050;
	// end inline asm
	// begin inline asm
	fma.rn.f32 %f15058, %f14956, %f33284, %f15054;
	// end inline asm
	// begin inline asm
	fma.rn.f32 %f15062, %f14956, %f33284, %f15058;
	// end inline asm
	// begin inline asm
	fma.rn.f32 %f15066, %f14956, %f33284, %f15062;
	// end inline asm
	// begin inline asm
	fma.rn.f32 %f15070, %f14956, %f33284, %f15066;
	// end inline asm
	// begin inline asm
	fma.rn.f32 %f15074, %f14956, %f33284, %f15070;
	// end inline asm
	// begin inline asm
	fma.rn.f32 %f15078, %f14956, %f33284, %f15074;
	// end inline asm
	// begin inline asm
	fma.rn.f32 %f15082, %f14956, %f33284, %f15078;
	// end inline asm
	// begin inline asm
	sin.approx.f32  %f15086, %f15082;
	// end inline asm
	// begin inline asm
	fma.rn.f32 %f15088, %f15086, %f33284, %f15082;
	// end inline asm
	// begin inline asm
	fma.rn.f32 %f15092, %f15086, %f33284, %f15088;
	// end inline asm
	// begin inline asm
	fma.rn.f32 %f15096, %f15086, %f33284, %f15092;
	// end inline asm
	// begin inline asm
	fma.rn.f32 %f15100, %f15086, %f33284, %f15096;
	// end inline asm
	// begin inline asm
	fma.rn.f32 %f15104, %f15086, %f33284, %f15100;
	// end inline asm
	// begin inline asm
	fma.rn.f32 %f15108, %f15086, %f33284, %f15104;
	// end inline asm
	// begin inline asm
	fma.rn.f32 %f15112, %f15086, %f33284, %f15108;
	// end inline asm
	// begin inline asm
	fma.rn.f32 %f15116, %f15086, %f33284, %f15112;
	// end inline asm
	// begin inline asm
	fma.rn.f32 %f15120, %f15086, %f33284, %f15116;
	// end inline asm
	// begin inline asm
	fma.rn.f32 %f15124, %f15086, %f33284, %f15120;
	// end inline asm
	// begin inline asm
	fma.rn.f32 %f15128, %f15086, %f33284, %f15124;
	// end inline asm
	// begin inline asm
	fma.rn.f32 %f15132, %f15086, %f33284, %f15128;
	// end inline asm
	// begin inline asm
	fma.rn.f32 %f15136, %f15086, %f33284, %f15132;
	// end inline asm
	// begin inline asm
	fma.rn.f32 %f15140, %f15086, %f33284, %f15136;
	// end inline asm
	// begin inline asm
	fma.rn.f32 %f15144, %f15086, %f33284, %f15140;
	// end inline asm
	// begin inline asm
	fma.rn.f32 %f15148, %f15086, %f33284, %f15144;
	// end inline asm
	// begin inline asm
	fma.rn.f32 %f15152, %f15086, %f33284, %f15148;
	// end inline asm
	// begin inline asm
	fma.rn.f32 %f15156, %f15086, %f33284, %f15152;
	// end inline asm
	// begin inline asm
	fma.rn.f32 %f15160, %f15086, %f33284, %f15156;
	// end inline asm
	// begin inline asm
	fma.rn.f32 %f15164, %f15086, %f33284, %f15160;
	// end inline asm
	// begin inline asm
	fma.rn.f32 %f15168, %f15086, %f33284, %f15164;
	// end inline asm
	// begin inline asm
	fma.rn.f32 %f15172, %f15086, %f33284, %f15168;
	// end inline asm
	// begin inline asm
	fma.rn.f32 %f15176, %f15086, %f33284, %f15172;
	// end inline asm
	// begin inline asm
	fma.rn.f32 %f15180, %f15086, %f33284, %f15176;
	// end inline asm
	// begin inline asm
	fma.rn.f32 %f15184, %f15086, %f33284, %f15180;
	// end inline asm
	// begin inline asm
	fma.rn.f32 %f15188, %f15086, %f33284, %f15184;
	// end inline asm
	// begin inline asm
	fma.rn.f32 %f15192, %f15086, %f33284, %f15188;
	// end inline asm
	// begin inline asm
	fma.rn.f32 %f15196, %f15086, %f33284, %f15192;
	// end inline asm
	// begin inline asm
	fma.rn.f32 %f15200, %f15086, %f33284, %f15196;
	// end inline asm
	// begin inline asm
	fma.rn.f32 %f15204, %f15086, %f33284, %f15200;
	// end inline asm
	// begin inline asm
	fma.rn.f32 %f15208, %f15086, %f33284, %f15204;
	// end inline asm
	// begin inline asm
	fma.rn.f32 %f15212, %f15086, %f33284, %f15208;
	// end inline asm
	// begin inline asm
	sin.approx.f32  %f15216, %f15212;
	// end inline asm
	// begin inline asm
	fma.rn.f32 %f15218, %f15216, %f33284, %f15212;
	// end inline asm
	// begin inline asm
	fma.rn.f32 %f15222, %f15216, %f33284, %f15218;
	// end inline asm
	// begin inline asm
	fma.rn.f32 %f15226, %f15216, %f33284, %f15222;
	// end inline asm
	// begin inline asm
	fma.rn.f32 %f15230, %f15216, %f33284, %f15226;
	// end inline asm
	// begin inline asm
	fma.rn.f32 %f15234, %f15216, %f33284, %f15230;
	// end inline asm
	// begin inline asm
	fma.rn.f32 %f15238, %f15216, %f33284, %f15234;
	// end inline asm
	// begin inline asm
	fma.rn.f32 %f15242, %f15216, %f33284, %f15238;
	// end inline asm
	// begin inline asm
	fma.rn.f32 %f15246, %f15216, %f33284, %f15242;
	// end inline asm
	// begin inline asm
	fma.rn.f32 %f15250, %f15216, %f33284, %f15246;
	// end inline asm
	// begin inline asm
	fma.rn.f32 %f15254, %f15216, %f33284, %f15250;
	// end inline asm
	// begin inline asm
	fma.rn.f32 %f15258, %f15216, %f33284, %f15254;
	// end inline asm
	// begin inline asm
	fma.rn.f32 %f15262, %f15216, %f33284, %f15258;
	// end inline asm
	// begin inline asm
	fma.rn.f32 %f15266, %f15216, %f33284, %f15262;
	// end inline asm
	// begin inline asm
	fma.rn.f32 %f15270, %f15216, %f33284, %f15266;
	// end inline asm
	// begin inline asm
	fma.rn.f32 %f15274, %f15216, %f33284, %f15270;
	// end inline asm
	// begin inline asm
	fma.rn.f32 %f15278, %f15216, %f33284, %f15274;
	// end inline asm
	// begin inline asm
	fma.rn.f32 %f15282, %f15216, %f33284, %f15278;
	// end inline asm
	// begin inline asm
	fma.rn.f32 %f15286, %f15216, %f33284, %f15282;
	// end inline asm
	// begin inline asm
	fma.rn.f32 %f15290, %f15216, %f33284, %f15286;
	// end inline asm
	// begin inline asm
	fma.rn.f32 %f15294, %f15216, %f33284, %f15290;
	// end inline asm
	// begin inline asm
	fma.rn.f32 %f15298, %f15216, %f33284, %f15294;
	// end inline asm
	// begin inline asm
	fma.rn.f32 %f15302, %f15216, %f33284, %f15298;
	// end inline asm
	// begin inline asm
	fma.rn.f32 %f15306, %f15216, %f33284, %f15302;
	// end inline asm
	// begin inline asm
	fma.rn.f32 %f15310, %f15216, %f33284, %f15306;
	// end inline asm
	// begin inline asm
	fma.rn.f32 %f15314, %f15216, %f33284, %f15310;
	// end inline asm
	// begin inline asm
	fma.rn.f32 %f15318, %f15216, %f33284, %f15314;
	// end inline asm
	// begin inline asm
	fma.rn.f32 %f15322, %f15216, %f33284, %f15318;
	// end inline asm
	// begin inline asm
	fma.rn.f32 %f15326, %f15216, %f33284, %f15322;
	// end inline asm
	// begin inline asm
	fma.rn.f32 %f15330, %f15216, %f33284, %f15326;
	// end inline asm
	// begin inline asm
	fma.rn.f32 %f15334, %f15216, %f33284, %f15330;
	// end inline asm
	// begin inline asm
	fma.rn.f32 %f15338, %f15216, %f33284, %f15334;
	// end inline asm
	// begin inline asm
	fma.rn.f32 %f15342, %f15216, %f33284, %f15338;
	// end inline asm
	// begin inline asm
	sin.approx.f32  %f15346, %f15342;
	// end inline asm
	// begin inline asm
	fma.rn.f32 %f15348, %f15346, %f33284, %f15342;
	// end inline asm
	// begin inline asm
	fma.rn.f32 %f15352, %f15346, %f33284, %f15348;
	// end inline asm
	// begin inline asm
	fma.rn.f32 %f15356, %f15346, %f33284, %f15352;
	// end inline asm
	// begin inline asm
	fma.rn.f32 %f15360, %f15346, %f33284, %f15356;
	// end inline asm
	// begin inline asm
	fma.rn.f32 %f15364, %f15346, %f33284, %f15360;
	// end inline asm
	// begin inline asm
	fma.rn.f32 %f15368, %f15346, %f33284, %f15364;
	// end inline asm
	// begin inline asm
	fma.rn.f32 %f15372, %f15346, %f33284, %f15368;
	// end inline asm
	// begin inline asm
	fma.rn.f32 %f15376, %f15346, %f33284, %f15372;
	// end inline asm
	// begin inline asm
	fma.rn.f32 %f15380, %f15346, %f33284, %f15376;
	// end inline asm
	// begin inline asm
	fma.rn.f32 %f15384, %f15346, %f33284, %f15380;
	// end inline asm
	// begin inline asm
	fma.rn.f32 %f15388, %f15346, %f33284, %f15384;
	// end inline asm
	// begin inline asm
	fma.rn.f32 %f15392, %f15346, %f33284, %f15388;
	// end inline asm
	// begin inline asm
	fma.rn.f32 %f15396, %f15346, %f33284, %f15392;
	// end inline asm
	// begin inline asm
	fma.rn.f32 %f15400, %f15346, %f33284, %f15396;
	// end inline asm
	// begin inline asm
	fma.rn.f32 %f15404, %f15346, %f33284, %f15400;
	// end inline asm
	// begin inline asm
	fma.rn.f32 %f15408, %f15346, %f33284, %f15404;
	// end inline asm
	// begin inline asm
	fma.rn.f32 %f15412, %f15346, %f33284, %f15408;
	// end inline asm
	// begin inline asm
	fma.rn.f32 %f15416, %f15346, %f33284, %f15412;
	// end inline asm
	// begin inline asm
	fma.rn.f32 %f15420, %f15346, %f33284, %f15416;
	// end inline asm
	// begin inline asm
	fma.rn.f32 %f15424, %f15346, %f33284, %f15420;
	// end inline asm
	// begin inline asm
	fma.rn.f32 %f15428, %f15346, %f33284, %f15424;
	// end inline asm
	// begin inline asm
	fma.rn.f32 %f15432, %f15346, %f33284, %f15428;
	// end inline asm
	// begin inline asm
	fma.rn.f32 %f15436, %f15346, %f33284, %f15432;
	// end inline asm
	// begin inline asm
	fma.rn.f32 %f15440, %f15346, %f33284, %f15436;
	// end inline asm
	// begin inline asm
	fma.rn.f32 %f15444, %f15346, %f33284, %f15440;
	// end inline asm
	// begin inline asm
	fma.rn.f32 %f15448, %f15346, %f33284, %f15444;
	// end inline asm
	// begin inline asm
	fma.rn.f32 %f15452, %f15346, %f33284, %f15448;
	// end inline asm
	// begin inline asm
	fma.rn.f32 %f15456, %f15346, %f33284, %f15452;
	// end inline asm
	// begin inline asm
	fma.rn.f32 %f15460, %f15346, %f33284, %f15456;
	// end inline asm
	// begin inline asm
	fma.rn.f32 %f15464, %f15346, %f33284, %f15460;
	// end inline asm
	// begin inline asm
	fma.rn.f32 %f15468, %f15346, %f33284, %f15464;
	// end inline asm
	// begin inline asm
	fma.rn.f32 %f15472, %f15346, %f33284, %f15468;
	// end inline asm
	// begin inline asm
	sin.approx.f32  %f15476, %f15472;
	// end inline asm
	// begin inline asm
	fma.rn.f32 %f15478, %f15476, %f33284, %f15472;
	// end inline asm
	// begin inline asm
	fma.rn.f32 %f15482, %f15476, %f33284, %f15478;
	// end inline asm
	// begin inline asm
	fma.rn.f32 %f15486, %f15476, %f33284, %f15482;
	// end inline asm
	// begin inline asm
	fma.rn.f32 %f15490, %f15476, %f33284, %f15486;
	// end inline asm
	// begin inline asm
	fma.rn.f32 %f15494, %f15476, %f33284, %f15490;
	// end inline asm
	// begin inline asm
	fma.rn.f32 %f15498, %f15476, %f33284, %f15494;
	// end inline asm
	// begin inline asm
	fma.rn.f32 %f15502, %f15476, %f33284, %f15498;
	// end inline asm
	// begin inline asm
	fma.rn.f32 %f15506, %f15476, %f33284, %f15502;
	// end inline asm
	// begin inline asm
	fma.rn.f32 %f15510, %f15476, %f33284, %f15506;
	// end inline asm
	// begin inline asm
	fma.rn.f32 %f15514, %f15476, %f33284, %f15510;
	// end inline asm
	// begin inline asm
	fma.rn.f32 %f15518, %f15476, %f33284, %f15514;
	// end inline asm
	// begin inline asm
	fma.rn.f32 %f15522, %f15476, %f33284, %f15518;
	// end inline asm
	// begin inline asm
	fma.rn.f32 %f15526, %f15476, %f33284, %f15522;
	// end inline asm
	// begin inline asm
	fma.rn.f32 %f15530, %f15476, %f33284, %f15526;
	// end inline asm
	// begin inline asm
	fma.rn.f32 %f15534, %f15476, %f33284, %f15530;
	// end inline asm
	// begin inline asm
	fma.rn.f32 %f15538, %f15476, %f33284, %f15534;
	// end inline asm
	// begin inline asm
	fma.rn.f32 %f15542, %f15476, %f33284, %f15538;
	// end inline asm
	// begin inline asm
	fma.rn.f32 %f15546, %f15476, %f33284, %f15542;
	// end inline asm
	// begin inline asm
	fma.rn.f32 %f15550, %f15476, %f33284, %f15546;
	// end inline asm
	// begin inline asm
	fma.rn.f32 %f15554, %f15476, %f33284, %f15550;
	// end inline asm
	// begin inline asm
	fma.rn.f32 %f15558, %f15476, %f33284, %f15554;
	// end inline asm
	// begin inline asm
	fma.rn.f32 %f15562, %f15476, %f33284, %f15558;
	// end inline asm
	// begin inline asm
	fma.rn.f32 %f15566, %f15476, %f33284, %f15562;
	// end inline asm
	// begin inline asm
	fma.rn.f32 %f15570, %f15476, %f33284, %f15566;
	// end inline asm
	// begin inline asm
	fma.rn.f32 %f15574, %f15476, %f33284, %f15570;
	// end inline asm
	// begin inline asm
	fma.rn.f32 %f15578, %f15476, %f33284, %f15574;
	// end inline asm
	// begin inline asm
	fma.rn.f32 %f15582, %f15476, %f33284, %f15578;
	// end inline asm
	// begin inline asm
	fma.rn.f32 %f15586, %f15476, %f33284, %f15582;
	// end inline asm
	// begin inline asm
	fma.rn.f32 %f15590, %f15476, %f33284, %f15586;
	// end inline asm
	// begin inline asm
	fma.rn.f32 %f15594, %f15476, %f33284, %f15590;
	// end inline asm
	// begin inline asm
	fma.rn.f32 %f15598, %f15476, %f33284, %f15594;
	// end inline asm
	// begin inline asm
	fma.rn.f32 %f15602, %f15476, %f33284, %f15598;
	// end inline asm
	// begin inline asm
	sin.approx.f32  %f15606, %f15602;
	// end inline asm
	// begin inline asm
	fma.rn.f32 %f15608, %f15606, %f33284, %f15602;
	// end inline asm
	// begin inline asm
	fma.rn.f32 %f15612, %f15606, %f33284, %f15608;
	// end inline asm
	// begin inline asm
	fma.rn.f32 %f15616, %f15606, %f33284, %f15612;
	// end inline asm
	// begin inline asm
	fma.rn.f32 %f15620, %f15606, %f33284, %f15616;
	// end inline asm
	// begin inline asm
	fma.rn.f32 %f15624, %f15606, %f33284, %f15620;
	// end inline asm
	// begin inline asm
	fma.rn.f32 %f15628, %f15606, %f33284, %f15624;
	// end inline asm
	// begin inline asm
	fma.rn.f32 %f15632, %f15606, %f33284, %f15628;
	// end inline asm
	// begin inline asm
	fma.rn.f32 %f15636, %f15606, %f33284, %f15632;
	// end inline asm
	// begin inline asm
	fma.rn.f32 %f15640, %f15606, %f33284, %f15636;
	// end inline asm
	// begin inline asm
	fma.rn.f32 %f15644, %f15606, %f33284, %f15640;
	// end inline asm
	// begin inline asm
	fma.rn.f32 %f15648, %f15606, %f33284, %f15644;
	// end inline asm
	// begin inline asm
	fma.rn.f32 %f15652, %f15606, %f33284, %f15648;
	// end inline asm
	// begin inline asm
	fma.rn.f32 %f15656, %f15606, %f33284, %f15652;
	// end inline asm
	// begin inline asm
	fma.rn.f32 %f15660, %f15606, %f33284, %f15656;
	// end inline asm
	// begin inline asm
	fma.rn.f32 %f15664, %f15606, %f33284, %f15660;
	// end inline asm
	// begin inline asm
	fma.rn.f32 %f15668, %f15606, %f33284, %f15664;
	// end inline asm
	// begin inline asm
	fma.rn.f32 %f15672, %f15606, %f33284, %f15668;
	// end inline asm
	// begin inline asm
	fma.rn.f32 %f15676, %f15606, %f33284, %f15672;
	// end inline asm
	// begin inline asm
	fma.rn.f32 %f15680, %f15606, %f33284, %f15676;
	// end inline asm
	// begin inline asm
	fma.rn.f32 %f15684, %f15606, %f33284, %f15680;
	// end inline asm
	// begin inline asm
	fma.rn.f32 %f15688, %f15606, %f33284, %f15684;
	// end inline asm
	// begin inline asm
	fma.rn.f32 %f15692, %f15606, %f33284, %f15688;
	// end inline asm
	// begin inline asm
	fma.rn.f32 %f15696, %f15606, %f33284, %f15692;
	// end inline asm
	// begin inline asm
	fma.rn.f32 %f15700, %f15606, %f33284, %f15696;
	// end inline asm
	// begin inline asm
	fma.rn.f32 %f15704, %f15606, %f33284, %f15700;
	// end inline asm
	// begin inline asm
	fma.rn.f32 %f15708, %f15606, %f33284, %f15704;
	// end inline asm
	// begin inline asm
	fma.rn.f32 %f15712, %f15606, %f33284, %f15708;
	// end inline asm
	// begin inline asm
	fma.rn.f32 %f15716, %f15606, %f33284, %f15712;
	// end inline asm
	// begin inline asm
	fma.rn.f32 %f15720, %f15606, %f33284, %f15716;
	// end inline asm
	// begin inline asm
	fma.rn.f32 %f15724, %f15606, %f33284, %f15720;
	// end inline asm
	// begin inline asm
	fma.rn.f32 %f15728, %f15606, %f33284, %f15724;
	// end inline asm
	// begin inline asm
	fma.rn.f32 %f15732, %f15606, %f33284, %f15728;
	// end inline asm
	// begin inline asm
	sin.approx.f32  %f15736, %f15732;
	// end inline asm
	// begin inline asm
	fma.rn.f32 %f15738, %f15736, %f33284, %f15732;
	// end inline asm
	// begin inline asm
	fma.rn.f32 %f15742, %f15736, %f33284, %f15738;
	// end inline asm
	// begin inline asm
	fma.rn.f32 %f15746, %f15736, %f33284, %f15742;
	// end inline asm
	// begin inline asm
	fma.rn.f32 %f15750, %f15736, %f33284, %f15746;
	// end inline asm
	// begin inline asm
	fma.rn.f32 %f15754, %f15736, %f33284, %f15750;
	// end inline asm
	// begin inline asm
	fma.rn.f32 %f15758, %f15736, %f33284, %f15754;
	// end inline asm
	// begin inline asm
	fma.rn.f32 %f15762, %f15736, %f33284, %f15758;
	// end inline asm
	// begin inline asm
	fma.rn.f32 %f15766, %f15736, %f33284, %f15762;
	// end inline asm
	// begin inline asm
	fma.rn.f32 %f15770, %f15736, %f33284, %f15766;
	// end inline asm
	// begin inline asm
	fma.rn.f32 %f15774, %f15736, %f33284, %f15770;
	// end inline asm
	// begin inline asm
	fma.rn.f32 %f15778, %f15736, %f33284, %f15774;
	// end inline asm
	// begin inline asm
	fma.rn.f32 %f15782, %f15736, %f33284, %f15778;
	// end inline asm
	// begin inline asm
	fma.rn.f32 %f15786, %f15736, %f33284, %f15782;
	// end inline asm
	// begin inline asm
	fma.rn.f32 %f15790, %f15736, %f33284, %f15786;
	// end inline asm
	// begin inline asm
	fma.rn.f32 %f15794, %f15736, %f33284, %f15790;
	// end inline asm
	// begin inline asm
	fma.rn.f32 %f15798, %f15736, %f33284, %f15794;
	// end inline asm
	// begin inline asm
	fma.rn.f32 %f15802, %f15736, %f33284, %f15798;
	// end inline asm
	// begin inline asm
	fma.rn.f32 %f15806, %f15736, %f33284, %f15802;
	// end inline asm
	// begin inline asm
	fma.rn.f32 %f15810, %f15736, %f33284, %f15806;
	// end inline asm
	// begin inline asm
	fma.rn.f32 %f15814, %f15736, %f33284, %f15810;
	// end inline asm
	// begin inline asm
	fma.rn.f32 %f15818, %f15736, %f33284, %f15814;
	// end inline asm
	// begin inline asm
	fma.rn.f32 %f15822, %f15736, %f33284, %f15818;
	// end inline asm
	// begin inline asm
	fma.rn.f32 %f15826, %f15736, %f33284, %f15822;
	// end inline asm
	// begin inline asm
	fma.rn.f32 %f15830, %f15736, %f33284, %f15826;
	// end inline asm
	// begin inline asm
	fma.rn.f32 %f15834, %f15736, %f33284, %f15830;
	// end inline asm
	// begin inline asm
	fma.rn.f32 %f15838, %f15736, %f33284, %f15834;
	// end inline asm
	// begin inline asm
	fma.rn.f32 %f15842, %f15736, %f33284, %f15838;
	// end inline asm
	// begin inline asm
	fma.rn.f32 %f15846, %f15736, %f33284, %f15842;
	// end inline asm
	// begin inline asm
	fma.rn.f32 %f15850, %f15736, %f33284, %f15846;
	// end inline asm
	// begin inline asm
	fma.rn.f32 %f15854, %f15736, %f33284, %f15850;
	// end inline asm
	// begin inline asm
	fma.rn.f32 %f15858, %f15736, %f33284, %f15854;
	// end inline asm
	// begin inline asm
	fma.rn.f32 %f15862, %f15736, %f33284, %f15858;
	// end inline asm
	// begin inline asm
	sin.approx.f32  %f15866, %f15862;
	// end inline asm
	// begin inline asm
	fma.rn.f32 %f15868, %f15866, %f33284, %f15862;
	// end inline asm
	// begin inline asm
	fma.rn.f32 %f15872, %f15866, %f33284, %f15868;
	// end inline asm
	// begin inline asm
	fma.rn.f32 %f15876, %f15866, %f33284, %f15872;
	// end inline asm
	// begin inline asm
	fma.rn.f32 %f15880, %f15866, %f33284, %f15876;
	// end inline asm
	// begin inline asm
	fma.rn.f32 %f15884, %f15866, %f33284, %f15880;
	// end inline asm
	// begin inline asm
	fma.rn.f32 %f15888, %f15866, %f33284, %f15884;
	// end inline asm
	// begin inline asm
	fma.rn.f32 %f15892, %f15866, %f33284, %f15888;
	// end inline asm
	// begin inline asm
	fma.rn.f32 %f15896, %f15866, %f33284, %f15892;
	// end inline asm
	// begin inline asm
	fma.rn.f32 %f15900, %f15866, %f33284, %f15896;
	// end inline asm
	// begin inline asm
	fma.rn.f32 %f15904, %f15866, %f33284, %f15900;
	// end inline asm
	// begin inline asm
	fma.rn.f32 %f15908, %f15866, %f33284, %f15904;
	// end inline asm
	// begin inline asm
	fma.rn.f32 %f15912, %f15866, %f33284, %f15908;
	// end inline asm
	// begin inline asm
	fma.rn.f32 %f15916, %f15866, %f33284, %f15912;
	// end inline asm
	// begin inline asm
	fma.rn.f32 %f15920, %f15866, %f33284, %f15916;
	// end inline asm
	// begin inline asm
	fma.rn.f32 %f15924, %f15866, %f33284, %f15920;
	// end inline asm
	// begin inline asm
	fma.rn.f32 %f15928, %f15866, %f33284, %f15924;
	// end inline asm
	// begin inline asm
	fma.rn.f32 %f15932, %f15866, %f33284, %f15928;
	// end inline asm
	// begin inline asm
	fma.rn.f32 %f15936, %f15866, %f33284, %f15932;
	// end inline asm
	// begin inline asm
	fma.rn.f32 %f15940, %f15866, %f33284, %f15936;
	// end inline asm
	// begin inline asm
	fma.rn.f32 %f15944, %f15866, %f33284, %f15940;
	// end inline asm
	// begin inline asm
	fma.rn.f32 %f15948, %f15866, %f33284, %f15944;
	// end inline asm
	// begin inline asm
	fma.rn.f32 %f15952, %f15866, %f33284, %f15948;
	// end inline asm
	// begin inline asm
	fma.rn.f32 %f15956, %f15866, %f33284, %f15952;
	// end inline asm
	// begin inline asm
	fma.rn.f32 %f15960, %f15866, %f33284, %f15956;
	// end inline asm
	// begin inline asm
	fma.rn.f32 %f15964, %f15866, %f33284, %f15960;
	// end inline asm
	// begin inline asm
	fma.rn.f32 %f15968, %f15866, %f33284, %f15964;
	// end inline asm
	// begin inline asm
	fma.rn.f32 %f15972, %f15866, %f33284, %f15968;
	// end inline asm
	// begin inline asm
	fma.rn.f32 %f15976, %f15866, %f33284, %f15972;
	// end inline asm
	// begin inline asm
	fma.rn.f32 %f15980, %f15866, %f33284, %f15976;
	// end inline asm
	// begin inline asm
	fma.rn.f32 %f15984, %f15866, %f33284, %f15980;
	// end inline asm
	// begin inline asm
	fma.rn.f32 %f15988, %f15866, %f33284, %f15984;
	// end inline asm
	// begin inline asm
	fma.rn.f32 %f15992, %f15866, %f33284, %f15988;
	// end inline asm
	// begin inline asm
	sin.approx.f32  %f15996, %f15992;
	// end inline asm
	// begin inline asm
	fma.rn.f32 %f15998, %f15996, %f33284, %f15992;
	// end inline asm
	// begin inline asm
	fma.rn.f32 %f16002, %f15996, %f33284, %f15998;
	// end inline asm
	// begin inline asm
	fma.rn.f32 %f16006, %f15996, %f33284, %f16002;
	// end inline asm
	// begin inline asm
	fma.rn.f32 %f16010, %f15996, %f33284, %f16006;
	// end inline asm
	// begin inline asm
	fma.rn.f32 %f16014, %f15996, %f33284, %f16010;
	// end inline asm
	// begin inline asm
	fma.rn.f32 %f16018, %f15996, %f33284, %f16014;
	// end inline asm
	// begin inline asm
	fma.rn.f32 %f16022, %f15996, %f33284, %f16018;
	// end inline asm
	// begin inline asm
	fma.rn.f32 %f16026, %f15996, %f33284, %f16022;
	// end inline asm
	// begin inline asm
	fma.rn.f32 %f16030, %f15996, %f33284, %f16026;
	// end inline asm
	// begin inline asm
	fma.rn.f32 %f16034, %f15996, %f33284, %f16030;
	// end inline asm
	// begin inline asm
	fma.rn.f32 %f16038, %f15996, %f33284, %f16034;
	// end inline asm
	// begin inline asm
	fma.rn.f32 %f16042, %f15996, %f33284, %f16038;
	// end inline asm
	// begin inline asm
	fma.rn.f32 %f16046, %f15996, %f33284, %f16042;
	// end inline asm
	// begin inline asm
	fma.rn.f32 %f16050, %f15996, %f33284, %f16046;
	// end inline asm
	// begin inline asm
	fma.rn.f32 %f16054, %f15996, %f33284, %f16050;
	// end inline asm
	// begin inline asm
	fma.rn.f32 %f16058, %f15996, %f33284, %f16054;
	// end inline asm
	// begin inline asm
	fma.rn.f32 %f16062, %f15996, %f33284, %f16058;
	// end inline asm
	// begin inline asm
	fma.rn.f32 %f16066, %f15996, %f33284, %f16062;
	// end inline asm
	// begin inline asm
	fma.rn.f32 %f16070, %f15996, %f33284, %f16066;
	// end inline asm
	// begin inline asm
	fma.rn.f32 %f16074, %f15996, %f33284, %f16070;
	// end inline asm
	// begin inline asm
	fma.rn.f32 %f16078, %f15996, %f33284, %f16074;
	// end inline asm
	// begin inline asm
	fma.rn.f32 %f16082, %f15996, %f33284, %f16078;
	// end inline asm
	// begin inline asm
	fma.rn.f32 %f16086, %f15996, %f33284, %f16082;
	// end inline asm
	// begin inline asm
	fma.rn.f32 %f16090, %f15996, %f33284, %f16086;
	// end inline asm
	// begin inline asm
	fma.rn.f32 %f16094, %f15996, %f33284, %f16090;
	// end inline asm
	// begin inline asm
	fma.rn.f32 %f16098, %f15996, %f33284, %f16094;
	// end inline asm
	// begin inline asm
	fma.rn.f32 %f16102, %f15996, %f33284, %f16098;
	// end inline asm
	// begin inline asm
	fma.rn.f32 %f16106, %f15996, %f33284, %f16102;
	// end inline asm
	// begin inline asm
	fma.rn.f32 %f16110, %f15996, %f33284, %f16106;
	// end inline asm
	// begin inline asm
	fma.rn.f32 %f16114, %f15996, %f33284, %f16110;
	// end inline asm
	// begin inline asm
	fma.rn.f32 %f16118, %f15996, %f33284, %f16114;
	// end inline asm
	// begin inline asm
	fma.rn.f32 %f16122, %f15996, %f33284, %f16118;
	// end inline asm
	// begin inline asm
	sin.approx.f32  %f16126, %f16122;
	// end inline asm
	// begin inline asm
	fma.rn.f32 %f16128, %f16126, %f33284, %f16122;
	// end inline asm
	// begin inline asm
	fma.rn.f32 %f16132, %f16126, %f33284, %f16128;
	// end inline asm
	// begin inline asm
	fma.rn.f32 %f16136, %f16126, %f33284, %f16132;
	// end inline asm
	// begin inline asm
	fma.rn.f32 %f16140, %f16126, %f33284, %f16136;
	// end inline asm
	// begin inline asm
	fma.rn.f32 %f16144, %f16126, %f33284, %f16140;
	// end inline asm
	// begin inline asm
	fma.rn.f32 %f16148, %f16126, %f33284, %f16144;
	// end inline asm
	// begin inline asm
	fma.rn.f32 %f16152, %f16126, %f33284, %f16148;
	// end inline asm
	// begin inline asm
	fma.rn.f32 %f16156, %f16126, %f33284, %f16152;
	// end inline asm
	// begin inline asm
	fma.rn.f32 %f16160, %f16126, %f33284, %f16156;
	// end inline asm
	// begin inline asm
	fma.rn.f32 %f16164, %f16126, %f33284, %f16160;
	// end inline asm
	// begin inline asm
	fma.rn.f32 %f16168, %f16126, %f33284, %f16164;
	// end inline asm
	// begin inline asm
	fma.rn.f32 %f16172, %f16126, %f33284, %f16168;
	// end inline asm
	// begin inline asm
	fma.rn.f32 %f16176, %f16126, %f33284, %f16172;
	// end inline asm
	// begin inline asm
	fma.rn.f32 %f16180, %f16126, %f33284, %f16176;
	// end inline asm
	// begin inline asm
	fma.rn.f32 %f16184, %f16126, %f33284, %f16180;
	// end inline asm
	// begin inline asm
	fma.rn.f32 %f16188, %f16126, %f33284, %f16184;
	// end inline asm
	// begin inline asm
	fma.rn.f32 %f16192, %f16126, %f33284, %f16188;
	// end inline asm
	// begin inline asm
	fma.rn.f32 %f16196, %f16126, %f33284, %f16192;
	// end inline asm
	// begin inline asm
	fma.rn.f32 %f16200, %f16126, %f33284, %f16196;
	// end inline asm
	// begin inline asm
	fma.rn.f32 %f16204, %f16126, %f33284, %f16200;
	// end inline asm
	// begin inline asm
	fma.rn.f32 %f16208, %f16126, %f33284, %f16204;
	// end inline asm
	// begin inline asm
	fma.rn.f32 %f16212, %f16126, %f33284, %f16208;
	// end inline asm
	// begin inline asm
	fma.rn.f32 %f16216, %f16126, %f33284, %f16212;
	// end inline asm
	// begin inline asm
	fma.rn.f32 %f16220, %f16126, %f33284, %f16216;
	// end inline asm
	// begin inline asm
	fma.rn.f32 %f16224, %f16126, %f33284, %f16220;
	// end inline asm
	// begin inline asm
	fma.rn.f32 %f16228, %f16126, %f33284, %f16224;
	// end inline asm
	// begin inline asm
	fma.rn.f32 %f16232, %f16126, %f33284, %f16228;
	// end inline asm
	// begin inline asm
	fma.rn.f32 %f16236, %f16126, %f33284, %f16232;
	// end inline asm
	// begin inline asm
	fma.rn.f32 %f16240, %f16126, %f33284, %f16236;
	// end inline asm
	// begin inline asm
	fma.rn.f32 %f16244, %f16126, %f33284, %f16240;
	// end inline asm
	// begin inline asm
	fma.rn.f32 %f16248, %f16126, %f33284, %f16244;
	// end inline asm
	// begin inline asm
	fma.rn.f32 %f16252, %f16126, %f33284, %f16248;
	// end inline asm
	// begin inline asm
	sin.approx.f32  %f16256, %f16252;
	// end inline asm
	// begin inline asm
	fma.rn.f32 %f16258, %f16256, %f33284, %f16252;
	// end inline asm
	// begin inline asm
	fma.rn.f32 %f16262, %f16256, %f33284, %f16258;
	// end inline asm
	// begin inline asm
	fma.rn.f32 %f16266, %f16256, %f33284, %f16262;
	// end inline asm
	// begin inline asm
	fma.rn.f32 %f16270, %f16256, %f33284, %f16266;
	// end inline asm
	// begin inline asm
	fma.rn.f32 %f16274, %f16256, %f33284, %f16270;
	// end inline asm
	// begin inline asm
	fma.rn.f32 %f16278, %f16256, %f33284, %f16274;
	// end inline asm
	// begin inline asm
	fma.rn.f32 %f16282, %f16256, %f33284, %f16278;
	// end inline asm
	// begin inline asm
	fma.rn.f32 %f16286, %f16256, %f33284, %f16282;
	// end inline asm
	// begin inline asm
	fma.rn.f32 %f16290, %f16256, %f33284, %f16286;
	// end inline asm
	// begin inline asm
	fma.rn.f32 %f16294, %f16256, %f33284, %f16290;
	// end inline asm
	// begin inline asm
	fma.rn.f32 %f16298, %f16256, %f33284, %f16294;
	// end inline asm
	// begin inline asm
	fma.rn.f32 %f16302, %f16256, %f33284, %f16298;
	// end inline asm
	// begin inline asm
	fma.rn.f32 %f16306, %f16256, %f33284, %f16302;
	// end inline asm
	// begin inline asm
	fma.rn.f32 %f16310, %f16256, %f33284, %f16306;
	// end inline asm
	// begin inline asm
	fma.rn.f32 %f16314, %f16256, %f33284, %f16310;
	// end inline asm
	// begin inline asm
	fma.rn.f32 %f16318, %f16256, %f33284, %f16314;
	// end inline asm
	// begin inline asm
	fma.rn.f32 %f16322, %f16256, %f33284, %f16318;
	// end inline asm
	// begin inline asm
	fma.rn.f32 %f16326, %f16256, %f33284, %f16322;
	// end inline asm
	// begin inline asm
	fma.rn.f32 %f16330, %f16256, %f33284, %f16326;
	// end inline asm
	// begin inline asm
	fma.rn.f32 %f16334, %f16256, %f33284, %f16330;
	// end inline asm
	// begin inline asm
	fma.rn.f32 %f16338, %f16256, %f33284, %f16334;
	// end inline asm
	// begin inline asm
	fma.rn.f32 %f16342, %f16256, %f33284, %f16338;
	// end inline asm
	// begin inline asm
	fma.rn.f32 %f16346, %f16256, %f33284, %f16342;
	// end inline asm
	// begin inline asm
	fma.rn.f32 %f16350, %f16256, %f33284, %f16346;
	// end inline asm
	// begin inline asm
	fma.rn.f32 %f16354, %f16256, %f33284, %f16350;
	// end inline asm
	// begin inline asm
	fma.rn.f32 %f16358, %f16256, %f33284, %f16354;
	// end inline asm
	// begin inline asm
	fma.rn.f32 %f16362, %f16256, %f33284, %f16358;
	// end inline asm
	// begin inline asm
	fma.rn.f32 %f16366, %f16256, %f33284, %f16362;
	// end inline asm
	// begin inline asm
	fma.rn.f32 %f16370, %f16256, %f33284, %f16366;
	// end inline asm
	// begin inline asm
	fma.rn.f32 %f16374, %f16256, %f33284, %f16370;
	// end inline asm
	// begin inline asm
	fma.rn.f32 %f16378, %f16256, %f33284, %f16374;
	// end inline asm
	// begin inline asm
	fma.rn.f32 %f16382, %f16256, %f33284, %f16378;
	// end inline asm
	// begin inline asm
	sin.approx.f32  %f16386, %f16382;
	// end inline asm
	// begin inline asm
	fma.rn.f32 %f16388, %f16386, %f33284, %f16382;
	// end inline asm
	// begin inline asm
	fma.rn.f32 %f16392, %f16386, %f33284, %f16388;
	// end inline asm
	// begin inline asm
	fma.rn.f32 %f16396, %f16386, %f33284, %f16392;
	// end inline asm
	// begin inline asm
	fma.rn.f32 %f16400, %f16386, %f33284, %f16396;
	// end inline asm
	// begin inline asm
	fma.rn.f32 %f16404, %f16386, %f33284, %f16400;
	// end inline asm
	// begin inline asm
	fma.rn.f32 %f16408, %f16386, %f33284, %f16404;
	// end inline asm
	// begin inline asm
	fma.rn.f32 %f16412, %f16386, %f33284, %f16408;
	// end inline asm
	// begin inline asm
	fma.rn.f32 %f16416, %f16386, %f33284, %f16412;
	// end inline asm
	// begin inline asm
	fma.rn.f32 %f16420, %f16386, %f33284, %f16416;
	// end inline asm
	// begin inline asm
	fma.rn.f32 %f16424, %f16386, %f33284, %f16420;
	// end inline asm
	// begin inline asm
	fma.rn.f32 %f16428, %f16386, %f33284, %f16424;
	// end inline asm
	// begin inline asm
	fma.rn.f32 %f16432, %f16386, %f33284, %f16428;
	// end inline asm
	// begin inline asm
	fma.rn.f32 %f16436, %f16386, %f33284, %f16432;
	// end inline asm
	// begin inline asm
	fma.rn.f32 %f16440, %f16386, %f33284, %f16436;
	// end inline asm
	// begin inline asm
	fma.rn.f32 %f16444, %f16386, %f33284, %f16440;
	// end inline asm
	// begin inline asm
	fma.rn.f32 %f16448, %f16386, %f33284, %f16444;
	// end inline asm
	// begin inline asm
	fma.rn.f32 %f16452, %f16386, %f33284, %f16448;
	// end inline asm
	// begin inline asm
	fma.rn.f32 %f16456, %f16386, %f33284, %f16452;
	// end inline asm
	// begin inline asm
	fma.rn.f32 %f16460, %f16386, %f33284, %f16456;
	// end inline asm
	// begin inline asm
	fma.rn.f32 %f16464, %f16386, %f33284, %f16460;
	// end inline asm
	// begin inline asm
	fma.rn.f32 %f16468, %f16386, %f33284, %f16464;
	// end inline asm
	// begin inline asm
	fma.rn.f32 %f16472, %f16386, %f33284, %f16468;
	// end inline asm
	// begin inline asm
	fma.rn.f32 %f16476, %f16386, %f33284, %f16472;
	// end inline asm
	// begin inline asm
	fma.rn.f32 %f16480, %f16386, %f33284, %f16476;
	// end inline asm
	// begin inline asm
	fma.rn.f32 %f16484, %f16386, %f33284, %f16480;
	// end inline asm
	// begin inline asm
	fma.rn.f32 %f16488, %f16386, %f33284, %f16484;
	// end inline asm
	// begin inline asm
	fma.rn.f32 %f16492, %f16386, %f33284, %f16488;
	// end inline asm
	// begin inline asm
	fma.rn.f32 %f16496, %f16386, %f33284, %f16492;
	// end inline asm
	// begin inline asm
	fma.rn.f32 %f16500, %f16386, %f33284, %f16496;
	// end inline asm
	// begin inline asm
	fma.rn.f32 %f16504, %f16386, %f33284, %f16500;
	// end inline asm
	// begin inline asm
	fma.rn.f32 %f16508, %f16386, %f33284, %f16504;
	// end inline asm
	// begin inline asm
	fma.rn.f32 %f16512, %f16386, %f33284, %f16508;
	// end inline asm
	// begin inline asm
	sin.approx.f32  %f16516, %f16512;
	// end inline asm
	// begin inline asm
	fma.rn.f32 %f16518, %f16516, %f33284, %f16512;
	// end inline asm
	// begin inline asm
	fma.rn.f32 %f16522, %f16516, %f33284, %f16518;
	// end inline asm
	// begin inline asm
	fma.rn.f32 %f16526, %f16516, %f33284, %f16522;
	// end inline asm
	// begin inline asm
	fma.rn.f32 %f16530, %f16516, %f33284, %f16526;
	// end inline asm
	// begin inline asm
	fma.rn.f32 %f16534, %f16516, %f33284, %f16530;
	// end inline asm
	// begin inline asm
	fma.rn.f32 %f16538, %f16516, %f33284, %f16534;
	// end inline asm
	// begin inline asm
	fma.rn.f32 %f16542, %f16516, %f33284, %f16538;
	// end inline asm
	// begin inline asm
	fma.rn.f32 %f16546, %f16516, %f33284, %f16542;
	// end inline asm
	// begin inline asm
	fma.rn.f32 %f16550, %f16516, %f33284, %f16546;
	// end inline asm
	// begin inline asm
	fma.rn.f32 %f16554, %f16516, %f33284, %f16550;
	// end inline asm
	// begin inline asm
	fma.rn.f32 %f16558, %f16516, %f33284, %f16554;
	// end inline asm
	// begin inline asm
	fma.rn.f32 %f16562, %f16516, %f33284, %f16558;
	// end inline asm
	// begin inline asm
	fma.rn.f32 %f16566, %f16516, %f33284, %f16562;
	// end inline asm
	// begin inline asm
	fma.rn.f32 %f16570, %f16516, %f33284, %f16566;
	// end inline asm
	// begin inline asm
	fma.rn.f32 %f16574, %f16516, %f33284, %f16570;
	// end inline asm
	// begin inline asm
	fma.rn.f32 %f16578, %f16516, %f33284, %f16574;
	// end inline asm
	// begin inline asm
	fma.rn.f32 %f16582, %f16516, %f33284, %f16578;
	// end inline asm
	// begin inline asm
	fma.rn.f32 %f16586, %f16516, %f33284, %f16582;
	// end inline asm
	// begin inline asm
	fma.rn.f32 %f16590, %f16516, %f33284, %f16586;
	// end inline asm
	// begin inline asm
	fma.rn.f32 %f16594, %f16516, %f33284, %f16590;
	// end inline asm
	// begin inline asm
	fma.rn.f32 %f16598, %f16516, %f33284, %f16594;
	// end inline asm
	// begin inline asm
	fma.rn.f32 %f16602, %f16516, %f33284, %f16598;
	// end inline asm
	// begin inline asm
	fma.rn.f32 %f16606, %f16516, %f33284, %f16602;
	// end inline asm
	// begin inline asm
	fma.rn.f32 %f16610, %f16516, %f33284, %f16606;
	// end inline asm
	// begin inline asm
	fma.rn.f32 %f16614, %f16516, %f33284, %f16610;
	// end inline asm
	// begin inline asm
	fma.rn.f32 %f16618, %f16516, %f33284, %f16614;
	// end inline asm
	// begin inline asm
	fma.rn.f32 %f16622, %f16516, %f33284, %f16618;
	// end inline asm
	// begin inline asm
	fma.rn.f32 %f16626, %f16516, %f33284, %f16622;
	// end inline asm
	// begin inline asm
	fma.rn.f32 %f16630, %f16516, %f33284, %f16626;
	// end inline asm
	// begin inline asm
	fma.rn.f32 %f16634, %f16516, %f33284, %f16630;
	// end inline asm
	// begin inline asm
	fma.rn.f32 %f16638, %f16516, %f33284, %f16634;
	// end inline asm
	// begin inline asm
	fma.rn.f32 %f16642, %f16516, %f33284, %f16638;
	// end inline asm
	// begin inline asm
	sin.approx.f32  %f16646, %f16642;
	// end inline asm
	// begin inline asm
	fma.rn.f32 %f16648, %f16646, %f33284, %f16642;
	// end inline asm
	// begin inline asm
	fma.rn.f32 %f16652, %f16646, %f33284, %f16648;
	// end inline asm
	// begin inline asm
	fma.rn.f32 %f16656, %f16646, %f33284, %f16652;
	// end inline asm
	// begin inline asm
	fma.rn.f32 %f16660, %f16646, %f33284, %f16656;
	// end inline asm
	// begin inline asm
	fma.rn.f32 %f16664, %f16646, %f33284, %f16660;
	// end inline asm
	// begin inline asm
	fma.rn.f32 %f16668, %f16646, %f33284, %f16664;
	// end inline asm
	// begin inline asm
	fma.rn.f32 %f16672, %f16646, %f33284, %f16668;
	// end inline asm
	// begin inline asm
	fma.rn.f32 %f16676, %f16646, %f33284, %f16672;
	// end inline asm
	// begin inline asm
	fma.rn.f32 %f16680, %f16646, %f33284, %f16676;
	// end inline asm
	// begin inline asm
	fma.rn.f32 %f16684, %f16646, %f33284, %f16680;
	// end inline asm
	// begin inline asm
	fma.rn.f32 %f16688, %f16646, %f33284, %f16684;
	// end inline asm
	// begin inline asm
	fma.rn.f32 %f16692, %f16646, %f33284, %f16688;
	// end inline asm
	// begin inline asm
	fma.rn.f32 %f16696, %f16646, %f33284, %f16692;
	// end inline asm
	// begin inline asm
	fma.rn.f32 %f16700, %f16646, %f33284, %f16696;
	// end inline asm
	// begin inline asm
	fma.rn.f32 %f16704, %f16646, %f33284, %f16700;
	// end inline asm
	// begin inline asm
	fma.rn.f32 %f16708, %f16646, %f33284, %f16704;
	// end inline asm
	// begin inline asm
	fma.rn.f32 %f16712, %f16646, %f33284, %f16708;
	// end inline asm
	// begin inline asm
	fma.rn.f32 %f16716, %f16646, %f33284, %f16712;
	// end inline asm
	// begin inline asm
	fma.rn.f32 %f16720, %f16646, %f33284, %f16716;
	// end inline asm
	// begin inline asm
	fma.rn.f32 %f16724, %f16646, %f33284, %f16720;
	// end inline asm
	// begin inline asm
	fma.rn.f32 %f16728, %f16646, %f33284, %f16724;
	// end inline asm
	// begin inline asm
	fma.rn.f32 %f16732, %f16646, %f33284, %f16728;
	// end inline asm
	// begin inline asm
	fma.rn.f32 %f16736, %f16646, %f33284, %f16732;
	// end inline asm
	// begin inline asm
	fma.rn.f32 %f16740, %f16646, %f33284, %f16736;
	// end inline asm
	// begin inline asm
	fma.rn.f32 %f16744, %f16646, %f33284, %f16740;
	// end inline asm
	// begin inline asm
	fma.rn.f32 %f16748, %f16646, %f33284, %f16744;
	// end inline asm
	// begin inline asm
	fma.rn.f32 %f16752, %f16646, %f33284, %f16748;
	// end inline asm
	// begin inline asm
	fma.rn.f32 %f16756, %f16646, %f33284, %f16752;
	// end inline asm
	// begin inline asm
	fma.rn.f32 %f16760, %f16646, %f33284, %f16756;
	// end inline asm
	// begin inline asm
	fma.rn.f32 %f16764, %f16646, %f33284, %f16760;
	// end inline asm
	// begin inline asm
	fma.rn.f32 %f16768, %f16646, %f33284, %f16764;
	// end inline asm
	// begin inline asm
	fma.rn.f32 %f16772, %f16646, %f33284, %f16768;
	// end inline asm
	// begin inline asm
	sin.approx.f32  %f16776, %f16772;
	// end inline asm
	// begin inline asm
	fma.rn.f32 %f16778, %f16776, %f33284, %f16772;
	// end inline asm
	// begin inline asm
	fma.rn.f32 %f16782, %f16776, %f33284, %f16778;
	// end inline asm
	// begin inline asm
	fma.rn.f32 %f16786, %f16776, %f33284, %f16782;
	// end inline asm
	// begin inline asm
	fma.rn.f32 %f16790, %f16776, %f33284, %f16786;
	// end inline asm
	// begin inline asm
	fma.rn.f32 %f16794, %f16776, %f33284, %f16790;
	// end inline asm
	// begin inline asm
	fma.rn.f32 %f16798, %f16776, %f33284, %f16794;
	// end inline asm
	// begin inline asm
	fma.rn.f32 %f16802, %f16776, %f33284, %f16798;
	// end inline asm
	// begin inline asm
	fma.rn.f32 %f16806, %f16776, %f33284, %f16802;
	// end inline asm
	// begin inline asm
	fma.rn.f32 %f16810, %f16776, %f33284, %f16806;
	// end inline asm
	// begin inline asm
	fma.rn.f32 %f16814, %f16776, %f33284, %f16810;
	// end inline asm
	// begin inline asm
	fma.rn.f32 %f16818, %f16776, %f33284, %f16814;
	// end inline asm
	// begin inline asm
	fma.rn.f32 %f16822, %f16776, %f33284, %f16818;
	// end inline asm
	// begin inline asm
	fma.rn.f32 %f16826, %f16776, %f33284, %f16822;
	// end inline asm
	// begin inline asm
	fma.rn.f32 %f16830, %f16776, %f33284, %f16826;
	// end inline asm
	// begin inline asm
	fma.rn.f32 %f16834, %f16776, %f33284, %f16830;
	// end inline asm
	// begin inline asm
	fma.rn.f32 %f16838, %f16776, %f33284, %f16834;
	// end inline asm
	// begin inline asm
	fma.rn.f32 %f16842, %f16776, %f33284, %f16838;
	// end inline asm
	// begin inline asm
	fma.rn.f32 %f16846, %f16776, %f33284, %f16842;
	// end inline asm
	// begin inline asm
	fma.rn.f32 %f16850, %f16776, %f33284, %f16846;
	// end inline asm
	// begin inline asm
	fma.rn.f32 %f16854, %f16776, %f33284, %f16850;
	// end inline asm
	// begin inline asm
	fma.rn.f32 %f16858, %f16776, %f33284, %f16854;
	// end inline asm
	// begin inline asm
	fma.rn.f32 %f16862, %f16776, %f33284, %f16858;
	// end inline asm
	// begin inline asm
	fma.rn.f32 %f16866, %f16776, %f33284, %f16862;
	// end inline asm
	// begin inline asm
	fma.rn.f32 %f16870, %f16776, %f33284, %f16866;
	// end inline asm
	// begin inline asm
	fma.rn.f32 %f16874, %f16776, %f33284, %f16870;
	// end inline asm
	// begin inline asm
	fma.rn.f32 %f16878, %f16776, %f33284, %f16874;
	// end inline asm
	// begin inline asm
	fma.rn.f32 %f16882, %f16776, %f33284, %f16878;
	// end inline asm
	// begin inline asm
	fma.rn.f32 %f16886, %f16776, %f33284, %f16882;
	// end inline asm
	// begin inline asm
	fma.rn.f32 %f16890, %f16776, %f33284, %f16886;
	// end inline asm
	// begin inline asm
	fma.rn.f32 %f16894, %f16776, %f33284, %f16890;
	// end inline asm
	// begin inline asm
	fma.rn.f32 %f16898, %f16776, %f33284, %f16894;
	// end inline asm
	// begin inline asm
	fma.rn.f32 %f16902, %f16776, %f33284, %f16898;
	// end inline asm
	// begin inline asm
	sin.approx.f32  %f16906, %f16902;
	// end inline asm
	// begin inline asm
	fma.rn.f32 %f16908, %f16906, %f33284, %f16902;
	// end inline asm
	// begin inline asm
	fma.rn.f32 %f16912, %f16906, %f33284, %f16908;
	// end inline asm
	// begin inline asm
	fma.rn.f32 %f16916, %f16906, %f33284, %f16912;
	// end inline asm
	// begin inline asm
	fma.rn.f32 %f16920, %f16906, %f33284, %f16916;
	// end inline asm
	// begin inline asm
	fma.rn.f32 %f16924, %f16906, %f33284, %f16920;
	// end inline asm
	// begin inline asm
	fma.rn.f32 %f16928, %f16906, %f33284, %f16924;
	// end inline asm
	// begin inline asm
	fma.rn.f32 %f16932, %f16906, %f33284, %f16928;
	// end inline asm
	// begin inline asm
	fma.rn.f32 %f16936, %f16906, %f33284, %f16932;
	// end inline asm
	// begin inline asm
	fma.rn.f32 %f16940, %f16906, %f33284, %f16936;
	// end inline asm
	// begin inline asm
	fma.rn.f32 %f16944, %f16906, %f33284, %f16940;
	// end inline asm
	// begin inline asm
	fma.rn.f32 %f16948, %f16906, %f33284, %f16944;
	// end inline asm
	// begin inline asm
	fma.rn.f32 %f16952, %f16906, %f33284, %f16948;
	// end inline asm
	// begin inline asm
	fma.rn.f32 %f16956, %f16906, %f33284, %f16952;
	// end inline asm
	// begin inline asm
	fma.rn.f32 %f16960, %f16906, %f33284, %f16956;
	// end inline asm
	// begin inline asm
	fma.rn.f32 %f16964, %f16906, %f33284, %f16960;
	// end inline asm
	// begin inline asm
	fma.rn.f32 %f16968, %f16906, %f33284, %f16964;
	// end inline asm
	// begin inline asm
	fma.rn.f32 %f16972, %f16906, %f33284, %f16968;
	// end inline asm
	// begin inline asm
	fma.rn.f32 %f16976, %f16906, %f33284, %f16972;
	// end inline asm
	// begin inline asm
	fma.rn.f32 %f16980, %f16906, %f33284, %f16976;
	// end inline asm
	// begin inline asm
	fma.rn.f32 %f16984, %f16906, %f33284, %f16980;
	// end inline asm
	// begin inline asm
	fma.rn.f32 %f16988, %f16906, %f33284, %f16984;
	// end inline asm
	// begin inline asm
	fma.rn.f32 %f16992, %f16906, %f33284, %f16988;
	// end inline asm
	// begin inline asm
	fma.rn.f32 %f16996, %f16906, %f33284, %f16992;
	// end inline asm
	// begin inline asm
	fma.rn.f32 %f17000, %f16906, %f33284, %f16996;
	// end inline asm
	// begin inline asm
	fma.rn.f32 %f17004, %f16906, %f33284, %f17000;
	// end inline asm
	// begin inline asm
	fma.rn.f32 %f17008, %f16906, %f33284, %f17004;
	// end inline asm
	// begin inline asm
	fma.rn.f32 %f17012, %f16906, %f33284, %f17008;
	// end inline asm
	// begin inline asm
	fma.rn.f32 %f17016, %f16906, %f33284, %f17012;
	// end inline asm
	// begin inline asm
	fma.rn.f32 %f17020, %f16906, %f33284, %f17016;
	// end inline asm
	// begin inline asm
	fma.rn.f32 %f17024, %f16906, %f33284, %f17020;
	// end inline asm
	// begin inline asm
	fma.rn.f32 %f17028, %f16906, %f33284, %f17024;
	// end inline asm
	// begin inline asm
	fma.rn.f32 %f17032, %f16906, %f33284, %f17028;
	// end inline asm
	// begin inline asm
	sin.approx.f32  %f17036, %f17032;
	// end inline asm
	// begin inline asm
	fma.rn.f32 %f17038, %f17036, %f33284, %f17032;
	// end inline asm
	// begin inline asm
	fma.rn.f32 %f17042, %f17036, %f33284, %f17038;
	// end inline asm
	// begin inline asm
	fma.rn.f32 %f17046, %f17036, %f33284, %f17042;
	// end inline asm
	// begin inline asm
	fma.rn.f32 %f17050, %f17036, %f33284, %f17046;
	// end inline asm
	// begin inline asm
	fma.rn.f32 %f17054, %f17036, %f33284, %f17050;
	// end inline asm
	// begin inline asm
	fma.rn.f32 %f17058, %f17036, %f33284, %f17054;
	// end inline asm
	// begin inline asm
	fma.rn.f32 %f17062, %f17036, %f33284, %f17058;
	// end inline asm
	// begin inline asm
	fma.rn.f32 %f17066, %f17036, %f33284, %f17062;
	// end inline asm
	// begin inline asm
	fma.rn.f32 %f17070, %f17036, %f33284, %f17066;
	// end inline asm
	// begin inline asm
	fma.rn.f32 %f17074, %f17036, %f33284, %f17070;
	// end inline asm
	// begin inline asm
	fma.rn.f32 %f17078, %f17036, %f33284, %f17074;
	// end inline asm
	// begin inline asm
	fma.rn.f32 %f17082, %f17036, %f33284, %f17078;
	// end inline asm
	// begin inline asm
	fma.rn.f32 %f17086, %f17036, %f33284, %f17082;
	// end inline asm
	// begin inline asm
	fma.rn.f32 %f17090, %f17036, %f33284, %f17086;
	// end inline asm
	// begin inline asm
	fma.rn.f32 %f17094, %f17036, %f33284, %f17090;
	// end inline asm
	// begin inline asm
	fma.rn.f32 %f17098, %f17036, %f33284, %f17094;
	// end inline asm
	// begin inline asm
	fma.rn.f32 %f17102, %f17036, %f33284, %f17098;
	// end inline asm
	// begin inline asm
	fma.rn.f32 %f17106, %f17036, %f33284, %f17102;
	// end inline asm
	// begin inline asm
	fma.rn.f32 %f17110, %f17036, %f33284, %f17106;
	// end inline asm
	// begin inline asm
	fma.rn.f32 %f17114, %f17036, %f33284, %f17110;
	// end inline asm
	// begin inline asm
	fma.rn.f32 %f17118, %f17036, %f33284, %f17114;
	// end inline asm
	// begin inline asm
	fma.rn.f32 %f17122, %f17036, %f33284, %f17118;
	// end inline asm
	// begin inline asm
	fma.rn.f32 %f17126, %f17036, %f33284, %f17122;
	// end inline asm
	// begin inline asm
	fma.rn.f32 %f17130, %f17036, %f33284, %f17126;
	// end inline asm
	// begin inline asm
	fma.rn.f32 %f17134, %f17036, %f33284, %f17130;
	// end inline asm
	// begin inline asm
	fma.rn.f32 %f17138, %f17036, %f33284, %f17134;
	// end inline asm
	// begin inline asm
	fma.rn.f32 %f17142, %f17036, %f33284, %f17138;
	// end inline asm
	// begin inline asm
	fma.rn.f32 %f17146, %f17036, %f33284, %f17142;
	// end inline asm
	// begin inline asm
	fma.rn.f32 %f17150, %f17036, %f33284, %f17146;
	// end inline asm
	// begin inline asm
	fma.rn.f32 %f17154, %f17036, %f33284, %f17150;
	// end inline asm
	// begin inline asm
	fma.rn.f32 %f17158, %f17036, %f33284, %f17154;
	// end inline asm
	// begin inline asm
	fma.rn.f32 %f17162, %f17036, %f33284, %f17158;
	// end inline asm
	// begin inline asm
	sin.approx.f32  %f17166, %f17162;
	// end inline asm
	// begin inline asm
	fma.rn.f32 %f17168, %f17166, %f33284, %f17162;
	// end inline asm
	// begin inline asm
	fma.rn.f32 %f17172, %f17166, %f33284, %f17168;
	// end inline asm
	// begin inline asm
	fma.rn.f32 %f17176, %f17166, %f33284, %f17172;
	// end inline asm
	// begin inline asm
	fma.rn.f32 %f17180, %f17166, %f33284, %f17176;
	// end inline asm
	// begin inline asm
	fma.rn.f32 %f17184, %f17166, %f33284, %f17180;
	// end inline asm
	// begin inline asm
	fma.rn.f32 %f17188, %f17166, %f33284, %f17184;
	// end inline asm
	// begin inline asm
	fma.rn.f32 %f17192, %f17166, %f33284, %f17188;
	// end inline asm
	// begin inline asm
	fma.rn.f32 %f17196, %f17166, %f33284, %f17192;
	// end inline asm
	// begin inline asm
	fma.rn.f32 %f17200, %f17166, %f33284, %f17196;
	// end inline asm
	// begin inline asm
	fma.rn.f32 %f17204, %f17166, %f33284, %f17200;
	// end inline asm
	// begin inline asm
	fma.rn.f32 %f17208, %f17166, %f33284, %f17204;
	// end inline asm
	// begin inline asm
	fma.rn.f32 %f17212, %f17166, %f33284, %f17208;
	// end inline asm
	// begin inline asm
	fma.rn.f32 %f17216, %f17166, %f33284, %f17212;
	// end inline asm
	// begin inline asm
	fma.rn.f32 %f17220, %f17166, %f33284, %f17216;
	// end inline asm
	// begin inline asm
	fma.rn.f32 %f17224, %f17166, %f33284, %f17220;
	// end inline asm
	// begin inline asm
	fma.rn.f32 %f17228, %f17166, %f33284, %f17224;
	// end inline asm
	// begin inline asm
	fma.rn.f32 %f17232, %f17166, %f33284, %f17228;
	// end inline asm
	// begin inline asm
	fma.rn.f32 %f17236, %f17166, %f33284, %f17232;
	// end inline asm
	// begin inline asm
	fma.rn.f32 %f17240, %f17166, %f33284, %f17236;
	// end inline asm
	// begin inline asm
	fma.rn.f32 %f17244, %f17166, %f33284, %f17240;
	// end inline asm
	// begin inline asm
	fma.rn.f32 %f17248, %f17166, %f33284, %f17244;
	// end inline asm
	// begin inline asm
	fma.rn.f32 %f17252, %f17166, %f33284, %f17248;
	// end inline asm
	// begin inline asm
	fma.rn.f32 %f17256, %f17166, %f33284, %f17252;
	// end inline asm
	// begin inline asm
	fma.rn.f32 %f17260, %f17166, %f33284, %f17256;
	// end inline asm
	// begin inline asm
	fma.rn.f32 %f17264, %f17166, %f33284, %f17260;
	// end inline asm
	// begin inline asm
	fma.rn.f32 %f17268, %f17166, %f33284, %f17264;
	// end inline asm
	// begin inline asm
	fma.rn.f32 %f17272, %f17166, %f33284, %f17268;
	// end inline asm
	// begin inline asm
	fma.rn.f32 %f17276, %f17166, %f33284, %f17272;
	// end inline asm
	// begin inline asm
	fma.rn.f32 %f17280, %f17166, %f33284, %f17276;
	// end inline asm
	// begin inline asm
	fma.rn.f32 %f17284, %f17166, %f33284, %f17280;
	// end inline asm
	// begin inline asm
	fma.rn.f32 %f17288, %f17166, %f33284, %f17284;
	// end inline asm
	// begin inline asm
	fma.rn.f32 %f17292, %f17166, %f33284, %f17288;
	// end inline asm
	// begin inline asm
	sin.approx.f32  %f17296, %f17292;
	// end inline asm
	// begin inline asm
	fma.rn.f32 %f17298, %f17296, %f33284, %f17292;
	// end inline asm
	// begin inline asm
	fma.rn.f32 %f17302, %f17296, %f33284, %f17298;
	// end inline asm
	// begin inline asm
	fma.rn.f32 %f17306, %f17296, %f33284, %f17302;
	// end inline asm
	// begin inline asm
	fma.rn.f32 %f17310, %f17296, %f33284, %f17306;
	// end inline asm
	// begin inline asm
	fma.rn.f32 %f17314, %f17296, %f33284, %f17310;
	// end inline asm
	// begin inline asm
	fma.rn.f32 %f17318, %f17296, %f33284, %f17314;
	// end inline asm
	// begin inline asm
	fma.rn.f32 %f17322, %f17296, %f33284, %f17318;
	// end inline asm
	// begin inline asm
	fma.rn.f32 %f17326, %f17296, %f33284, %f17322;
	// end inline asm
	// begin inline asm
	fma.rn.f32 %f17330, %f17296, %f33284, %f17326;
	// end inline asm
	// begin inline asm
	fma.rn.f32 %f17334, %f17296, %f33284, %f17330;
	// end inline asm
	// begin inline asm
	fma.rn.f32 %f17338, %f17296, %f33284, %f17334;
	// end inline asm
	// begin inline asm
	fma.rn.f32 %f17342, %f17296, %f33284, %f17338;
	// end inline asm
	// begin inline asm
	fma.rn.f32 %f17346, %f17296, %f33284, %f17342;
	// end inline asm
	// begin inline asm
	fma.rn.f32 %f17350, %f17296, %f33284, %f17346;
	// end inline asm
	// begin inline asm
	fma.rn.f32 %f17354, %f17296, %f33284, %f17350;
	// end inline asm
	// begin inline asm
	fma.rn.f32 %f17358, %f17296, %f33284, %f17354;
	// end inline asm
	// begin inline asm
	fma.rn.f32 %f17362, %f17296, %f33284, %f17358;
	// end inline asm
	// begin inline asm
	fma.rn.f32 %f17366, %f17296, %f33284, %f17362;
	// end inline asm
	// begin inline asm
	fma.rn.f32 %f17370, %f17296, %f33284, %f17366;
	// end inline asm
	// begin inline asm
	fma.rn.f32 %f17374, %f17296, %f33284, %f17370;
	// end inline asm
	// begin inline asm
	fma.rn.f32 %f17378, %f17296, %f33284, %f17374;
	// end inline asm
	// begin inline asm
	fma.rn.f32 %f17382, %f17296, %f33284, %f17378;
	// end inline asm
	// begin inline asm
	fma.rn.f32 %f17386, %f17296, %f33284, %f17382;
	// end inline asm
	// begin inline asm
	fma.rn.f32 %f17390, %f17296, %f33284, %f17386;
	// end inline asm
	// begin inline asm
	fma.rn.f32 %f17394, %f17296, %f33284, %f17390;
	// end inline asm
	// begin inline asm
	fma.rn.f32 %f17398, %f17296, %f33284, %f17394;
	// end inline asm
	// begin inline asm
	fma.rn.f32 %f17402, %f17296, %f33284, %f17398;
	// end inline asm
	// begin inline asm
	fma.rn.f32 %f17406, %f17296, %f33284, %f17402;
	// end inline asm
	// begin inline asm
	fma.rn.f32 %f17410, %f17296, %f33284, %f17406;
	// end inline asm
	// begin inline asm
	fma.rn.f32 %f17414, %f17296, %f33284, %f17410;
	// end inline asm
	// begin inline asm
	fma.rn.f32 %f17418, %f17296, %f33284, %f17414;
	// end inline asm
	// begin inline asm
	fma.rn.f32 %f17422, %f17296, %f33284, %f17418;
	// end inline asm
	// begin inline asm
	sin.approx.f32  %f17426, %f17422;
	// end inline asm
	// begin inline asm
	fma.rn.f32 %f17428, %f17426, %f33284, %f17422;
	// end inline asm
	// begin inline asm
	fma.rn.f32 %f17432, %f17426, %f33284, %f17428;
	// end inline asm
	// begin inline asm
	fma.rn.f32 %f17436, %f17426, %f33284, %f17432;
	// end inline asm
	// begin inline asm
	fma.rn.f32 %f17440, %f17426, %f33284, %f17436;
	// end inline asm
	// begin inline asm
	fma.rn.f32 %f17444, %f17426, %f33284, %f17440;
	// end inline asm
	// begin inline asm
	fma.rn.f32 %f17448, %f17426, %f33284, %f17444;
	// end inline asm
	// begin inline asm
	fma.rn.f32 %f17452, %f17426, %f33284, %f17448;
	// end inline asm
	// begin inline asm
	fma.rn.f32 %f17456, %f17426, %f33284, %f17452;
	// end inline asm
	// begin inline asm
	fma.rn.f32 %f17460, %f17426, %f33284, %f17456;
	// end inline asm
	// begin inline asm
	fma.rn.f32 %f17464, %f17426, %f33284, %f17460;
	// end inline asm
	// begin inline asm
	fma.rn.f32 %f17468, %f17426, %f33284, %f17464;
	// end inline asm
	// begin inline asm
	fma.rn.f32 %f17472, %f17426, %f33284, %f17468;
	// end inline asm
	// begin inline asm
	fma.rn.f32 %f17476, %f17426, %f33284, %f17472;
	// end inline asm
	// begin inline asm
	fma.rn.f32 %f17480, %f17426, %f33284, %f17476;
	// end inline asm
	// begin inline asm
	fma.rn.f32 %f17484, %f17426, %f33284, %f17480;
	// end inline asm
	// begin inline asm
	fma.rn.f32 %f17488, %f17426, %f33284, %f17484;
	// end inline asm
	// begin inline asm
	fma.rn.f32 %f17492, %f17426, %f33284, %f17488;
	// end inline asm
	// begin inline asm
	fma.rn.f32 %f17496, %f17426, %f33284, %f17492;
	// end inline asm
	// begin inline asm
	fma.rn.f32 %f17500, %f17426, %f33284, %f17496;
	// end inline asm
	// begin inline asm
	fma.rn.f32 %f17504, %f17426, %f33284, %f17500;
	// end inline asm
	// begin inline asm
	fma.rn.f32 %f17508, %f17426, %f33284, %f17504;
	// end inline asm
	// begin inline asm
	fma.rn.f32 %f17512, %f17426, %f33284, %f17508;
	// end inline asm
	// begin inline asm
	fma.rn.f32 %f17516, %f17426, %f33284, %f17512;
	// end inline asm
	// begin inline asm
	fma.rn.f32 %f17520, %f17426, %f33284, %f17516;
	// end inline asm
	// begin inline asm
	fma.rn.f32 %f17524, %f17426, %f33284, %f17520;
	// end inline asm
	// begin inline asm
	fma.rn.f32 %f17528, %f17426, %f33284, %f17524;
	// end inline asm
	// begin inline asm
	fma.rn.f32 %f17532, %f17426, %f33284, %f17528;
	// end inline asm
	// begin inline asm
	fma.rn.f32 %f17536, %f17426, %f33284, %f17532;
	// end inline asm
	// begin inline asm
	fma.rn.f32 %f17540, %f17426, %f33284, %f17536;
	// end inline asm
	// begin inline asm
	fma.rn.f32 %f17544, %f17426, %f33284, %f17540;
	// end inline asm
	// begin inline asm
	fma.rn.f32 %f17548, %f17426, %f33284, %f17544;
	// end inline asm
	// begin inline asm
	fma.rn.f32 %f17552, %f17426, %f33284, %f17548;
	// end inline asm
	// begin inline asm
	sin.approx.f32  %f17556, %f17552;
	// end inline asm
	// begin inline asm
	fma.rn.f32 %f17558, %f17556, %f33284, %f17552;
	// end inline asm
	// begin inline asm
	fma.rn.f32 %f17562, %f17556, %f33284, %f17558;
	// end inline asm
	// begin inline asm
	fma.rn.f32 %f17566, %f17556, %f33284, %f17562;
	// end inline asm
	// begin inline asm
	fma.rn.f32 %f17570, %f17556, %f33284, %f17566;
	// end inline asm
	// begin inline asm
	fma.rn.f32 %f17574, %f17556, %f33284, %f17570;
	// end inline asm
	// begin inline asm
	fma.rn.f32 %f17578, %f17556, %f33284, %f17574;
	// end inline asm
	// begin inline asm
	fma.rn.f32 %f17582, %f17556, %f33284, %f17578;
	// end inline asm
	// begin inline asm
	fma.rn.f32 %f17586, %f17556, %f33284, %f17582;
	// end inline asm
	// begin inline asm
	fma.rn.f32 %f17590, %f17556, %f33284, %f17586;
	// end inline asm
	// begin inline asm
	fma.rn.f32 %f17594, %f17556, %f33284, %f17590;
	// end inline asm
	// begin inline asm
	fma.rn.f32 %f17598, %f17556, %f33284, %f17594;
	// end inline asm
	// begin inline asm
	fma.rn.f32 %f17602, %f17556, %f33284, %f17598;
	// end inline asm
	// begin inline asm
	fma.rn.f32 %f17606, %f17556, %f33284, %f17602;
	// end inline asm
	// begin inline asm
	fma.rn.f32 %f17610, %f17556, %f33284, %f17606;
	// end inline asm
	// begin inline asm
	fma.rn.f32 %f17614, %f17556, %f33284, %f17610;
	// end inline asm
	// begin inline asm
	fma.rn.f32 %f17618, %f17556, %f33284, %f17614;
	// end inline asm
	// begin inline asm
	fma.rn.f32 %f17622, %f17556, %f33284, %f17618;
	// end inline asm
	// begin inline asm
	fma.rn.f32 %f17626, %f17556, %f33284, %f17622;
	// end inline asm
	// begin inline asm
	fma.rn.f32 %f17630, %f17556, %f33284, %f17626;
	// end inline asm
	// begin inline asm
	fma.rn.f32 %f17634, %f17556, %f33284, %f17630;
	// end inline asm
	// begin inline asm
	fma.rn.f32 %f17638, %f17556, %f33284, %f17634;
	// end inline asm
	// begin inline asm
	fma.rn.f32 %f17642, %f17556, %f33284, %f17638;
	// end inline asm
	// begin inline asm
	fma.rn.f32 %f17646, %f17556, %f33284, %f17642;
	// end inline asm
	// begin inline asm
	fma.rn.f32 %f17650, %f17556, %f33284, %f17646;
	// end inline asm
	// begin inline asm
	fma.rn.f32 %f17654, %f17556, %f33284, %f17650;
	// end inline asm
	// begin inline asm
	fma.rn.f32 %f17658, %f17556, %f33284, %f17654;
	// end inline asm
	// begin inline asm
	fma.rn.f32 %f17662, %f17556, %f33284, %f17658;
	// end inline asm
	// begin inline asm
	fma.rn.f32 %f17666, %f17556, %f33284, %f17662;
	// end inline asm
	// begin inline asm
	fma.rn.f32 %f17670, %f17556, %f33284, %f17666;
	// end inline asm
	// begin inline asm
	fma.rn.f32 %f17674, %f17556, %f33284, %f17670;
	// end inline asm
	// begin inline asm
	fma.rn.f32 %f17678, %f17556, %f33284, %f17674;
	// end inline asm
	// begin inline asm
	fma.rn.f32 %f17682, %f17556, %f33284, %f17678;
	// end inline asm
	// begin inline asm
	sin.approx.f32  %f17686, %f17682;
	// end inline asm
	// begin inline asm
	fma.rn.f32 %f17688, %f17686, %f33284, %f17682;
	// end inline asm
	// begin inline asm
	fma.rn.f32 %f17692, %f17686, %f33284, %f17688;
	// end inline asm
	// begin inline asm
	fma.rn.f32 %f17696, %f17686, %f33284, %f17692;
	// end inline asm
	// begin inline asm
	fma.rn.f32 %f17700, %f17686, %f33284, %f17696;
	// end inline asm
	// begin inline asm
	fma.rn.f32 %f17704, %f17686, %f33284, %f17700;
	// end inline asm
	// begin inline asm
	fma.rn.f32 %f17708, %f17686, %f33284, %f17704;
	// end inline asm
	// begin inline asm
	fma.rn.f32 %f17712, %f17686, %f33284, %f17708;
	// end inline asm
	// begin inline asm
	fma.rn.f32 %f17716, %f17686, %f33284, %f17712;
	// end inline asm
	// begin inline asm
	fma.rn.f32 %f17720, %f17686, %f33284, %f17716;
	// end inline asm
	// begin inline asm
	fma.rn.f32 %f17724, %f17686, %f33284, %f17720;
	// end inline asm
	// begin inline asm
	fma.rn.f32 %f17728, %f17686, %f33284, %f17724;
	// end inline asm
	// begin inline asm
	fma.rn.f32 %f17732, %f17686, %f33284, %f17728;
	// end inline asm
	// begin inline asm
	fma.rn.f32 %f17736, %f17686, %f33284, %f17732;
	// end inline asm
	// begin inline asm
	fma.rn.f32 %f17740, %f17686, %f33284, %f17736;
	// end inline asm
	// begin inline asm
	fma.rn.f32 %f17744, %f17686, %f33284, %f17740;
	// end inline asm
	// begin inline asm
	fma.rn.f32 %f17748, %f17686, %f33284, %f17744;
	// end inline asm
	// begin inline asm
	fma.rn.f32 %f17752, %f17686, %f33284, %f17748;
	// end inline asm
	// begin inline asm
	fma.rn.f32 %f17756, %f17686, %f33284, %f17752;
	// end inline asm
	// begin inline asm
	fma.rn.f32 %f17760, %f17686, %f33284, %f17756;
	// end inline asm
	// begin inline asm
	fma.rn.f32 %f17764, %f17686, %f33284, %f17760;
	// end inline asm
	// begin inline asm
	fma.rn.f32 %f17768, %f17686, %f33284, %f17764;
	// end inline asm
	// begin inline asm
	fma.rn.f32 %f17772, %f17686, %f33284, %f17768;
	// end inline asm
	// begin inline asm
	fma.rn.f32 %f17776, %f17686, %f33284, %f17772;
	// end inline asm
	// begin inline asm
	fma.rn.f32 %f17780, %f17686, %f33284, %f17776;
	// end inline asm
	// begin inline asm
	fma.rn.f32 %f17784, %f17686, %f33284, %f17780;
	// end inline asm
	// begin inline asm
	fma.rn.f32 %f17788, %f17686, %f33284, %f17784;
	// end inline asm
	// begin inline asm
	fma.rn.f32 %f17792, %f17686, %f33284, %f17788;
	// end inline asm
	// begin inline asm
	fma.rn.f32 %f17796, %f17686, %f33284, %f17792;
	// end inline asm
	// begin inline asm
	fma.rn.f32 %f17800, %f17686, %f33284, %f17796;
	// end inline asm
	// begin inline asm
	fma.rn.f32 %f17804, %f17686, %f33284, %f17800;
	// end inline asm
	// begin inline asm
	fma.rn.f32 %f17808, %f17686, %f33284, %f17804;
	// end inline asm
	// begin inline asm
	fma.rn.f32 %f17812, %f17686, %f33284, %f17808;
	// end inline asm
	// begin inline asm
	sin.approx.f32  %f17816, %f17812;
	// end inline asm
	// begin inline asm
	fma.rn.f32 %f17818, %f17816, %f33284, %f17812;
	// end inline asm
	// begin inline asm
	fma.rn.f32 %f17822, %f17816, %f33284, %f17818;
	// end inline asm
	// begin inline asm
	fma.rn.f32 %f17826, %f17816, %f33284, %f17822;
	// end inline asm
	// begin inline asm
	fma.rn.f32 %f17830, %f17816, %f33284, %f17826;
	// end inline asm
	// begin inline asm
	fma.rn.f32 %f17834, %f17816, %f33284, %f17830;
	// end inline asm
	// begin inline asm
	fma.rn.f32 %f17838, %f17816, %f33284, %f17834;
	// end inline asm
	// begin inline asm
	fma.rn.f32 %f17842, %f17816, %f33284, %f17838;
	// end inline asm
	// begin inline asm
	fma.rn.f32 %f17846, %f17816, %f33284, %f17842;
	// end inline asm
	// begin inline asm
	fma.rn.f32 %f17850, %f17816, %f33284, %f17846;
	// end inline asm
	// begin inline asm
	fma.rn.f32 %f17854, %f17816, %f33284, %f17850;
	// end inline asm
	// begin inline asm
	fma.rn.f32 %f17858, %f17816, %f33284, %f17854;
	// end inline asm
	// begin inline asm
	fma.rn.f32 %f17862, %f17816, %f33284, %f17858;
	// end inline asm
	// begin inline asm
	fma.rn.f32 %f17866, %f17816, %f33284, %f17862;
	// end inline asm
	// begin inline asm
	fma.rn.f32 %f17870, %f17816, %f33284, %f17866;
	// end inline asm
	// begin inline asm
	fma.rn.f32 %f17874, %f17816, %f33284, %f17870;
	// end inline asm
	// begin inline asm
	fma.rn.f32 %f17878, %f17816, %f33284, %f17874;
	// end inline asm
	// begin inline asm
	fma.rn.f32 %f17882, %f17816, %f33284, %f17878;
	// end inline asm
	// begin inline asm
	fma.rn.f32 %f17886, %f17816, %f33284, %f17882;
	// end inline asm
	// begin inline asm
	fma.rn.f32 %f17890, %f17816, %f33284, %f17886;
	// end inline asm
	// begin inline asm
	fma.rn.f32 %f17894, %f17816, %f33284, %f17890;
	// end inline asm
	// begin inline asm
	fma.rn.f32 %f17898, %f17816, %f33284, %f17894;
	// end inline asm
	// begin inline asm
	fma.rn.f32 %f17902, %f17816, %f33284, %f17898;
	// end inline asm
	// begin inline asm
	fma.rn.f32 %f17906, %f17816, %f33284, %f17902;
	// end inline asm
	// begin inline asm
	fma.rn.f32 %f17910, %f17816, %f33284, %f17906;
	// end inline asm
	// begin inline asm
	fma.rn.f32 %f17914, %f17816, %f33284, %f17910;
	// end inline asm
	// begin inline asm
	fma.rn.f32 %f17918, %f17816, %f33284, %f17914;
	// end inline asm
	// begin inline asm
	fma.rn.f32 %f17922, %f17816, %f33284, %f17918;
	// end inline asm
	// begin inline asm
	fma.rn.f32 %f17926, %f17816, %f33284, %f17922;
	// end inline asm
	// begin inline asm
	fma.rn.f32 %f17930, %f17816, %f33284, %f17926;
	// end inline asm
	// begin inline asm
	fma.rn.f32 %f17934, %f17816, %f33284, %f17930;
	// end inline asm
	// begin inline asm
	fma.rn.f32 %f17938, %f17816, %f33284, %f17934;
	// end inline asm
	// begin inline asm
	fma.rn.f32 %f17942, %f17816, %f33284, %f17938;
	// end inline asm
	// begin inline asm
	sin.approx.f32  %f17946, %f17942;
	// end inline asm
	// begin inline asm
	fma.rn.f32 %f17948, %f17946, %f33284, %f17942;
	// end inline asm
	// begin inline asm
	fma.rn.f32 %f17952, %f17946, %f33284, %f17948;
	// end inline asm
	// begin inline asm
	fma.rn.f32 %f17956, %f17946, %f33284, %f17952;
	// end inline asm
	// begin inline asm
	fma.rn.f32 %f17960, %f17946, %f33284, %f17956;
	// end inline asm
	// begin inline asm
	fma.rn.f32 %f17964, %f17946, %f33284, %f17960;
	// end inline asm
	// begin inline asm
	fma.rn.f32 %f17968, %f17946, %f33284, %f17964;
	// end inline asm
	// begin inline asm
	fma.rn.f32 %f17972, %f17946, %f33284, %f17968;
	// end inline asm
	// begin inline asm
	fma.rn.f32 %f17976, %f17946, %f33284, %f17972;
	// end inline asm
	// begin inline asm
	fma.rn.f32 %f17980, %f17946, %f33284, %f17976;
	// end inline asm
	// begin inline asm
	fma.rn.f32 %f17984, %f17946, %f33284, %f17980;
	// end inline asm
	// begin inline asm
	fma.rn.f32 %f17988, %f17946, %f33284, %f17984;
	// end inline asm
	// begin inline asm
	fma.rn.f32 %f17992, %f17946, %f33284, %f17988;
	// end inline asm
	// begin inline asm
	fma.rn.f32 %f17996, %f17946, %f33284, %f17992;
	// end inline asm
	// begin inline asm
	fma.rn.f32 %f18000, %f17946, %f33284, %f17996;
	// end inline asm
	// begin inline asm
	fma.rn.f32 %f18004, %f17946, %f33284, %f18000;
	// end inline asm
	// begin inline asm
	fma.rn.f32 %f18008, %f17946, %f33284, %f18004;
	// end inline asm
	// begin inline asm
	fma.rn.f32 %f18012, %f17946, %f33284, %f18008;
	// end inline asm
	// begin inline asm
	fma.rn.f32 %f18016, %f17946, %f33284, %f18012;
	// end inline asm
	// begin inline asm
	fma.rn.f32 %f18020, %f17946, %f33284, %f18016;
	// end inline asm
	// begin inline asm
	fma.rn.f32 %f18024, %f17946, %f33284, %f18020;
	// end inline asm
	// begin inline asm
	fma.rn.f32 %f18028, %f17946, %f33284, %f18024;
	// end inline asm
	// begin inline asm
	fma.rn.f32 %f18032, %f17946, %f33284, %f18028;
	// end inline asm
	// begin inline asm
	fma.rn.f32 %f18036, %f17946, %f33284, %f18032;
	// end inline asm
	// begin inline asm
	fma.rn.f32 %f18040, %f17946, %f33284, %f18036;
	// end inline asm
	// begin inline asm
	fma.rn.f32 %f18044, %f17946, %f33284, %f18040;
	// end inline asm
	// begin inline asm
	fma.rn.f32 %f18048, %f17946, %f33284, %f18044;
	// end inline asm
	// begin inline asm
	fma.rn.f32 %f18052, %f17946, %f33284, %f18048;
	// end inline asm
	// begin inline asm
	fma.rn.f32 %f18056, %f17946, %f33284, %f18052;
	// end inline asm
	// begin inline asm
	fma.rn.f32 %f18060, %f17946, %f33284, %f18056;
	// end inline asm
	// begin inline asm
	fma.rn.f32 %f18064, %f17946, %f33284, %f18060;
	// end inline asm
	// begin inline asm
	fma.rn.f32 %f18068, %f17946, %f33284, %f18064;
	// end inline asm
	// begin inline asm
	fma.rn.f32 %f18072, %f17946, %f33284, %f18068;
	// end inline asm
	// begin inline asm
	sin.approx.f32  %f18076, %f18072;
	// end inline asm
	// begin inline asm
	fma.rn.f32 %f18078, %f18076, %f33284, %f18072;
	// end inline asm
	// begin inline asm
	fma.rn.f32 %f18082, %f18076, %f33284, %f18078;
	// end inline asm
	// begin inline asm
	fma.rn.f32 %f18086, %f18076, %f33284, %f18082;
	// end inline asm
	// begin inline asm
	fma.rn.f32 %f18090, %f18076, %f33284, %f18086;
	// end inline asm
	// begin inline asm
	fma.rn.f32 %f18094, %f18076, %f33284, %f18090;
	// end inline asm
	// begin inline asm
	fma.rn.f32 %f18098, %f18076, %f33284, %f18094;
	// end inline asm
	// begin inline asm
	fma.rn.f32 %f18102, %f18076, %f33284, %f18098;
	// end inline asm
	// begin inline asm
	fma.rn.f32 %f18106, %f18076, %f33284, %f18102;
	// end inline asm
	// begin inline asm
	fma.rn.f32 %f18110, %f18076, %f33284, %f18106;
	// end inline asm
	// begin inline asm
	fma.rn.f32 %f18114, %f18076, %f33284, %f18110;
	// end inline asm
	// begin inline asm
	fma.rn.f32 %f18118, %f18076, %f33284, %f18114;
	// end inline asm
	// begin inline asm
	fma.rn.f32 %f18122, %f18076, %f33284, %f18118;
	// end inline asm
	// begin inline asm
	fma.rn.f32 %f18126, %f18076, %f33284, %f18122;
	// end inline asm
	// begin inline asm
	fma.rn.f32 %f18130, %f18076, %f33284, %f18126;
	// end inline asm
	// begin inline asm
	fma.rn.f32 %f18134, %f18076, %f33284, %f18130;
	// end inline asm
	// begin inline asm
	fma.rn.f32 %f18138, %f18076, %f33284, %f18134;
	// end inline asm
	// begin inline asm
	fma.rn.f32 %f18142, %f18076, %f33284, %f18138;
	// end inline asm
	// begin inline asm
	fma.rn.f32 %f18146, %f18076, %f33284, %f18142;
	// end inline asm
	// begin inline asm
	fma.rn.f32 %f18150, %f18076, %f33284, %f18146;
	// end inline asm
	// begin inline asm
	fma.rn.f32 %f18154, %f18076, %f33284, %f18150;
	// end inline asm
	// begin inline asm
	fma.rn.f32 %f18158, %f18076, %f33284, %f18154;
	// end inline asm
	// begin inline asm
	fma.rn.f32 %f18162, %f18076, %f33284, %f18158;
	// end inline asm
	// begin inline asm
	fma.rn.f32 %f18166, %f18076, %f33284, %f18162;
	// end inline asm
	// begin inline asm
	fma.rn.f32 %f18170, %f18076, %f33284, %f18166;
	// end inline asm
	// begin inline asm
	fma.rn.f32 %f18174, %f18076, %f33284, %f18170;
	// end inline asm
	// begin inline asm
	fma.rn.f32 %f18178, %f18076, %f33284, %f18174;
	// end inline asm
	// begin inline asm
	fma.rn.f32 %f18182, %f18076, %f33284, %f18178;
	// end inline asm
	// begin inline asm
	fma.rn.f32 %f18186, %f18076, %f33284, %f18182;
	// end inline asm
	// begin inline asm
	fma.rn.f32 %f18190, %f18076, %f33284, %f18186;
	// end inline asm
	// begin inline asm
	fma.rn.f32 %f18194, %f18076, %f33284, %f18190;
	// end inline asm
	// begin inline asm
	fma.rn.f32 %f18198, %f18076, %f33284, %f18194;
	// end inline asm
	// begin inline asm
	fma.rn.f32 %f18202, %f18076, %f33284, %f18198;
	// end inline asm
	// begin inline asm
	sin.approx.f32  %f18206, %f18202;
	// end inline asm
	// begin inline asm
	fma.rn.f32 %f18208, %f18206, %f33284, %f18202;
	// end inline asm
	// begin inline asm
	fma.rn.f32 %f18212, %f18206, %f33284, %f18208;
	// end inline asm
	// begin inline asm
	fma.rn.f32 %f18216, %f18206, %f33284, %f18212;
	// end inline asm
	// begin inline asm
	fma.rn.f32 %f18220, %f18206, %f33284, %f18216;
	// end inline asm
	// begin inline asm
	fma.rn.f32 %f18224, %f18206, %f33284, %f18220;
	// end inline asm
	// begin inline asm
	fma.rn.f32 %f18228, %f18206, %f33284, %f18224;
	// end inline asm
	// begin inline asm
	fma.rn.f32 %f18232, %f18206, %f33284, %f18228;
	// end inline asm
	// begin inline asm
	fma.rn.f32 %f18236, %f18206, %f33284, %f18232;
	// end inline asm
	// begin inline asm
	fma.rn.f32 %f18240, %f18206, %f33284, %f18236;
	// end inline asm
	// begin inline asm
	fma.rn.f32 %f18244, %f18206, %f33284, %f18240;
	// end inline asm
	// begin inline asm
	fma.rn.f32 %f18248, %f18206, %f33284, %f18244;
	// end inline asm
	// begin inline asm
	fma.rn.f32 %f18252, %f18206, %f33284, %f18248;
	// end inline asm
	// begin inline asm
	fma.rn.f32 %f18256, %f18206, %f33284, %f18252;
	// end inline asm
	// begin inline asm
	fma.rn.f32 %f18260, %f18206, %f33284, %f18256;
	// end inline asm
	// begin inline asm
	fma.rn.f32 %f18264, %f18206, %f33284, %f18260;
	// end inline asm
	// begin inline asm
	fma.rn.f32 %f18268, %f18206, %f33284, %f18264;
	// end inline asm
	// begin inline asm
	fma.rn.f32 %f18272, %f18206, %f33284, %f18268;
	// end inline asm
	// begin inline asm
	fma.rn.f32 %f18276, %f18206, %f33284, %f18272;
	// end inline asm
	// begin inline asm
	fma.rn.f32 %f18280, %f18206, %f33284, %f18276;
	// end inline asm
	// begin inline asm
	fma.rn.f32 %f18284, %f18206, %f33284, %f18280;
	// end inline asm
	// begin inline asm
	fma.rn.f32 %f18288, %f18206, %f33284, %f18284;
	// end inline asm
	// begin inline asm
	fma.rn.f32 %f18292, %f18206, %f33284, %f18288;
	// end inline asm
	// begin inline asm
	fma.rn.f32 %f18296, %f18206, %f33284, %f18292;
	// end inline asm
	// begin inline asm
	fma.rn.f32 %f18300, %f18206, %f33284, %f18296;
	// end inline asm
	// begin inline asm
	fma.rn.f32 %f18304, %f18206, %f33284, %f18300;
	// end inline asm
	// begin inline asm
	fma.rn.f32 %f18308, %f18206, %f33284, %f18304;
	// end inline asm
	// begin inline asm
	fma.rn.f32 %f18312, %f18206, %f33284, %f18308;
	// end inline asm
	// begin inline asm
	fma.rn.f32 %f18316, %f18206, %f33284, %f18312;
	// end inline asm
	// begin inline asm
	fma.rn.f32 %f18320, %f18206, %f33284, %f18316;
	// end inline asm
	// begin inline asm
	fma.rn.f32 %f18324, %f18206, %f33284, %f18320;
	// end inline asm
	// begin inline asm
	fma.rn.f32 %f18328, %f18206, %f33284, %f18324;
	// end inline asm
	// begin inline asm
	fma.rn.f32 %f18332, %f18206, %f33284, %f18328;
	// end inline asm
	// begin inline asm
	sin.approx.f32  %f18336, %f18332;
	// end inline asm
	// begin inline asm
	fma.rn.f32 %f18338, %f18336, %f33284, %f18332;
	// end inline asm
	// begin inline asm
	fma.rn.f32 %f18342, %f18336, %f33284, %f18338;
	// end inline asm
	// begin inline asm
	fma.rn.f32 %f18346, %f18336, %f33284, %f18342;
	// end inline asm
	// begin inline asm
	fma.rn.f32 %f18350, %f18336, %f33284, %f18346;
	// end inline asm
	// begin inline asm
	fma.rn.f32 %f18354, %f18336, %f33284, %f18350;
	// end inline asm
	// begin inline asm
	fma.rn.f32 %f18358, %f18336, %f33284, %f18354;
	// end inline asm
	// begin inline asm
	fma.rn.f32 %f18362, %f18336, %f33284, %f18358;
	// end inline asm
	// begin inline asm
	fma.rn.f32 %f18366, %f18336, %f33284, %f18362;
	// end inline asm
	// begin inline asm
	fma.rn.f32 %f18370, %f18336, %f33284, %f18366;
	// end inline asm
	// begin inline asm
	fma.rn.f32 %f18374, %f18336, %f33284, %f18370;
	// end inline asm
	// begin inline asm
	fma.rn.f32 %f18378, %f18336, %f33284, %f18374;
	// end inline asm
	// begin inline asm
	fma.rn.f32 %f18382, %f18336, %f33284, %f18378;
	// end inline asm
	// begin inline asm
	fma.rn.f32 %f18386, %f18336, %f33284, %f18382;
	// end inline asm
	// begin inline asm
	fma.rn.f32 %f18390, %f18336, %f33284, %f18386;
	// end inline asm
	// begin inline asm
	fma.rn.f32 %f18394, %f18336, %f33284, %f18390;
	// end inline asm
	// begin inline asm
	fma.rn.f32 %f18398, %f18336, %f33284, %f18394;
	// end inline asm
	// begin inline asm
	fma.rn.f32 %f18402, %f18336, %f33284, %f18398;
	// end inline asm
	// begin inline asm
	fma.rn.f32 %f18406, %f18336, %f33284, %f18402;
	// end inline asm
	// begin inline asm
	fma.rn.f32 %f18410, %f18336, %f33284, %f18406;
	// end inline asm
	// begin inline asm
	fma.rn.f32 %f18414, %f18336, %f33284, %f18410;
	// end inline asm
	// begin inline asm
	fma.rn.f32 %f18418, %f18336, %f33284, %f18414;
	// end inline asm
	// begin inline asm
	fma.rn.f32 %f18422, %f18336, %f33284, %f18418;
	// end inline asm
	// begin inline asm
	fma.rn.f32 %f18426, %f18336, %f33284, %f18422;
	// end inline asm
	// begin inline asm
	fma.rn.f32 %f18430, %f18336, %f33284, %f18426;
	// end inline asm
	// begin inline asm
	fma.rn.f32 %f18434, %f18336, %f33284, %f18430;
	// end inline asm
	// begin inline asm
	fma.rn.f32 %f18438, %f18336, %f33284, %f18434;
	// end inline asm
	// begin inline asm
	fma.rn.f32 %f18442, %f18336, %f33284, %f18438;
	// end inline asm
	// begin inline asm
	fma.rn.f32 %f18446, %f18336, %f33284, %f18442;
	// end inline asm
	// begin inline asm
	fma.rn.f32 %f18450, %f18336, %f33284, %f18446;
	// end inline asm
	// begin inline asm
	fma.rn.f32 %f18454, %f18336, %f33284, %f18450;
	// end inline asm
	// begin inline asm
	fma.rn.f32 %f18458, %f18336, %f33284, %f18454;
	// end inline asm
	// begin inline asm
	fma.rn.f32 %f18462, %f18336, %f33284, %f18458;
	// end inline asm
	// begin inline asm
	sin.approx.f32  %f18466, %f18462;
	// end inline asm
	// begin inline asm
	fma.rn.f32 %f18468, %f18466, %f33284, %f18462;
	// end inline asm
	// begin inline asm
	fma.rn.f32 %f18472, %f18466, %f33284, %f18468;
	// end inline asm
	// begin inline asm
	fma.rn.f32 %f18476, %f18466, %f33284, %f18472;
	// end inline asm
	// begin inline asm
	fma.rn.f32 %f18480, %f18466, %f33284, %f18476;
	// end inline asm
	// begin inline asm
	fma.rn.f32 %f18484, %f18466, %f33284, %f18480;
	// end inline asm
	// begin inline asm
	fma.rn.f32 %f18488, %f18466, %f33284, %f18484;
	// end inline asm
	// begin inline asm
	fma.rn.f32 %f18492, %f18466, %f33284, %f18488;
	// end inline asm
	// begin inline asm
	fma.rn.f32 %f18496, %f18466, %f33284, %f18492;
	// end inline asm
	// begin inline asm
	fma.rn.f32 %f18500, %f18466, %f33284, %f18496;
	// end inline asm
	// begin inline asm
	fma.rn.f32 %f18504, %f18466, %f33284, %f18500;
	// end inline asm
	// begin inline asm
	fma.rn.f32 %f18508, %f18466, %f33284, %f18504;
	// end inline asm
	// begin inline asm
	fma.rn.f32 %f18512, %f18466, %f33284, %f18508;
	// end inline asm
	// begin inline asm
	fma.rn.f32 %f18516, %f18466, %f33284, %f18512;
	// end inline asm
	// begin inline asm
	fma.rn.f32 %f18520, %f18466, %f33284, %f18516;
	// end inline asm
	// begin inline asm
	fma.rn.f32 %f18524, %f18466, %f33284, %f18520;
	// end inline asm
	// begin inline asm
	fma.rn.f32 %f18528, %f18466, %f33284, %f18524;
	// end inline asm
	// begin inline asm
	fma.rn.f32 %f18532, %f18466, %f33284, %f18528;
	// end inline asm
	// begin inline asm
	fma.rn.f32 %f18536, %f18466, %f33284, %f18532;
	// end inline asm
	// begin inline asm
	fma.rn.f32 %f18540, %f18466, %f33284, %f18536;
	// end inline asm
	// begin inline asm
	fma.rn.f32 %f18544, %f18466, %f33284, %f18540;
	// end inline asm
	// begin inline asm
	fma.rn.f32 %f18548, %f18466, %f33284, %f18544;
	// end inline asm
	// begin inline asm
	fma.rn.f32 %f18552, %f18466, %f33284, %f18548;
	// end inline asm
	// begin inline asm
	fma.rn.f32 %f18556, %f18466, %f33284, %f18552;
	// end inline asm
	// begin inline asm
	fma.rn.f32 %f18560, %f18466, %f33284, %f18556;
	// end inline asm
	// begin inline asm
	fma.rn.f32 %f18564, %f18466, %f33284, %f18560;
	// end inline asm
	// begin inline asm
	fma.rn.f32 %f18568, %f18466, %f33284, %f18564;
	// end inline asm
	// begin inline asm
	fma.rn.f32 %f18572, %f18466, %f33284, %f18568;
	// end inline asm
	// begin inline asm
	fma.rn.f32 %f18576, %f18466, %f33284, %f18572;
	// end inline asm
	// begin inline asm
	fma.rn.f32 %f18580, %f18466, %f33284, %f18576;
	// end inline asm
	// begin inline asm
	fma.rn.f32 %f18584, %f18466, %f33284, %f18580;
	// end inline asm
	// begin inline asm
	fma.rn.f32 %f18588, %f18466, %f33284, %f18584;
	// end inline asm
	// begin inline asm
	fma.rn.f32 %f18592, %f18466, %f33284, %f18588;
	// end inline asm
	// begin inline asm
	sin.approx.f32  %f18596, %f18592;
	// end inline asm
	// begin inline asm
	fma.rn.f32 %f18598, %f18596, %f33284, %f18592;
	// end inline asm
	// begin inline asm
	fma.rn.f32 %f18602, %f18596, %f33284, %f18598;
	// end inline asm
	// begin inline asm
	fma.rn.f32 %f18606, %f18596, %f33284, %f18602;
	// end inline asm
	// begin inline asm
	fma.rn.f32 %f18610, %f18596, %f33284, %f18606;
	// end inline asm
	// begin inline asm
	fma.rn.f32 %f18614, %f18596, %f33284, %f18610;
	// end inline asm
	// begin inline asm
	fma.rn.f32 %f18618, %f18596, %f33284, %f18614;
	// end inline asm
	// begin inline asm
	fma.rn.f32 %f18622, %f18596, %f33284, %f18618;
	// end inline asm
	// begin inline asm
	fma.rn.f32 %f18626, %f18596, %f33284, %f18622;
	// end inline asm
	// begin inline asm
	fma.rn.f32 %f18630, %f18596, %f33284, %f18626;
	// end inline asm
	// begin inline asm
	fma.rn.f32 %f18634, %f18596, %f33284, %f18630;
	// end inline asm
	// begin inline asm
	fma.rn.f32 %f18638, %f18596, %f33284, %f18634;
	// end inline asm
	// begin inline asm
	fma.rn.f32 %f18642, %f18596, %f33284, %f18638;
	// end inline asm
	// begin inline asm
	fma.rn.f32 %f18646, %f18596, %f33284, %f18642;
	// end inline asm
	// begin inline asm
	fma.rn.f32 %f18650, %f18596, %f33284, %f18646;
	// end inline asm
	// begin inline asm
	fma.rn.f32 %f18654, %f18596, %f33284, %f18650;
	// end inline asm
	// begin inline asm
	fma.rn.f32 %f18658, %f18596, %f33284, %f18654;
	// end inline asm
	// begin inline asm
	fma.rn.f32 %f18662, %f18596, %f33284, %f18658;
	// end inline asm
	// begin inline asm
	fma.rn.f32 %f18666, %f18596, %f33284, %f18662;
	// end inline asm
	// begin inline asm
	fma.rn.f32 %f18670, %f18596, %f33284, %f18666;
	// end inline asm
	// begin inline asm
	fma.rn.f32 %f18674, %f18596, %f33284, %f18670;
	// end inline asm
	// begin inline asm
	fma.rn.f32 %f18678, %f18596, %f33284, %f18674;
	// end inline asm
	// begin inline asm
	fma.rn.f32 %f18682, %f18596, %f33284, %f18678;
	// end inline asm
	// begin inline asm
	fma.rn.f32 %f18686, %f18596, %f33284, %f18682;
	// end inline asm
	// begin inline asm
	fma.rn.f32 %f18690, %f18596, %f33284, %f18686;
	// end inline asm
	// begin inline asm
	fma.rn.f32 %f18694, %f18596, %f33284, %f18690;
	// end inline asm
	// begin inline asm
	fma.rn.f32 %f18698, %f18596, %f33284, %f18694;
	// end inline asm
	// begin inline asm
	fma.rn.f32 %f18702, %f18596, %f33284, %f18698;
	// end inline asm
	// begin inline asm
	fma.rn.f32 %f18706, %f18596, %f33284, %f18702;
	// end inline asm
	// begin inline asm
	fma.rn.f32 %f18710, %f18596, %f33284, %f18706;
	// end inline asm
	// begin inline asm
	fma.rn.f32 %f18714, %f18596, %f33284, %f18710;
	// end inline asm
	// begin inline asm
	fma.rn.f32 %f18718, %f18596, %f33284, %f18714;
	// end inline asm
	// begin inline asm
	fma.rn.f32 %f18722, %f18596, %f33284, %f18718;
	// end inline asm
	// begin inline asm
	sin.approx.f32  %f18726, %f18722;
	// end inline asm
	// begin inline asm
	fma.rn.f32 %f18728, %f18726, %f33284, %f18722;
	// end inline asm
	// begin inline asm
	fma.rn.f32 %f18732, %f18726, %f33284, %f18728;
	// end inline asm
	// begin inline asm
	fma.rn.f32 %f18736, %f18726, %f33284, %f18732;
	// end inline asm
	// begin inline asm
	fma.rn.f32 %f18740, %f18726, %f33284, %f18736;
	// end inline asm
	// begin inline asm
	fma.rn.f32 %f18744, %f18726, %f33284, %f18740;
	// end inline asm
	// begin inline asm
	fma.rn.f32 %f18748, %f18726, %f33284, %f18744;
	// end inline asm
	// begin inline asm
	fma.rn.f32 %f18752, %f18726, %f33284, %f18748;
	// end inline asm
	// begin inline asm
	fma.rn.f32 %f18756, %f18726, %f33284, %f18752;
	// end inline asm
	// begin inline asm
	fma.rn.f32 %f18760, %f18726, %f33284, %f18756;
	// end inline asm
	// begin inline asm
	fma.rn.f32 %f18764, %f18726, %f33284, %f18760;
	// end inline asm
	// begin inline asm
	fma.rn.f32 %f18768, %f18726, %f33284, %f18764;
	// end inline asm
	// begin inline asm
	fma.rn.f32 %f18772, %f18726, %f33284, %f18768;
	// end inline asm
	// begin inline asm
	fma.rn.f32 %f18776, %f18726, %f33284, %f18772;
	// end inline asm
	// begin inline asm
	fma.rn.f32 %f18780, %f18726, %f33284, %f18776;
	// end inline asm
	// begin inline asm
	fma.rn.f32 %f18784, %f18726, %f33284, %f18780;
	// end inline asm
	// begin inline asm
	fma.rn.f32 %f18788, %f18726, %f33284, %f18784;
	// end inline asm
	// begin inline asm
	fma.rn.f32 %f18792, %f18726, %f33284, %f18788;
	// end inline asm
	// begin inline asm
	fma.rn.f32 %f18796, %f18726, %f33284, %f18792;
	// end inline asm
	// begin inline asm
	fma.rn.f32 %f18800, %f18726, %f33284, %f18796;
	// end inline asm
	// begin inline asm
	fma.rn.f32 %f18804, %f18726, %f33284, %f18800;
	// end inline asm
	// begin inline asm
	fma.rn.f32 %f18808, %f18726, %f33284, %f18804;
	// end inline asm
	// begin inline asm
	fma.rn.f32 %f18812, %f18726, %f33284, %f18808;
	// end inline asm
	// begin inline asm
	fma.rn.f32 %f18816, %f18726, %f33284, %f18812;
	// end inline asm
	// begin inline asm
	fma.rn.f32 %f18820, %f18726, %f33284, %f18816;
	// end inline asm
	// begin inline asm
	fma.rn.f32 %f18824, %f18726, %f33284, %f18820;
	// end inline asm
	// begin inline asm
	fma.rn.f32 %f18828, %f18726, %f33284, %f18824;
	// end inline asm
	// begin inline asm
	fma.rn.f32 %f18832, %f18726, %f33284, %f18828;
	// end inline asm
	// begin inline asm
	fma.rn.f32 %f18836, %f18726, %f33284, %f18832;
	// end inline asm
	// begin inline asm
	fma.rn.f32 %f18840, %f18726, %f33284, %f18836;
	// end inline asm
	// begin inline asm
	fma.rn.f32 %f18844, %f18726, %f33284, %f18840;
	// end inline asm
	// begin inline asm
	fma.rn.f32 %f18848, %f18726, %f33284, %f18844;
	// end inline asm
	// begin inline asm
	fma.rn.f32 %f18852, %f18726, %f33284, %f18848;
	// end inline asm
	// begin inline asm
	sin.approx.f32  %f18856, %f18852;
	// end inline asm
	// begin inline asm
	fma.rn.f32 %f18858, %f18856, %f33284, %f18852;
	// end inline asm
	// begin inline asm
	fma.rn.f32 %f18862, %f18856, %f33284, %f18858;
	// end inline asm
	// begin inline asm
	fma.rn.f32 %f18866, %f18856, %f33284, %f18862;
	// end inline asm
	// begin inline asm
	fma.rn.f32 %f18870, %f18856, %f33284, %f18866;
	// end inline asm
	// begin inline asm
	fma.rn.f32 %f18874, %f18856, %f33284, %f18870;
	// end inline asm
	// begin inline asm
	fma.rn.f32 %f18878, %f18856, %f33284, %f18874;
	// end inline asm
	// begin inline asm
	fma.rn.f32 %f18882, %f18856, %f33284, %f18878;
	// end inline asm
	// begin inline asm
	fma.rn.f32 %f18886, %f18856, %f33284, %f18882;
	// end inline asm
	// begin inline asm
	fma.rn.f32 %f18890, %f18856, %f33284, %f18886;
	// end inline asm
	// begin inline asm
	fma.rn.f32 %f18894, %f18856, %f33284, %f18890;
	// end inline asm
	// begin inline asm
	fma.rn.f32 %f18898, %f18856, %f33284, %f18894;
	// end inline asm
	// begin inline asm
	fma.rn.f32 %f18902, %f18856, %f33284, %f18898;
	// end inline asm
	// begin inline asm
	fma.rn.f32 %f18906, %f18856, %f33284, %f18902;
	// end inline asm
	// begin inline asm
	fma.rn.f32 %f18910, %f18856, %f33284, %f18906;
	// end inline asm
	// begin inline asm
	fma.rn.f32 %f18914, %f18856, %f33284, %f18910;
	// end inline asm
	// begin inline asm
	fma.rn.f32 %f18918, %f18856, %f33284, %f18914;
	// end inline asm
	// begin inline asm
	fma.rn.f32 %f18922, %f18856, %f33284, %f18918;
	// end inline asm
	// begin inline asm
	fma.rn.f32 %f18926, %f18856, %f33284, %f18922;
	// end inline asm
	// begin inline asm
	fma.rn.f32 %f18930, %f18856, %f33284, %f18926;
	// end inline asm
	// begin inline asm
	fma.rn.f32 %f18934, %f18856, %f33284, %f18930;
	// end inline asm
	// begin inline asm
	fma.rn.f32 %f18938, %f18856, %f33284, %f18934;
	// end inline asm
	// begin inline asm
	fma.rn.f32 %f18942, %f18856, %f33284, %f18938;
	// end inline asm
	// begin inline asm
	fma.rn.f32 %f18946, %f18856, %f33284, %f18942;
	// end inline asm
	// begin inline asm
	fma.rn.f32 %f18950, %f18856, %f33284, %f18946;
	// end inline asm
	// begin inline asm
	fma.rn.f32 %f18954, %f18856, %f33284, %f18950;
	// end inline asm
	// begin inline asm
	fma.rn.f32 %f18958, %f18856, %f33284, %f18954;
	// end inline asm
	// begin inline asm
	fma.rn.f32 %f18962, %f18856, %f33284, %f18958;
	// end inline asm
	// begin inline asm
	fma.rn.f32 %f18966, %f18856, %f33284, %f18962;
	// end inline asm
	// begin inline asm
	fma.rn.f32 %f18970, %f18856, %f33284, %f18966;
	// end inline asm
	// begin inline asm
	fma.rn.f32 %f18974, %f18856, %f33284, %f18970;
	// end inline asm
	// begin inline asm
	fma.rn.f32 %f18978, %f18856, %f33284, %f18974;
	// end inline asm
	// begin inline asm
	fma.rn.f32 %f18982, %f18856, %f33284, %f18978;
	// end inline asm
	// begin inline asm
	sin.approx.f32  %f18986, %f18982;
	// end inline asm
	// begin inline asm
	fma.rn.f32 %f18988, %f18986, %f33284, %f18982;
	// end inline asm
	// begin inline asm
	fma.rn.f32 %f18992, %f18986, %f33284, %f18988;
	// end inline asm
	// begin inline asm
	fma.rn.f32 %f18996, %f18986, %f33284, %f18992;
	// end inline asm
	// begin inline asm
	fma.rn.f32 %f19000, %f18986, %f33284, %f18996;
	// end inline asm
	// begin inline asm
	fma.rn.f32 %f19004, %f18986, %f33284, %f19000;
	// end inline asm
	// begin inline asm
	fma.rn.f32 %f19008, %f18986, %f33284, %f19004;
	// end inline asm
	// begin inline asm
	fma.rn.f32 %f19012, %f18986, %f33284, %f19008;
	// end inline asm
	// begin inline asm
	fma.rn.f32 %f19016, %f18986, %f33284, %f19012;
	// end inline asm
	// begin inline asm
	fma.rn.f32 %f19020, %f18986, %f33284, %f19016;
	// end inline asm
	// begin inline asm
	fma.rn.f32 %f19024, %f18986, %f33284, %f19020;
	// end inline asm
	// begin inline asm
	fma.rn.f32 %f19028, %f18986, %f33284, %f19024;
	// end inline asm
	// begin inline asm
	fma.rn.f32 %f19032, %f18986, %f33284, %f19028;
	// end inline asm
	// begin inline asm
	fma.rn.f32 %f19036, %f18986, %f33284, %f19032;
	// end inline asm
	// begin inline asm
	fma.rn.f32 %f19040, %f18986, %f33284, %f19036;
	// end inline asm
	// begin inline asm
	fma.rn.f32 %f19044, %f18986, %f33284, %f19040;
	// end inline asm
	// begin inline asm
	fma.rn.f32 %f19048, %f18986, %f33284, %f19044;
	// end inline asm
	// begin inline asm
	fma.rn.f32 %f19052, %f18986, %f33284, %f19048;
	// end inline asm
	// begin inline asm
	fma.rn.f32 %f19056, %f18986, %f33284, %f19052;
	// end inline asm
	// begin inline asm
	fma.rn.f32 %f19060, %f18986, %f33284, %f19056;
	// end inline asm
	// begin inline asm
	fma.rn.f32 %f19064, %f18986, %f33284, %f19060;
	// end inline asm
	// begin inline asm
	fma.rn.f32 %f19068, %f18986, %f33284, %f19064;
	// end inline asm
	// begin inline asm
	fma.rn.f32 %f19072, %f18986, %f33284, %f19068;
	// end inline asm
	// begin inline asm
	fma.rn.f32 %f19076, %f18986, %f33284, %f19072;
	// end inline asm
	// begin inline asm
	fma.rn.f32 %f19080, %f18986, %f33284, %f19076;
	// end inline asm
	// begin inline asm
	fma.rn.f32 %f19084, %f18986, %f33284, %f19080;
	// end inline asm
	// begin inline asm
	fma.rn.f32 %f19088, %f18986, %f33284, %f19084;
	// end inline asm
	// begin inline asm
	fma.rn.f32 %f19092, %f18986, %f33284, %f19088;
	// end inline asm
	// begin inline asm
	fma.rn.f32 %f19096, %f18986, %f33284, %f19092;
	// end inline asm
	// begin inline asm
	fma.rn.f32 %f19100, %f18986, %f33284, %f19096;
	// end inline asm
	// begin inline asm
	fma.rn.f32 %f19104, %f18986, %f33284, %f19100;
	// end inline asm
	// begin inline asm
	fma.rn.f32 %f19108, %f18986, %f33284, %f19104;
	// end inline asm
	// begin inline asm
	fma.rn.f32 %f19112, %f18986, %f33284, %f19108;
	// end inline asm
	// begin inline asm
	sin.approx.f32  %f19116, %f19112;
	// end inline asm
	// begin inline asm
	fma.rn.f32 %f19118, %f19116, %f33284, %f19112;
	// end inline asm
	// begin inline asm
	fma.rn.f32 %f19122, %f19116, %f33284, %f19118;
	// end inline asm
	// begin inline asm
	fma.rn.f32 %f19126, %f19116, %f33284, %f19122;
	// end inline asm
	// begin inline asm
	fma.rn.f32 %f19130, %f19116, %f33284, %f19126;
	// end inline asm
	// begin inline asm
	fma.rn.f32 %f19134, %f19116, %f33284, %f19130;
	// end inline asm
	// begin inline asm
	fma.rn.f32 %f19138, %f19116, %f33284, %f19134;
	// end inline asm
	// begin inline asm
	fma.rn.f32 %f19142, %f19116, %f33284, %f19138;
	// end inline asm
	// begin inline asm
	fma.rn.f32 %f19146, %f19116, %f33284, %f19142;
	// end inline asm
	// begin inline asm
	fma.rn.f32 %f19150, %f19116, %f33284, %f19146;
	// end inline asm
	// begin inline asm
	fma.rn.f32 %f19154, %f19116, %f33284, %f19150;
	// end inline asm
	// begin inline asm
	fma.rn.f32 %f19158, %f19116, %f33284, %f19154;
	// end inline asm
	// begin inline asm
	fma.rn.f32 %f19162, %f19116, %f33284, %f19158;
	// end inline asm
	// begin inline asm
	fma.rn.f32 %f19166, %f19116, %f33284, %f19162;
	// end inline asm
	// begin inline asm
	fma.rn.f32 %f19170, %f19116, %f33284, %f19166;
	// end inline asm
	// begin inline asm
	fma.rn.f32 %f19174, %f19116, %f33284, %f19170;
	// end inline asm
	// begin inline asm
	fma.rn.f32 %f19178, %f19116, %f33284, %f19174;
	// end inline asm
	// begin inline asm
	fma.rn.f32 %f19182, %f19116, %f33284, %f19178;
	// end inline asm
	// begin inline asm
	fma.rn.f32 %f19186, %f19116, %f33284, %f19182;
	// end inline asm
	// begin inline asm
	fma.rn.f32 %f19190, %f19116, %f33284, %f19186;
	// end inline asm
	// begin inline asm
	fma.rn.f32 %f19194, %f19116, %f33284, %f19190;
	// end inline asm
	// begin inline asm
	fma.rn.f32 %f19198, %f19116, %f33284, %f19194;
	// end inline asm
	// begin inline asm
	fma.rn.f32 %f19202, %f19116, %f33284, %f19198;
	// end inline asm
	// begin inline asm
	fma.rn.f32 %f19206, %f19116, %f33284, %f19202;
	// end inline asm
	// begin inline asm
	fma.rn.f32 %f19210, %f19116, %f33284, %f19206;
	// end inline asm
	// begin inline asm
	fma.rn.f32 %f19214, %f19116, %f33284, %f19210;
	// end inline asm
	// begin inline asm
	fma.rn.f32 %f19218, %f19116, %f33284, %f19214;
	// end inline asm
	// begin inline asm
	fma.rn.f32 %f19222, %f19116, %f33284, %f19218;
	// end inline asm
	// begin inline asm
	fma.rn.f32 %f19226, %f19116, %f33284, %f19222;
	// end inline asm
	// begin inline asm
	fma.rn.f32 %f19230, %f19116, %f33284, %f19226;
	// end inline asm
	// begin inline asm
	fma.rn.f32 %f19234, %f19116, %f33284, %f19230;
	// end inline asm
	// begin inline asm
	fma.rn.f32 %f19238, %f19116, %f33284, %f19234;
	// end inline asm
	// begin inline asm
	fma.rn.f32 %f19242, %f19116, %f33284, %f19238;
	// end inline asm
	// begin inline asm
	sin.approx.f32  %f19246, %f19242;
	// end inline asm
	// begin inline asm
	fma.rn.f32 %f19248, %f19246, %f33284, %f19242;
	// end inline asm
	// begin inline asm
	fma.rn.f32 %f19252, %f19246, %f33284, %f19248;
	// end inline asm
	// begin inline asm
	fma.rn.f32 %f19256, %f19246, %f33284, %f19252;
	// end inline asm
	// begin inline asm
	fma.rn.f32 %f19260, %f19246, %f33284, %f19256;
	// end inline asm
	// begin inline asm
	fma.rn.f32 %f19264, %f19246, %f33284, %f19260;
	// end inline asm
	// begin inline asm
	fma.rn.f32 %f19268, %f19246, %f33284, %f19264;
	// end inline asm
	// begin inline asm
	fma.rn.f32 %f19272, %f19246, %f33284, %f19268;
	// end inline asm
	// begin inline asm
	fma.rn.f32 %f19276, %f19246, %f33284, %f19272;
	// end inline asm
	// begin inline asm
	fma.rn.f32 %f19280, %f19246, %f33284, %f19276;
	// end inline asm
	// begin inline asm
	fma.rn.f32 %f19284, %f19246, %f33284, %f19280;
	// end inline asm
	// begin inline asm
	fma.rn.f32 %f19288, %f19246, %f33284, %f19284;
	// end inline asm
	// begin inline asm
	fma.rn.f32 %f19292, %f19246, %f33284, %f19288;
	// end inline asm
	// begin inline asm
	fma.rn.f32 %f19296, %f19246, %f33284, %f19292;
	// end inline asm
	// begin inline asm
	fma.rn.f32 %f19300, %f19246, %f33284, %f19296;
	// end inline asm
	// begin inline asm
	fma.rn.f32 %f19304, %f19246, %f33284, %f19300;
	// end inline asm
	// begin inline asm
	fma.rn.f32 %f19308, %f19246, %f33284, %f19304;
	// end inline asm
	// begin inline asm
	fma.rn.f32 %f19312, %f19246, %f33284, %f19308;
	// end inline asm
	// begin inline asm
	fma.rn.f32 %f19316, %f19246, %f33284, %f19312;
	// end inline asm
	// begin inline asm
	fma.rn.f32 %f19320, %f19246, %f33284, %f19316;
	// end inline asm
	// begin inline asm
	fma.rn.f32 %f19324, %f19246, %f33284, %f19320;
	// end inline asm
	// begin inline asm
	fma.rn.f32 %f19328, %f19246, %f33284, %f19324;
	// end inline asm
	// begin inline asm
	fma.rn.f32 %f19332, %f19246, %f33284, %f19328;
	// end inline asm
	// begin inline asm
	fma.rn.f32 %f19336, %f19246, %f33284, %f19332;
	// end inline asm
	// begin inline asm
	fma.rn.f32 %f19340, %f19246, %f33284, %f19336;
	// end inline asm
	// begin inline asm
	fma.rn.f32 %f19344, %f19246, %f33284, %f19340;
	// end inline asm
	// begin inline asm
	fma.rn.f32 %f19348, %f19246, %f33284, %f19344;
	// end inline asm
	// begin inline asm
	fma.rn.f32 %f19352, %f19246, %f33284, %f19348;
	// end inline asm
	// begin inline asm
	fma.rn.f32 %f19356, %f19246, %f33284, %f19352;
	// end inline asm
	// begin inline asm
	fma.rn.f32 %f19360, %f19246, %f33284, %f19356;
	// end inline asm
	// begin inline asm
	fma.rn.f32 %f19364, %f19246, %f33284, %f19360;
	// end inline asm
	// begin inline asm
	fma.rn.f32 %f19368, %f19246, %f33284, %f19364;
	// end inline asm
	// begin inline asm
	fma.rn.f32 %f19372, %f19246, %f33284, %f19368;
	// end inline asm
	// begin inline asm
	sin.approx.f32  %f19376, %f19372;
	// end inline asm
	// begin inline asm
	fma.rn.f32 %f19378, %f19376, %f33284, %f19372;
	// end inline asm
	// begin inline asm
	fma.rn.f32 %f19382, %f19376, %f33284, %f19378;
	// end inline asm
	// begin inline asm
	fma.rn.f32 %f19386, %f19376, %f33284, %f19382;
	// end inline asm
	// begin inline asm
	fma.rn.f32 %f19390, %f19376, %f33284, %f19386;
	// end inline asm
	// begin inline asm
	fma.rn.f32 %f19394, %f19376, %f33284, %f19390;
	// end inline asm
	// begin inline asm
	fma.rn.f32 %f19398, %f19376, %f33284, %f19394;
	// end inline asm
	// begin inline asm
	fma.rn.f32 %f19402, %f19376, %f33284, %f19398;
	// end inline asm
	// begin inline asm
	fma.rn.f32 %f19406, %f19376, %f33284, %f19402;
	// end inline asm
	// begin inline asm
	fma.rn.f32 %f19410, %f19376, %f33284, %f19406;
	// end inline asm
	// begin inline asm
	fma.rn.f32 %f19414, %f19376, %f33284, %f19410;
	// end inline asm
	// begin inline asm
	fma.rn.f32 %f19418, %f19376, %f33284, %f19414;
	// end inline asm
	// begin inline asm
	fma.rn.f32 %f19422, %f19376, %f33284, %f19418;
	// end inline asm
	// begin inline asm
	fma.rn.f32 %f19426, %f19376, %f33284, %f19422;
	// end inline asm
	// begin inline asm
	fma.rn.f32 %f19430, %f19376, %f33284, %f19426;
	// end inline asm
	// begin inline asm
	fma.rn.f32 %f19434, %f19376, %f33284, %f19430;
	// end inline asm
	// begin inline asm
	fma.rn.f32 %f19438, %f19376, %f33284, %f19434;
	// end inline asm
	// begin inline asm
	fma.rn.f32 %f19442, %f19376, %f33284, %f19438;
	// end inline asm
	// begin inline asm
	fma.rn.f32 %f19446, %f19376, %f33284, %f19442;
	// end inline asm
	// begin inline asm
	fma.rn.f32 %f19450, %f19376, %f33284, %f19446;
	// end inline asm
	// begin inline asm
	fma.rn.f32 %f19454, %f19376, %f33284, %f19450;
	// end inline asm
	// begin inline asm
	fma.rn.f32 %f19458, %f19376, %f33284, %f19454;
	// end inline asm
	// begin inline asm
	fma.rn.f32 %f19462, %f19376, %f33284, %f19458;
	// end inline asm
	// begin inline asm
	fma.rn.f32 %f19466, %f19376, %f33284, %f19462;
	// end inline asm
	// begin inline asm
	fma.rn.f32 %f19470, %f19376, %f33284, %f19466;
	// end inline asm
	// begin inline asm
	fma.rn.f32 %f19474, %f19376, %f33284, %f19470;
	// end inline asm
	// begin inline asm
	fma.rn.f32 %f19478, %f19376, %f33284, %f19474;
	// end inline asm
	// begin inline asm
	fma.rn.f32 %f19482, %f19376, %f33284, %f19478;
	// end inline asm
	// begin inline asm
	fma.rn.f32 %f19486, %f19376, %f33284, %f19482;
	// end inline asm
	// begin inline asm
	fma.rn.f32 %f19490, %f19376, %f33284, %f19486;
	// end inline asm
	// begin inline asm
	fma.rn.f32 %f19494, %f19376, %f33284, %f19490;
	// end inline asm
	// begin inline asm
	fma.rn.f32 %f19498, %f19376, %f33284, %f19494;
	// end inline asm
	// begin inline asm
	fma.rn.f32 %f19502, %f19376, %f33284, %f19498;
	// end inline asm
	// begin inline asm
	sin.approx.f32  %f19506, %f19502;
	// end inline asm
	// begin inline asm
	fma.rn.f32 %f19508, %f19506, %f33284, %f19502;
	// end inline asm
	// begin inline asm
	fma.rn.f32 %f19512, %f19506, %f33284, %f19508;
	// end inline asm
	// begin inline asm
	fma.rn.f32 %f19516, %f19506, %f33284, %f19512;
	// end inline asm
	// begin inline asm
	fma.rn.f32 %f19520, %f19506, %f33284, %f19516;
	// end inline asm
	// begin inline asm
	fma.rn.f32 %f19524, %f19506, %f33284, %f19520;
	// end inline asm
	// begin inline asm
	fma.rn.f32 %f19528, %f19506, %f33284, %f19524;
	// end inline asm
	// begin inline asm
	fma.rn.f32 %f19532, %f19506, %f33284, %f19528;
	// end inline asm
	// begin inline asm
	fma.rn.f32 %f19536, %f19506, %f33284, %f19532;
	// end inline asm
	// begin inline asm
	fma.rn.f32 %f19540, %f19506, %f33284, %f19536;
	// end inline asm
	// begin inline asm
	fma.rn.f32 %f19544, %f19506, %f33284, %f19540;
	// end inline asm
	// begin inline asm
	fma.rn.f32 %f19548, %f19506, %f33284, %f19544;
	// end inline asm
	// begin inline asm
	fma.rn.f32 %f19552, %f19506, %f33284, %f19548;
	// end inline asm
	// begin inline asm
	fma.rn.f32 %f19556, %f19506, %f33284, %f19552;
	// end inline asm
	// begin inline asm
	fma.rn.f32 %f19560, %f19506, %f33284, %f19556;
	// end inline asm
	// begin inline asm
	fma.rn.f32 %f19564, %f19506, %f33284, %f19560;
	// end inline asm
	// begin inline asm
	fma.rn.f32 %f19568, %f19506, %f33284, %f19564;
	// end inline asm
	// begin inline asm
	fma.rn.f32 %f19572, %f19506, %f33284, %f19568;
	// end inline asm
	// begin inline asm
	fma.rn.f32 %f19576, %f19506, %f33284, %f19572;
	// end inline asm
	// begin inline asm
	fma.rn.f32 %f19580, %f19506, %f33284, %f19576;
	// end inline asm
	// begin inline asm
	fma.rn.f32 %f19584, %f19506, %f33284, %f19580;
	// end inline asm
	// begin inline asm
	fma.rn.f32 %f19588, %f19506, %f33284, %f19584;
	// end inline asm
	// begin inline asm
	fma.rn.f32 %f19592, %f19506, %f33284, %f19588;
	// end inline asm
	// begin inline asm
	fma.rn.f32 %f19596, %f19506, %f33284, %f19592;
	// end inline asm
	// begin inline asm
	fma.rn.f32 %f19600, %f19506, %f33284, %f19596;
	// end inline asm
	// begin inline asm
	fma.rn.f32 %f19604, %f19506, %f33284, %f19600;
	// end inline asm
	// begin inline asm
	fma.rn.f32 %f19608, %f19506, %f33284, %f19604;
	// end inline asm
	// begin inline asm
	fma.rn.f32 %f19612, %f19506, %f33284, %f19608;
	// end inline asm
	// begin inline asm
	fma.rn.f32 %f19616, %f19506, %f33284, %f19612;
	// end inline asm
	// begin inline asm
	fma.rn.f32 %f19620, %f19506, %f33284, %f19616;
	// end inline asm
	// begin inline asm
	fma.rn.f32 %f19624, %f19506, %f33284, %f19620;
	// end inline asm
	// begin inline asm
	fma.rn.f32 %f19628, %f19506, %f33284, %f19624;
	// end inline asm
	// begin inline asm
	fma.rn.f32 %f19632, %f19506, %f33284, %f19628;
	// end inline asm
	// begin inline asm
	sin.approx.f32  %f19636, %f19632;
	// end inline asm
	// begin inline asm
	fma.rn.f32 %f19638, %f19636, %f33284, %f19632;
	// end inline asm
	// begin inline asm
	fma.rn.f32 %f19642, %f19636, %f33284, %f19638;
	// end inline asm
	// begin inline asm
	fma.rn.f32 %f19646, %f19636, %f33284, %f19642;
	// end inline asm
	// begin inline asm
	fma.rn.f32 %f19650, %f19636, %f33284, %f19646;
	// end inline asm
	// begin inline asm
	fma.rn.f32 %f19654, %f19636, %f33284, %f19650;
	// end inline asm
	// begin inline asm
	fma.rn.f32 %f19658, %f19636, %f33284, %f19654;
	// end inline asm
	// begin inline asm
	fma.rn.f32 %f19662, %f19636, %f33284, %f19658;
	// end inline asm
	// begin inline asm
	fma.rn.f32 %f19666, %f19636, %f33284, %f19662;
	// end inline asm
	// begin inline asm
	fma.rn.f32 %f19670, %f19636, %f33284, %f19666;
	// end inline asm
	// begin inline asm
	fma.rn.f32 %f19674, %f19636, %f33284, %f19670;
	// end inline asm
	// begin inline asm
	fma.rn.f32 %f19678, %f19636, %f33284, %f19674;
	// end inline asm
	// begin inline asm
	fma.rn.f32 %f19682, %f19636, %f33284, %f19678;
	// end inline asm
	// begin inline asm
	fma.rn.f32 %f19686, %f19636, %f33284, %f19682;
	// end inline asm
	// begin inline asm
	fma.rn.f32 %f19690, %f19636, %f33284, %f19686;
	// end inline asm
	// begin inline asm
	fma.rn.f32 %f19694, %f19636, %f33284, %f19690;
	// end inline asm
	// begin inline asm
	fma.rn.f32 %f19698, %f19636, %f33284, %f19694;
	// end inline asm
	// begin inline asm
	fma.rn.f32 %f19702, %f19636, %f33284, %f19698;
	// end inline asm
	// begin inline asm
	fma.rn.f32 %f19706, %f19636, %f33284, %f19702;
	// end inline asm
	// begin inline asm
	fma.rn.f32 %f19710, %f19636, %f33284, %f19706;
	// end inline asm
	// begin inline asm
	fma.rn.f32 %f19714, %f19636, %f33284, %f19710;
	// end inline asm
	// begin inline asm
	fma.rn.f32 %f19718, %f19636, %f33284, %f19714;
	// end inline asm
	// begin inline asm
	fma.rn.f32 %f19722, %f19636, %f33284, %f19718;
	// end inline asm
	// begin inline asm
	fma.rn.f32 %f19726, %f19636, %f33284, %f19722;
	// end inline asm
	// begin inline asm
	fma.rn.f32 %f19730, %f19636, %f33284, %f19726;
	// end inline asm
	// begin inline asm
	fma.rn.f32 %f19734, %f19636, %f33284, %f19730;
	// end inline asm
	// begin inline asm
	fma.rn.f32 %f19738, %f19636, %f33284, %f19734;
	// end inline asm
	// begin inline asm
	fma.rn.f32 %f19742, %f19636, %f33284, %f19738;
	// end inline asm
	// begin inline asm
	fma.rn.f32 %f19746, %f19636, %f33284, %f19742;
	// end inline asm
	// begin inline asm
	fma.rn.f32 %f19750, %f19636, %f33284, %f19746;
	// end inline asm
	// begin inline asm
	fma.rn.f32 %f19754, %f19636, %f33284, %f19750;
	// end inline asm
	// begin inline asm
	fma.rn.f32 %f19758, %f19636, %f33284, %f19754;
	// end inline asm
	// begin inline asm
	fma.rn.f32 %f19762, %f19636, %f33284, %f19758;
	// end inline asm
	// begin inline asm
	sin.approx.f32  %f19766, %f19762;
	// end inline asm
	// begin inline asm
	fma.rn.f32 %f19768, %f19766, %f33284, %f19762;
	// end inline asm
	// begin inline asm
	fma.rn.f32 %f19772, %f19766, %f33284, %f19768;
	// end inline asm
	// begin inline asm
	fma.rn.f32 %f19776, %f19766, %f33284, %f19772;
	// end inline asm
	// begin inline asm
	fma.rn.f32 %f19780, %f19766, %f33284, %f19776;
	// end inline asm
	// begin inline asm
	fma.rn.f32 %f19784, %f19766, %f33284, %f19780;
	// end inline asm
	// begin inline asm
	fma.rn.f32 %f19788, %f19766, %f33284, %f19784;
	// end inline asm
	// begin inline asm
	fma.rn.f32 %f19792, %f19766, %f33284, %f19788;
	// end inline asm
	// begin inline asm
	fma.rn.f32 %f19796, %f19766, %f33284, %f19792;
	// end inline asm
	// begin inline asm
	fma.rn.f32 %f19800, %f19766, %f33284, %f19796;
	// end inline asm
	// begin inline asm
	fma.rn.f32 %f19804, %f19766, %f33284, %f19800;
	// end inline asm
	// begin inline asm
	fma.rn.f32 %f19808, %f19766, %f33284, %f19804;
	// end inline asm
	// begin inline asm
	fma.rn.f32 %f19812, %f19766, %f33284, %f19808;
	// end inline asm
	// begin inline asm
	fma.rn.f32 %f19816, %f19766, %f33284, %f19812;
	// end inline asm
	// begin inline asm
	fma.rn.f32 %f19820, %f19766, %f33284, %f19816;
	// end inline asm
	// begin inline asm
	fma.rn.f32 %f19824, %f19766, %f33284, %f19820;
	// end inline asm
	// begin inline asm
	fma.rn.f32 %f19828, %f19766, %f33284, %f19824;
	// end inline asm
	// begin inline asm
	fma.rn.f32 %f19832, %f19766, %f33284, %f19828;
	// end inline asm
	// begin inline asm
	fma.rn.f32 %f19836, %f19766, %f33284, %f19832;
	// end inline asm
	// begin inline asm
	fma.rn.f32 %f19840, %f19766, %f33284, %f19836;
	// end inline asm
	// begin inline asm
	fma.rn.f32 %f19844, %f19766, %f33284, %f19840;
	// end inline asm
	// begin inline asm
	fma.rn.f32 %f19848, %f19766, %f33284, %f19844;
	// end inline asm
	// begin inline asm
	fma.rn.f32 %f19852, %f19766, %f33284, %f19848;
	// end inline asm
	// begin inline asm
	fma.rn.f32 %f19856, %f19766, %f33284, %f19852;
	// end inline asm
	// begin inline asm
	fma.rn.f32 %f19860, %f19766, %f33284, %f19856;
	// end inline asm
	// begin inline asm
	fma.rn.f32 %f19864, %f19766, %f33284, %f19860;
	// end inline asm
	// begin inline asm
	fma.rn.f32 %f19868, %f19766, %f33284, %f19864;
	// end inline asm
	// begin inline asm
	fma.rn.f32 %f19872, %f19766, %f33284, %f19868;
	// end inline asm
	// begin inline asm
	fma.rn.f32 %f19876, %f19766, %f33284, %f19872;
	// end inline asm
	// begin inline asm
	fma.rn.f32 %f19880, %f19766, %f33284, %f19876;
	// end inline asm
	// begin inline asm
	fma.rn.f32 %f19884, %f19766, %f33284, %f19880;
	// end inline asm
	// begin inline asm
	fma.rn.f32 %f19888, %f19766, %f33284, %f19884;
	// end inline asm
	// begin inline asm
	fma.rn.f32 %f19892, %f19766, %f33284, %f19888;
	// end inline asm
	// begin inline asm
	sin.approx.f32  %f19896, %f19892;
	// end inline asm
	// begin inline asm
	fma.rn.f32 %f19898, %f19896, %f33284, %f19892;
	// end inline asm
	// begin inline asm
	fma.rn.f32 %f19902, %f19896, %f33284, %f19898;
	// end inline asm
	// begin inline asm
	fma.rn.f32 %f19906, %f19896, %f33284, %f19902;
	// end inline asm
	// begin inline asm
	fma.rn.f32 %f19910, %f19896, %f33284, %f19906;
	// end inline asm
	// begin inline asm
	fma.rn.f32 %f19914, %f19896, %f33284, %f19910;
	// end inline asm
	// begin inline asm
	fma.rn.f32 %f19918, %f19896, %f33284, %f19914;
	// end inline asm
	// begin inline asm
	fma.rn.f32 %f19922, %f19896, %f33284, %f19918;
	// end inline asm
	// begin inline asm
	fma.rn.f32 %f19926, %f19896, %f33284, %f19922;
	// end inline asm
	// begin inline asm
	fma.rn.f32 %f19930, %f19896, %f33284, %f19926;
	// end inline asm
	// begin inline asm
	fma.rn.f32 %f19934, %f19896, %f33284, %f19930;
	// end inline asm
	// begin inline asm
	fma.rn.f32 %f19938, %f19896, %f33284, %f19934;
	// end inline asm
	// begin inline asm
	fma.rn.f32 %f19942, %f19896, %f33284, %f19938;
	// end inline asm
	// begin inline asm
	fma.rn.f32 %f19946, %f19896, %f33284, %f19942;
	// end inline asm
	// begin inline asm
	fma.rn.f32 %f19950, %f19896, %f33284, %f19946;
	// end inline asm
	// begin inline asm
	fma.rn.f32 %f19954, %f19896, %f33284, %f19950;
	// end inline asm
	// begin inline asm
	fma.rn.f32 %f19958, %f19896, %f33284, %f19954;
	// end inline asm
	// begin inline asm
	fma.rn.f32 %f19962, %f19896, %f33284, %f19958;
	// end inline asm
	// begin inline asm
	fma.rn.f32 %f19966, %f19896, %f33284, %f19962;
	// end inline asm
	// begin inline asm
	fma.rn.f32 %f19970, %f19896, %f33284, %f19966;
	// end inline asm
	// begin inline asm
	fma.rn.f32 %f19974, %f19896, %f33284, %f19970;
	// end inline asm
	// begin inline asm
	fma.rn.f32 %f19978, %f19896, %f33284, %f19974;
	// end inline asm
	// begin inline asm
	fma.rn.f32 %f19982, %f19896, %f33284, %f19978;
	// end inline asm
	// begin inline asm
	fma.rn.f32 %f19986, %f19896, %f33284, %f19982;
	// end inline asm
	// begin inline asm
	fma.rn.f32 %f19990, %f19896, %f33284, %f19986;
	// end inline asm
	// begin inline asm
	fma.rn.f32 %f19994, %f19896, %f33284, %f19990;
	// end inline asm
	// begin inline asm
	fma.rn.f32 %f19998, %f19896, %f33284, %f19994;
	// end inline asm
	// begin inline asm
	fma.rn.f32 %f20002, %f19896, %f33284, %f19998;
	// end inline asm
	// begin inline asm
	fma.rn.f32 %f20006, %f19896, %f33284, %f20002;
	// end inline asm
	// begin inline asm
	fma.rn.f32 %f20010, %f19896, %f33284, %f20006;
	// end inline asm
	// begin inline asm
	fma.rn.f32 %f20014, %f19896, %f33284, %f20010;
	// end inline asm
	// begin inline asm
	fma.rn.f32 %f20018, %f19896, %f33284, %f20014;
	// end inline asm
	// begin inline asm
	fma.rn.f32 %f20022, %f19896, %f33284, %f20018;
	// end inline asm
	// begin inline asm
	sin.approx.f32  %f20026, %f20022;
	// end inline asm
	// begin inline asm
	fma.rn.f32 %f20028, %f20026, %f33284, %f20022;
	// end inline asm
	// begin inline asm
	fma.rn.f32 %f20032, %f20026, %f33284, %f20028;
	// end inline asm
	// begin inline asm
	fma.rn.f32 %f20036, %f20026, %f33284, %f20032;
	// end inline asm
	// begin inline asm
	fma.rn.f32 %f20040, %f20026, %f33284, %f20036;
	// end inline asm
	// begin inline asm
	fma.rn.f32 %f20044, %f20026, %f33284, %f20040;
	// end inline asm
	// begin inline asm
	fma.rn.f32 %f20048, %f20026, %f33284, %f20044;
	// end inline asm
	// begin inline asm
	fma.rn.f32 %f20052, %f20026, %f33284, %f20048;
	// end inline asm
	// begin inline asm
	fma.rn.f32 %f20056, %f20026, %f33284, %f20052;
	// end inline asm
	// begin inline asm
	fma.rn.f32 %f20060, %f20026, %f33284, %f20056;
	// end inline asm
	// begin inline asm
	fma.rn.f32 %f20064, %f20026, %f33284, %f20060;
	// end inline asm
	// begin inline asm
	fma.rn.f32 %f20068, %f20026, %f33284, %f20064;
	// end inline asm
	// begin inline asm
	fma.rn.f32 %f20072, %f20026, %f33284, %f20068;
	// end inline asm
	// begin inline asm
	fma.rn.f32 %f20076, %f20026, %f33284, %f20072;
	// end inline asm
	// begin inline asm
	fma.rn.f32 %f20080, %f20026, %f33284, %f20076;
	// end inline asm
	// begin inline asm
	fma.rn.f32 %f20084, %f20026, %f33284, %f20080;
	// end inline asm
	// begin inline asm
	fma.rn.f32 %f20088, %f20026, %f33284, %f20084;
	// end inline asm
	// begin inline asm
	fma.rn.f32 %f20092, %f20026, %f33284, %f20088;
	// end inline asm
	// begin inline asm
	fma.rn.f32 %f20096, %f20026, %f33284, %f20092;
	// end inline asm
	// begin inline asm
	fma.rn.f32 %f20100, %f20026, %f33284, %f20096;
	// end inline asm
	// begin inline asm
	fma.rn.f32 %f20104, %f20026, %f33284, %f20100;
	// end inline asm
	// begin inline asm
	fma.rn.f32 %f20108, %f20026, %f33284, %f20104;
	// end inline asm
	// begin inline asm
	fma.rn.f32 %f20112, %f20026, %f33284, %f20108;
	// end inline asm
	// begin inline asm
	fma.rn.f32 %f20116, %f20026, %f33284, %f20112;
	// end inline asm
	// begin inline asm
	fma.rn.f32 %f20120, %f20026, %f33284, %f20116;
	// end inline asm
	// begin inline asm
	fma.rn.f32 %f20124, %f20026, %f33284, %f20120;
	// end inline asm
	// begin inline asm
	fma.rn.f32 %f20128, %f20026, %f33284, %f20124;
	// end inline asm
	// begin inline asm
	fma.rn.f32 %f20132, %f20026, %f33284, %f20128;
	// end inline asm
	// begin inline asm
	fma.rn.f32 %f20136, %f20026, %f33284, %f20132;
	// end inline asm
	// begin inline asm
	fma.rn.f32 %f20140, %f20026, %f33284, %f20136;
	// end inline asm
	// begin inline asm
	fma.rn.f32 %f20144, %f20026, %f33284, %f20140;
	// end inline asm
	// begin inline asm
	fma.rn.f32 %f20148, %f20026, %f33284, %f20144;
	// end inline asm
	// begin inline asm
	fma.rn.f32 %f20152, %f20026, %f33284, %f20148;
	// end inline asm
	// begin inline asm
	sin.approx.f32  %f20156, %f20152;
	// end inline asm
	// begin inline asm
	fma.rn.f32 %f20158, %f20156, %f33284, %f20152;
	// end inline asm
	// begin inline asm
	fma.rn.f32 %f20162, %f20156, %f33284, %f20158;
	// end inline asm
	// begin inline asm
	fma.rn.f32 %f20166, %f20156, %f33284, %f20162;
	// end inline asm
	// begin inline asm
	fma.rn.f32 %f20170, %f20156, %f33284, %f20166;
	// end inline asm
	// begin inline asm
	fma.rn.f32 %f20174, %f20156, %f33284, %f20170;
	// end inline asm
	// begin inline asm
	fma.rn.f32 %f20178, %f20156, %f33284, %f20174;
	// end inline asm
	// begin inline asm
	fma.rn.f32 %f20182, %f20156, %f33284, %f20178;
	// end inline asm
	// begin inline asm
	fma.rn.f32 %f20186, %f20156, %f33284, %f20182;
	// end inline asm
	// begin inline asm
	fma.rn.f32 %f20190, %f20156, %f33284, %f20186;
	// end inline asm
	// begin inline asm
	fma.rn.f32 %f20194, %f20156, %f33284, %f20190;
	// end inline asm
	// begin inline asm
	fma.rn.f32 %f20198, %f20156, %f33284, %f20194;
	// end inline asm
	// begin inline asm
	fma.rn.f32 %f20202, %f20156, %f33284, %f20198;
	// end inline asm
	// begin inline asm
	fma.rn.f32 %f20206, %f20156, %f33284, %f20202;
	// end inline asm
	// begin inline asm
	fma.rn.f32 %f20210, %f20156, %f33284, %f20206;
	// end inline asm
	// begin inline asm
	fma.rn.f32 %f20214, %f20156, %f33284, %f20210;
	// end inline asm
	// begin inline asm
	fma.rn.f32 %f20218, %f20156, %f33284, %f20214;
	// end inline asm
	// begin inline asm
	fma.rn.f32 %f20222, %f20156, %f33284, %f20218;
	// end inline asm
	// begin inline asm
	fma.rn.f32 %f20226, %f20156, %f33284, %f20222;
	// end inline asm
	// begin inline asm
	fma.rn.f32 %f20230, %f20156, %f33284, %f20226;
	// end inline asm
	// begin inline asm
	fma.rn.f32 %f20234, %f20156, %f33284, %f20230;
	// end inline asm
	// begin inline asm
	fma.rn.f32 %f20238, %f20156, %f33284, %f20234;
	// end inline asm
	// begin inline asm
	fma.rn.f32 %f20242, %f20156, %f33284, %f20238;
	// end inline asm
	// begin inline asm
	fma.rn.f32 %f20246, %f20156, %f33284, %f20242;
	// end inline asm
	// begin inline asm
	fma.rn.f32 %f20250, %f20156, %f33284, %f20246;
	// end inline asm
	// begin inline asm
	fma.rn.f32 %f20254, %f20156, %f33284, %f20250;
	// end inline asm
	// begin inline asm
	fma.rn.f32 %f20258, %f20156, %f33284, %f20254;
	// end inline asm
	// begin inline asm
	fma.rn.f32 %f20262, %f20156, %f33284, %f20258;
	// end inline asm
	// begin inline asm
	fma.rn.f32 %f20266, %f20156, %f33284, %f20262;
	// end inline asm
	// begin inline asm
	fma.rn.f32 %f20270, %f20156, %f33284, %f20266;
	// end inline asm
	// begin inline asm
	fma.rn.f32 %f20274, %f20156, %f33284, %f20270;
	// end inline asm
	// begin inline asm
	fma.rn.f32 %f20278, %f20156, %f33284, %f20274;
	// end inline asm
	// begin inline asm
	fma.rn.f32 %f20282, %f20156, %f33284, %f20278;
	// end inline asm
	// begin inline asm
	sin.approx.f32  %f20286, %f20282;
	// end inline asm
	// begin inline asm
	fma.rn.f32 %f20288, %f20286, %f33284, %f20282;
	// end inline asm
	// begin inline asm
	fma.rn.f32 %f20292, %f20286, %f33284, %f20288;
	// end inline asm
	// begin inline asm
	fma.rn.f32 %f20296, %f20286, %f33284, %f20292;
	// end inline asm
	// begin inline asm
	fma.rn.f32 %f20300, %f20286, %f33284, %f20296;
	// end inline asm
	// begin inline asm
	fma.rn.f32 %f20304, %f20286, %f33284, %f20300;
	// end inline asm
	// begin inline asm
	fma.rn.f32 %f20308, %f20286, %f33284, %f20304;
	// end inline asm
	// begin inline asm
	fma.rn.f32 %f20312, %f20286, %f33284, %f20308;
	// end inline asm
	// begin inline asm
	fma.rn.f32 %f20316, %f20286, %f33284, %f20312;
	// end inline asm
	// begin inline asm
	fma.rn.f32 %f20320, %f20286, %f33284, %f20316;
	// end inline asm
	// begin inline asm
	fma.rn.f32 %f20324, %f20286, %f33284, %f20320;
	// end inline asm
	// begin inline asm
	fma.rn.f32 %f20328, %f20286, %f33284, %f20324;
	// end inline asm
	// begin inline asm
	fma.rn.f32 %f20332, %f20286, %f33284, %f20328;
	// end inline asm
	// begin inline asm
	fma.rn.f32 %f20336, %f20286, %f33284, %f20332;
	// end inline asm
	// begin inline asm
	fma.rn.f32 %f20340, %f20286, %f33284, %f20336;
	// end inline asm
	// begin inline asm
	fma.rn.f32 %f20344, %f20286, %f33284, %f20340;
	// end inline asm
	// begin inline asm
	fma.rn.f32 %f20348, %f20286, %f33284, %f20344;
	// end inline asm
	// begin inline asm
	fma.rn.f32 %f20352, %f20286, %f33284, %f20348;
	// end inline asm
	// begin inline asm
	fma.rn.f32 %f20356, %f20286, %f33284, %f20352;
	// end inline asm
	// begin inline asm
	fma.rn.f32 %f20360, %f20286, %f33284, %f20356;
	// end inline asm
	// begin inline asm
	fma.rn.f32 %f20364, %f20286, %f33284, %f20360;
	// end inline asm
	// begin inline asm
	fma.rn.f32 %f20368, %f20286, %f33284, %f20364;
	// end inline asm
	// begin inline asm
	fma.rn.f32 %f20372, %f20286, %f33284, %f20368;
	// end inline asm
	// begin inline asm
	fma.rn.f32 %f20376, %f20286, %f33284, %f20372;
	// end inline asm
	// begin inline asm
	fma.rn.f32 %f20380, %f20286, %f33284, %f20376;
	// end inline asm
	// begin inline asm
	fma.rn.f32 %f20384, %f20286, %f33284, %f20380;
	// end inline asm
	// begin inline asm
	fma.rn.f32 %f20388, %f20286, %f33284, %f20384;
	// end inline asm
	// begin inline asm
	fma.rn.f32 %f20392, %f20286, %f33284, %f20388;
	// end inline asm
	// begin inline asm
	fma.rn.f32 %f20396, %f20286, %f33284, %f20392;
	// end inline asm
	// begin inline asm
	fma.rn.f32 %f20400, %f20286, %f33284, %f20396;
	// end inline asm
	// begin inline asm
	fma.rn.f32 %f20404, %f20286, %f33284, %f20400;
	// end inline asm
	// begin inline asm
	fma.rn.f32 %f20408, %f20286, %f33284, %f20404;
	// end inline asm
	// begin inline asm
	fma.rn.f32 %f20412, %f20286, %f33284, %f20408;
	// end inline asm
	// begin inline asm
	sin.approx.f32  %f20416, %f20412;
	// end inline asm
	// begin inline asm
	fma.rn.f32 %f20418, %f20416, %f33284, %f20412;
	// end inline asm
	// begin inline asm
	fma.rn.f32 %f20422, %f20416, %f33284, %f20418;
	// end inline asm
	// begin inline asm
	fma.rn.f32 %f20426, %f20416, %f33284, %f20422;
	// end inline asm
	// begin inline asm
	fma.rn.f32 %f20430, %f20416, %f33284, %f20426;
	// end inline asm
	// begin inline asm
	fma.rn.f32 %f20434, %f20416, %f33284, %f20430;
	// end inline asm
	// begin inline asm
	fma.rn.f32 %f20438, %f20416, %f33284, %f20434;
	// end inline asm
	// begin inline asm
	fma.rn.f32 %f20442, %f20416, %f33284, %f20438;
	// end inline asm
	// begin inline asm
	fma.rn.f32 %f20446, %f20416, %f33284, %f20442;
	// end inline asm
	// begin inline asm
	fma.rn.f32 %f20450, %f20416, %f33284, %f20446;
	// end inline asm
	// begin inline asm
	fma.rn.f32 %f20454, %f20416, %f33284, %f20450;
	// end inline asm
	// begin inline asm
	fma.rn.f32 %f20458, %f20416, %f33284, %f20454;
	// end inline asm
	// begin inline asm
	fma.rn.f32 %f20462, %f20416, %f33284, %f20458;
	// end inline asm
	// begin inline asm
	fma.rn.f32 %f20466, %f20416, %f33284, %f20462;
	// end inline asm
	// begin inline asm
	fma.rn.f32 %f20470, %f20416, %f33284, %f20466;
	// end inline asm
	// begin inline asm
	fma.rn.f32 %f20474, %f20416, %f33284, %f20470;
	// end inline asm
	// begin inline asm
	fma.rn.f32 %f20478, %f20416, %f33284, %f20474;
	// end inline asm
	// begin inline asm
	fma.rn.f32 %f20482, %f20416, %f33284, %f20478;
	// end inline asm
	// begin inline asm
	fma.rn.f32 %f20486, %f20416, %f33284, %f20482;
	// end inline asm
	// begin inline asm
	fma.rn.f32 %f20490, %f20416, %f33284, %f20486;
	// end inline asm
	// begin inline asm
	fma.rn.f32 %f20494, %f20416, %f33284, %f20490;
	// end inline asm
	// begin inline asm
	fma.rn.f32 %f20498, %f20416, %f33284, %f20494;
	// end inline asm
	// begin inline asm
	fma.rn.f32 %f20502, %f20416, %f33284, %f20498;
	// end inline asm
	// begin inline asm
	fma.rn.f32 %f20506, %f20416, %f33284, %f20502;
	// end inline asm
	// begin inline asm
	fma.rn.f32 %f20510, %f20416, %f33284, %f20506;
	// end inline asm
	// begin inline asm
	fma.rn.f32 %f20514, %f20416, %f33284, %f20510;
	// end inline asm
	// begin inline asm
	fma.rn.f32 %f20518, %f20416, %f33284, %f20514;
	// end inline asm
	// begin inline asm
	fma.rn.f32 %f20522, %f20416, %f33284, %f20518;
	// end inline asm
	// begin inline asm
	fma.rn.f32 %f20526, %f20416, %f33284, %f20522;
	// end inline asm
	// begin inline asm
	fma.rn.f32 %f20530, %f20416, %f33284, %f20526;
	// end inline asm
	// begin inline asm
	fma.rn.f32 %f20534, %f20416, %f33284, %f20530;
	// end inline asm
	// begin inline asm
	fma.rn.f32 %f20538, %f20416, %f33284, %f20534;
	// end inline asm
	// begin inline asm
	fma.rn.f32 %f20542, %f20416, %f33284, %f20538;
	// end inline asm
	// begin inline asm
	sin.approx.f32  %f20546, %f20542;
	// end inline asm
	// begin inline asm
	fma.rn.f32 %f20548, %f20546, %f33284, %f20542;
	// end inline asm
	// begin inline asm
	fma.rn.f32 %f20552, %f20546, %f33284, %f20548;
	// end inline asm
	// begin inline asm
	fma.rn.f32 %f20556, %f20546, %f33284, %f20552;
	// end inline asm
	// begin inline asm
	fma.rn.f32 %f20560, %f20546, %f33284, %f20556;
	// end inline asm
	// begin inline asm
	fma.rn.f32 %f20564, %f20546, %f33284, %f20560;
	// end inline asm
	// begin inline asm
	fma.rn.f32 %f20568, %f20546, %f33284, %f20564;
	// end inline asm
	// begin inline asm
	fma.rn.f32 %f20572, %f20546, %f33284, %f20568;
	// end inline asm
	// begin inline asm
	fma.rn.f32 %f20576, %f20546, %f33284, %f20572;
	// end inline asm
	// begin inline asm
	fma.rn.f32 %f20580, %f20546, %f33284, %f20576;
	// end inline asm
	// begin inline asm
	fma.rn.f32 %f20584, %f20546, %f33284, %f20580;
	// end inline asm
	// begin inline asm
	fma.rn.f32 %f20588, %f20546, %f33284, %f20584;
	// end inline asm
	// begin inline asm
	fma.rn.f32 %f20592, %f20546, %f33284, %f20588;
	// end inline asm
	// begin inline asm
	fma.rn.f32 %f20596, %f20546, %f33284, %f20592;
	// end inline asm
	// begin inline asm
	fma.rn.f32 %f20600, %f20546, %f33284, %f20596;
	// end inline asm
	// begin inline asm
	fma.rn.f32 %f20604, %f20546, %f33284, %f20600;
	// end inline asm
	// begin inline asm
	fma.rn.f32 %f20608, %f20546, %f33284, %f20604;
	// end inline asm
	// begin inline asm
	fma.rn.f32 %f20612, %f20546, %f33284, %f20608;
	// end inline asm
	// begin inline asm
	fma.rn.f32 %f20616, %f20546, %f33284, %f20612;
	// end inline asm
	// begin inline asm
	fma.rn.f32 %f20620, %f20546, %f33284, %f20616;
	// end inline asm
	// begin inline asm
	fma.rn.f32 %f20624, %f20546, %f33284, %f20620;
	// end inline asm
	// begin inline asm
	fma.rn.f32 %f20628, %f20546, %f33284, %f20624;
	// end inline asm
	// begin inline asm
	fma.rn.f32 %f20632, %f20546, %f33284, %f20628;
	// end inline asm
	// begin inline asm
	fma.rn.f32 %f20636, %f20546, %f33284, %f20632;
	// end inline asm
	// begin inline asm
	fma.rn.f32 %f20640, %f20546, %f33284, %f20636;
	// end inline asm
	// begin inline asm
	fma.rn.f32 %f20644, %f20546, %f33284, %f20640;
	// end inline asm
	// begin inline asm
	fma.rn.f32 %f20648, %f20546, %f33284, %f20644;
	// end inline asm
	// begin inline asm
	fma.rn.f32 %f20652, %f20546, %f33284, %f20648;
	// end inline asm
	// begin inline asm
	fma.rn.f32 %f20656, %f20546, %f33284, %f20652;
	// end inline asm
	// begin inline asm
	fma.rn.f32 %f20660, %f20546, %f33284, %f20656;
	// end inline asm
	// begin inline asm
	fma.rn.f32 %f20664, %f20546, %f33284, %f20660;
	// end inline asm
	// begin inline asm
	fma.rn.f32 %f20668, %f20546, %f33284, %f20664;
	// end inline asm
	// begin inline asm
	fma.rn.f32 %f20672, %f20546, %f33284, %f20668;
	// end inline asm
	// begin inline asm
	sin.approx.f32  %f20676, %f20672;
	// end inline asm
	// begin inline asm
	fma.rn.f32 %f20678, %f20676, %f33284, %f20672;
	// end inline asm
	// begin inline asm
	fma.rn.f32 %f20682, %f20676, %f33284, %f20678;
	// end inline asm
	// begin inline asm
	fma.rn.f32 %f20686, %f20676, %f33284, %f20682;
	// end inline asm
	// begin inline asm
	fma.rn.f32 %f20690, %f20676, %f33284, %f20686;
	// end inline asm
	// begin inline asm
	fma.rn.f32 %f20694, %f20676, %f33284, %f20690;
	// end inline asm
	// begin inline asm
	fma.rn.f32 %f20698, %f20676, %f33284, %f20694;
	// end inline asm
	// begin inline asm
	fma.rn.f32 %f20702, %f20676, %f33284, %f20698;
	// end inline asm
	// begin inline asm
	fma.rn.f32 %f20706, %f20676, %f33284, %f20702;
	// end inline asm
	// begin inline asm
	fma.rn.f32 %f20710, %f20676, %f33284, %f20706;
	// end inline asm
	// begin inline asm
	fma.rn.f32 %f20714, %f20676, %f33284, %f20710;
	// end inline asm
	// begin inline asm
	fma.rn.f32 %f20718, %f20676, %f33284, %f20714;
	// end inline asm
	// begin inline asm
	fma.rn.f32 %f20722, %f20676, %f33284, %f20718;
	// end inline asm
	// begin inline asm
	fma.rn.f32 %f20726, %f20676, %f33284, %f20722;
	// end inline asm
	// begin inline asm
	fma.rn.f32 %f20730, %f20676, %f33284, %f20726;
	// end inline asm
	// begin inline asm
	fma.rn.f32 %f20734, %f20676, %f33284, %f20730;
	// end inline asm
	// begin inline asm
	fma.rn.f32 %f20738, %f20676, %f33284, %f20734;
	// end inline asm
	// begin inline asm
	fma.rn.f32 %f20742, %f20676, %f33284, %f20738;
	// end inline asm
	// begin inline asm
	fma.rn.f32 %f20746, %f20676, %f33284, %f20742;
	// end inline asm
	// begin inline asm
	fma.rn.f32 %f20750, %f20676, %f33284, %f20746;
	// end inline asm
	// begin inline asm
	fma.rn.f32 %f20754, %f20676, %f33284, %f20750;
	// end inline asm
	// begin inline asm
	fma.rn.f32 %f20758, %f20676, %f33284, %f20754;
	// end inline asm
	// begin inline asm
	fma.rn.f32 %f20762, %f20676, %f33284, %f20758;
	// end inline asm
	// begin inline asm
	fma.rn.f32 %f20766, %f20676, %f33284, %f20762;
	// end inline asm
	// begin inline asm
	fma.rn.f32 %f20770, %f20676, %f33284, %f20766;
	// end inline asm
	// begin inline asm
	fma.rn.f32 %f20774, %f20676, %f33284, %f20770;
	// end inline asm
	// begin inline asm
	fma.rn.f32 %f20778, %f20676, %f33284, %f20774;
	// end inline asm
	// begin inline asm
	fma.rn.f32 %f20782, %f20676, %f33284, %f20778;
	// end inline asm
	// begin inline asm
	fma.rn.f32 %f20786, %f20676, %f33284, %f20782;
	// end inline asm
	// begin inline asm
	fma.rn.f32 %f20790, %f20676, %f33284, %f20786;
	// end inline asm
	// begin inline asm
	fma.rn.f32 %f20794, %f20676, %f33284, %f20790;
	// end inline asm
	// begin inline asm
	fma.rn.f32 %f20798, %f20676, %f33284, %f20794;
	// end inline asm
	// begin inline asm
	fma.rn.f32 %f20802, %f20676, %f33284, %f20798;
	// end inline asm
	// begin inline asm
	sin.approx.f32  %f20806, %f20802;
	// end inline asm
	// begin inline asm
	fma.rn.f32 %f20808, %f20806, %f33284, %f20802;
	// end inline asm
	// begin inline asm
	fma.rn.f32 %f20812, %f20806, %f33284, %f20808;
	// end inline asm
	// begin inline asm
	fma.rn.f32 %f20816, %f20806, %f33284, %f20812;
	// end inline asm
	// begin inline asm
	fma.rn.f32 %f20820, %f20806, %f33284, %f20816;
	// end inline asm
	// begin inline asm
	fma.rn.f32 %f20824, %f20806, %f33284, %f20820;
	// end inline asm
	// begin inline asm
	fma.rn.f32 %f20828, %f20806, %f33284, %f20824;
	// end inline asm
	// begin inline asm
	fma.rn.f32 %f20832, %f20806, %f33284, %f20828;
	// end inline asm
	// begin inline asm
	fma.rn.f32 %f20836, %f20806, %f33284, %f20832;
	// end inline asm
	// begin inline asm
	fma.rn.f32 %f20840, %f20806, %f33284, %f20836;
	// end inline asm
	// begin inline asm
	fma.rn.f32 %f20844, %f20806, %f33284, %f20840;
	// end inline asm
	// begin inline asm
	fma.rn.f32 %f20848, %f20806, %f33284, %f20844;
	// end inline asm
	// begin inline asm
	fma.rn.f32 %f20852, %f20806, %f33284, %f20848;
	// end inline asm
	// begin inline asm
	fma.rn.f32 %f20856, %f20806, %f33284, %f20852;
	// end inline asm
	// begin inline asm
	fma.rn.f32 %f20860, %f20806, %f33284, %f20856;
	// end inline asm
	// begin inline asm
	fma.rn.f32 %f20864, %f20806, %f33284, %f20860;
	// end inline asm
	// begin inline asm
	fma.rn.f32 %f20868, %f20806, %f33284, %f20864;
	// end inline asm
	// begin inline asm
	fma.rn.f32 %f20872, %f20806, %f33284, %f20868;
	// end inline asm
	// begin inline asm
	fma.rn.f32 %f20876, %f20806, %f33284, %f20872;
	// end inline asm
	// begin inline asm
	fma.rn.f32 %f20880, %f20806, %f33284, %f20876;
	// end inline asm
	// begin inline asm
	fma.rn.f32 %f20884, %f20806, %f33284, %f20880;
	// end inline asm
	// begin inline asm
	fma.rn.f32 %f20888, %f20806, %f33284, %f20884;
	// end inline asm
	// begin inline asm
	fma.rn.f32 %f20892, %f20806, %f33284, %f20888;
	// end inline asm
	// begin inline asm
	fma.rn.f32 %f20896, %f20806, %f33284, %f20892;
	// end inline asm
	// begin inline asm
	fma.rn.f32 %f20900, %f20806, %f33284, %f20896;
	// end inline asm
	// begin inline asm
	fma.rn.f32 %f20904, %f20806, %f33284, %f20900;
	// end inline asm
	// begin inline asm
	fma.rn.f32 %f20908, %f20806, %f33284, %f20904;
	// end inline asm
	// begin inline asm
	fma.rn.f32 %f20912, %f20806, %f33284, %f20908;
	// end inline asm
	// begin inline asm
	fma.rn.f32 %f20916, %f20806, %f33284, %f20912;
	// end inline asm
	// begin inline asm
	fma.rn.f32 %f20920, %f20806, %f33284, %f20916;
	// end inline asm
	// begin inline asm
	fma.rn.f32 %f20924, %f20806, %f33284, %f20920;
	// end inline asm
	// begin inline asm
	fma.rn.f32 %f20928, %f20806, %f33284, %f20924;
	// end inline asm
	// begin inline asm
	fma.rn.f32 %f20932, %f20806, %f33284, %f20928;
	// end inline asm
	// begin inline asm
	sin.approx.f32  %f20936, %f20932;
	// end inline asm
	// begin inline asm
	fma.rn.f32 %f20938, %f20936, %f33284, %f20932;
	// end inline asm
	// begin inline asm
	fma.rn.f32 %f20942, %f20936, %f33284, %f20938;
	// end inline asm
	// begin inline asm
	fma.rn.f32 %f20946, %f20936, %f33284, %f20942;
	// end inline asm
	// begin inline asm
	fma.rn.f32 %f20950, %f20936, %f33284, %f20946;
	// end inline asm
	// begin inline asm
	fma.rn.f32 %f20954, %f20936, %f33284, %f20950;
	// end inline asm
	// begin inline asm
	fma.rn.f32 %f20958, %f20936, %f33284, %f20954;
	// end inline asm
	// begin inline asm
	fma.rn.f32 %f20962, %f20936, %f33284, %f20958;
	// end inline asm
	// begin inline asm
	fma.rn.f32 %f20966, %f20936, %f33284, %f20962;
	// end inline asm
	// begin inline asm
	fma.rn.f32 %f20970, %f20936, %f33284, %f20966;
	// end inline asm
	// begin inline asm
	fma.rn.f32 %f20974, %f20936, %f33284, %f20970;
	// end inline asm
	// begin inline asm
	fma.rn.f32 %f20978, %f20936, %f33284, %f20974;
	// end inline asm
	// begin inline asm
	fma.rn.f32 %f20982, %f20936, %f33284, %f20978;
	// end inline asm
	// begin inline asm
	fma.rn.f32 %f20986, %f20936, %f33284, %f20982;
	// end inline asm
	// begin inline asm
	fma.rn.f32 %f20990, %f20936, %f33284, %f20986;
	// end inline asm
	// begin inline asm
	fma.rn.f32 %f20994, %f20936, %f33284, %f20990;
	// end inline asm
	// begin inline asm
	fma.rn.f32 %f20998, %f20936, %f33284, %f20994;
	// end inline asm
	// begin inline asm
	fma.rn.f32 %f21002, %f20936, %f33284, %f20998;
	// end inline asm
	// begin inline asm
	fma.rn.f32 %f21006, %f20936, %f33284, %f21002;
	// end inline asm
	// begin inline asm
	fma.rn.f32 %f21010, %f20936, %f33284, %f21006;
	// end inline asm
	// begin inline asm
	fma.rn.f32 %f21014, %f20936, %f33284, %f21010;
	// end inline asm
	// begin inline asm
	fma.rn.f32 %f21018, %f20936, %f33284, %f21014;
	// end inline asm
	// begin inline asm
	fma.rn.f32 %f21022, %f20936, %f33284, %f21018;
	// end inline asm
	// begin inline asm
	fma.rn.f32 %f21026, %f20936, %f33284, %f21022;
	// end inline asm
	// begin inline asm
	fma.rn.f32 %f21030, %f20936, %f33284, %f21026;
	// end inline asm
	// begin inline asm
	fma.rn.f32 %f21034, %f20936, %f33284, %f21030;
	// end inline asm
	// begin inline asm
	fma.rn.f32 %f21038, %f20936, %f33284, %f21034;
	// end inline asm
	// begin inline asm
	fma.rn.f32 %f21042, %f20936, %f33284, %f21038;
	// end inline asm
	// begin inline asm
	fma.rn.f32 %f21046, %f20936, %f33284, %f21042;
	// end inline asm
	// begin inline asm
	fma.rn.f32 %f21050, %f20936, %f33284, %f21046;
	// end inline asm
	// begin inline asm
	fma.rn.f32 %f21054, %f20936, %f33284, %f21050;
	// end inline asm
	// begin inline asm
	fma.rn.f32 %f21058, %f20936, %f33284, %f21054;
	// end inline asm
	// begin inline asm
	fma.rn.f32 %f21062, %f20936, %f33284, %f21058;
	// end inline asm
	// begin inline asm
	sin.approx.f32  %f21066, %f21062;
	// end inline asm
	// begin inline asm
	fma.rn.f32 %f21068, %f21066, %f33284, %f21062;
	// end inline asm
	// begin inline asm
	fma.rn.f32 %f21072, %f21066, %f33284, %f21068;
	// end inline asm
	// begin inline asm
	fma.rn.f32 %f21076, %f21066, %f33284, %f21072;
	// end inline asm
	// begin inline asm
	fma.rn.f32 %f21080, %f21066, %f33284, %f21076;
	// end inline asm
	// begin inline asm
	fma.rn.f32 %f21084, %f21066, %f33284, %f21080;
	// end inline asm
	// begin inline asm
	fma.rn.f32 %f21088, %f21066, %f33284, %f21084;
	// end inline asm
	// begin inline asm
	fma.rn.f32 %f21092, %f21066, %f33284, %f21088;
	// end inline asm
	// begin inline asm
	fma.rn.f32 %f21096, %f21066, %f33284, %f21092;
	// end inline asm
	// begin inline asm
	fma.rn.f32 %f21100, %f21066, %f33284, %f21096;
	// end inline asm
	// begin inline asm
	fma.rn.f32 %f21104, %f21066, %f33284, %f21100;
	// end inline asm
	// begin inline asm
	fma.rn.f32 %f21108, %f21066, %f33284, %f21104;
	// end inline asm
	// begin inline asm
	fma.rn.f32 %f21112, %f21066, %f33284, %f21108;
	// end inline asm
	// begin inline asm
	fma.rn.f32 %f21116, %f21066, %f33284, %f21112;
	// end inline asm
	// begin inline asm
	fma.rn.f32 %f21120, %f21066, %f33284, %f21116;
	// end inline asm
	// begin inline asm
	fma.rn.f32 %f21124, %f21066, %f33284, %f21120;
	// end inline asm
	// begin inline asm
	fma.rn.f32 %f21128, %f21066, %f33284, %f21124;
	// end inline asm
	// begin inline asm
	fma.rn.f32 %f21132, %f21066, %f33284, %f21128;
	// end inline asm
	// begin inline asm
	fma.rn.f32 %f21136, %f21066, %f33284, %f21132;
	// end inline asm
	// begin inline asm
	fma.rn.f32 %f21140, %f21066, %f33284, %f21136;
	// end inline asm
	// begin inline asm
	fma.rn.f32 %f21144, %f21066, %f33284, %f21140;
	// end inline asm
	// begin inline asm
	fma.rn.f32 %f21148, %f21066, %f33284, %f21144;
	// end inline asm
	// begin inline asm
	fma.rn.f32 %f21152, %f21066, %f33284, %f21148;
	// end inline asm
	// begin inline asm
	fma.rn.f32 %f21156, %f21066, %f33284, %f21152;
	// end inline asm
	// begin inline asm
	fma.rn.f32 %f21160, %f21066, %f33284, %f21156;
	// end inline asm
	// begin inline asm
	fma.rn.f32 %f21164, %f21066, %f33284, %f21160;
	// end inline asm
	// begin inline asm
	fma.rn.f32 %f21168, %f21066, %f33284, %f21164;
	// end inline asm
	// begin inline asm
	fma.rn.f32 %f21172, %f21066, %f33284, %f21168;
	// end inline asm
	// begin inline asm
	fma.rn.f32 %f21176, %f21066, %f33284, %f21172;
	// end inline asm
	// begin inline asm
	fma.rn.f32 %f21180, %f21066, %f33284, %f21176;
	// end inline asm
	// begin inline asm
	fma.rn.f32 %f21184, %f21066, %f33284, %f21180;
	// end inline asm
	// begin inline asm
	fma.rn.f32 %f21188, %f21066, %f33284, %f21184;
	// end inline asm
	// begin inline asm
	fma.rn.f32 %f21192, %f21066, %f33284, %f21188;
	// end inline asm
	// begin inline asm
	sin.approx.f32  %f21196, %f21192;
	// end inline asm
	// begin inline asm
	fma.rn.f32 %f21198, %f21196, %f33284, %f21192;
	// end inline asm
	// begin inline asm
	fma.rn.f32 %f21202, %f21196, %f33284, %f21198;
	// end inline asm
	// begin inline asm
	fma.rn.f32 %f21206, %f21196, %f33284, %f21202;
	// end inline asm
	// begin inline asm
	fma.rn.f32 %f21210, %f21196, %f33284, %f21206;
	// end inline asm
	// begin inline asm
	fma.rn.f32 %f21214, %f21196, %f33284, %f21210;
	// end inline asm
	// begin inline asm
	fma.rn.f32 %f21218, %f21196, %f33284, %f21214;
	// end inline asm
	// begin inline asm
	fma.rn.f32 %f21222, %f21196, %f33284, %f21218;
	// end inline asm
	// begin inline asm
	fma.rn.f32 %f21226, %f21196, %f33284, %f21222;
	// end inline asm
	// begin inline asm
	fma.rn.f32 %f21230, %f21196, %f33284, %f21226;
	// end inline asm
	// begin inline asm
	fma.rn.f32 %f21234, %f21196, %f33284, %f21230;
	// end inline asm
	// begin inline asm
	fma.rn.f32 %f21238, %f21196, %f33284, %f21234;
	// end inline asm
	// begin inline asm
	fma.rn.f32 %f21242, %f21196, %f33284, %f21238;
	// end inline asm
	// begin inline asm
	fma.rn.f32 %f21246, %f21196, %f33284, %f21242;
	// end inline asm
	// begin inline asm
	fma.rn.f32 %f21250, %f21196, %f33284, %f21246;
	// end inline asm
	// begin inline asm
	fma.rn.f32 %f21254, %f21196, %f33284, %f21250;
	// end inline asm
	// begin inline asm
	fma.rn.f32 %f21258, %f21196, %f33284, %f21254;
	// end inline asm
	// begin inline asm
	fma.rn.f32 %f21262, %f21196, %f33284, %f21258;
	// end inline asm
	// begin inline asm
	fma.rn.f32 %f21266, %f21196, %f33284, %f21262;
	// end inline asm
	// begin inline asm
	fma.rn.f32 %f21270, %f21196, %f33284, %f21266;
	// end inline asm
	// begin inline asm
	fma.rn.f32 %f21274, %f21196, %f33284, %f21270;
	// end inline asm
	// begin inline asm
	fma.rn.f32 %f21278, %f21196, %f33284, %f21274;
	// end inline asm
	// begin inline asm
	fma.rn.f32 %f21282, %f21196, %f33284, %f21278;
	// end inline asm
	// begin inline asm
	fma.rn.f32 %f21286, %f21196, %f33284, %f21282;
	// end inline asm
	// begin inline asm
	fma.rn.f32 %f21290, %f21196, %f33284, %f21286;
	// end inline asm
	// begin inline asm
	fma.rn.f32 %f21294, %f21196, %f33284, %f21290;
	// end inline asm
	// begin inline asm
	fma.rn.f32 %f21298, %f21196, %f33284, %f21294;
	// end inline asm
	// begin inline asm
	fma.rn.f32 %f21302, %f21196, %f33284, %f21298;
	// end inline asm
	// begin inline asm
	fma.rn.f32 %f21306, %f21196, %f33284, %f21302;
	// end inline asm
	// begin inline asm
	fma.rn.f32 %f21310, %f21196, %f33284, %f21306;
	// end inline asm
	// begin inline asm
	fma.rn.f32 %f21314, %f21196, %f33284, %f21310;
	// end inline asm
	// begin inline asm
	fma.rn.f32 %f21318, %f21196, %f33284, %f21314;
	// end inline asm
	// begin inline asm
	fma.rn.f32 %f21322, %f21196, %f33284, %f21318;
	// end inline asm
	// begin inline asm
	sin.approx.f32  %f21326, %f21322;
	// end inline asm
	// begin inline asm
	fma.rn.f32 %f21328, %f21326, %f33284, %f21322;
	// end inline asm
	// begin inline asm
	fma.rn.f32 %f21332, %f21326, %f33284, %f21328;
	// end inline asm
	// begin inline asm
	fma.rn.f32 %f21336, %f21326, %f33284, %f21332;
	// end inline asm
	// begin inline asm
	fma.rn.f32 %f21340, %f21326, %f33284, %f21336;
	// end inline asm
	// begin inline asm
	fma.rn.f32 %f21344, %f21326, %f33284, %f21340;
	// end inline asm
	// begin inline asm
	fma.rn.f32 %f21348, %f21326, %f33284, %f21344;
	// end inline asm
	// begin inline asm
	fma.rn.f32 %f21352, %f21326, %f33284, %f21348;
	// end inline asm
	// begin inline asm
	fma.rn.f32 %f21356, %f21326, %f33284, %f21352;
	// end inline asm
	// begin inline asm
	fma.rn.f32 %f21360, %f21326, %f33284, %f21356;
	// end inline asm
	// begin inline asm
	fma.rn.f32 %f21364, %f21326, %f33284, %f21360;
	// end inline asm
	// begin inline asm
	fma.rn.f32 %f21368, %f21326, %f33284, %f21364;
	// end inline asm
	// begin inline asm
	fma.rn.f32 %f21372, %f21326, %f33284, %f21368;
	// end inline asm
	// begin inline asm
	fma.rn.f32 %f21376, %f21326, %f33284, %f21372;
	// end inline asm
	// begin inline asm
	fma.rn.f32 %f21380, %f21326, %f33284, %f21376;
	// end inline asm
	// begin inline asm
	fma.rn.f32 %f21384, %f21326, %f33284, %f21380;
	// end inline asm
	// begin inline asm
	fma.rn.f32 %f21388, %f21326, %f33284, %f21384;
	// end inline asm
	// begin inline asm
	fma.rn.f32 %f21392, %f21326, %f33284, %f21388;
	// end inline asm
	// begin inline asm
	fma.rn.f32 %f21396, %f21326, %f33284, %f21392;
	// end inline asm
	// begin inline asm
	fma.rn.f32 %f21400, %f21326, %f33284, %f21396;
	// end inline asm
	// begin inline asm
	fma.rn.f32 %f21404, %f21326, %f33284, %f21400;
	// end inline asm
	// begin inline asm
	fma.rn.f32 %f21408, %f21326, %f33284, %f21404;
	// end inline asm
	// begin inline asm
	fma.rn.f32 %f21412, %f21326, %f33284, %f21408;
	// end inline asm
	// begin inline asm
	fma.rn.f32 %f21416, %f21326, %f33284, %f21412;
	// end inline asm
	// begin inline asm
	fma.rn.f32 %f21420, %f21326, %f33284, %f21416;
	// end inline asm
	// begin inline asm
	fma.rn.f32 %f21424, %f21326, %f33284, %f21420;
	// end inline asm
	// begin inline asm
	fma.rn.f32 %f21428, %f21326, %f33284, %f21424;
	// end inline asm
	// begin inline asm
	fma.rn.f32 %f21432, %f21326, %f33284, %f21428;
	// end inline asm
	// begin inline asm
	fma.rn.f32 %f21436, %f21326, %f33284, %f21432;
	// end inline asm
	// begin inline asm
	fma.rn.f32 %f21440, %f21326, %f33284, %f21436;
	// end inline asm
	// begin inline asm
	fma.rn.f32 %f21444, %f21326, %f33284, %f21440;
	// end inline asm
	// begin inline asm
	fma.rn.f32 %f21448, %f21326, %f33284, %f21444;
	// end inline asm
	// begin inline asm
	fma.rn.f32 %f21452, %f21326, %f33284, %f21448;
	// end inline asm
	// begin inline asm
	sin.approx.f32  %f21456, %f21452;
	// end inline asm
	// begin inline asm
	fma.rn.f32 %f21458, %f21456, %f33284, %f21452;
	// end inline asm
	// begin inline asm
	fma.rn.f32 %f21462, %f21456, %f33284, %f21458;
	// end inline asm
	// begin inline asm
	fma.rn.f32 %f21466, %f21456, %f33284, %f21462;
	// end inline asm
	// begin inline asm
	fma.rn.f32 %f21470, %f21456, %f33284, %f21466;
	// end inline asm
	// begin inline asm
	fma.rn.f32 %f21474, %f21456, %f33284, %f21470;
	// end inline asm
	// begin inline asm
	fma.rn.f32 %f21478, %f21456, %f33284, %f21474;
	// end inline asm
	// begin inline asm
	fma.rn.f32 %f21482, %f21456, %f33284, %f21478;
	// end inline asm
	// begin inline asm
	fma.rn.f32 %f21486, %f21456, %f33284, %f21482;
	// end inline asm
	// begin inline asm
	fma.rn.f32 %f21490, %f21456, %f33284, %f21486;
	// end inline asm
	// begin inline asm
	fma.rn.f32 %f21494, %f21456, %f33284, %f21490;
	// end inline asm
	// begin inline asm
	fma.rn.f32 %f21498, %f21456, %f33284, %f21494;
	// end inline asm
	// begin inline asm
	fma.rn.f32 %f21502, %f21456, %f33284, %f21498;
	// end inline asm
	// begin inline asm
	fma.rn.f32 %f21506, %f21456, %f33284, %f21502;
	// end inline asm
	// begin inline asm
	fma.rn.f32 %f21510, %f21456, %f33284, %f21506;
	// end inline asm
	// begin inline asm
	fma.rn.f32 %f21514, %f21456, %f33284, %f21510;
	// end inline asm
	// begin inline asm
	fma.rn.f32 %f21518, %f21456, %f33284, %f21514;
	// end inline asm
	// begin inline asm
	fma.rn.f32 %f21522, %f21456, %f33284, %f21518;
	// end inline asm
	// begin inline asm
	fma.rn.f32 %f21526, %f21456, %f33284, %f21522;
	// end inline asm
	// begin inline asm
	fma.rn.f32 %f21530, %f21456, %f33284, %f21526;
	// end inline asm
	// begin inline asm
	fma.rn.f32 %f21534, %f21456, %f33284, %f21530;
	// end inline asm
	// begin inline asm
	fma.rn.f32 %f21538, %f21456, %f33284, %f21534;
	// end inline asm
	// begin inline asm
	fma.rn.f32 %f21542, %f21456, %f33284, %f21538;
	// end inline asm
	// begin inline asm
	fma.rn.f32 %f21546, %f21456, %f33284, %f21542;
	// end inline asm
	// begin inline asm
	fma.rn.f32 %f21550, %f21456, %f33284, %f21546;
	// end inline asm
	// begin inline asm
	fma.rn.f32 %f21554, %f21456, %f33284, %f21550;
	// end inline asm
	// begin inline asm
	fma.rn.f32 %f21558, %f21456, %f33284, %f21554;
	// end inline asm
	// begin inline asm
	fma.rn.f32 %f21562, %f21456, %f33284, %f21558;
	// end inline asm
	// begin inline asm
	fma.rn.f32 %f21566, %f21456, %f33284, %f21562;
	// end inline asm
	// begin inline asm
	fma.rn.f32 %f21570, %f21456, %f33284, %f21566;
	// end inline asm
	// begin inline asm
	fma.rn.f32 %f21574, %f21456, %f33284, %f21570;
	// end inline asm
	// begin inline asm
	fma.rn.f32 %f21578, %f21456, %f33284, %f21574;
	// end inline asm
	// begin inline asm
	fma.rn.f32 %f21582, %f21456, %f33284, %f21578;
	// end inline asm
	// begin inline asm
	sin.approx.f32  %f21586, %f21582;
	// end inline asm
	// begin inline asm
	fma.rn.f32 %f21588, %f21586, %f33284, %f21582;
	// end inline asm
	// begin inline asm
	fma.rn.f32 %f21592, %f21586, %f33284, %f21588;
	// end inline asm
	// begin inline asm
	fma.rn.f32 %f21596, %f21586, %f33284, %f21592;
	// end inline asm
	// begin inline asm
	fma.rn.f32 %f21600, %f21586, %f33284, %f21596;
	// end inline asm
	// begin inline asm
	fma.rn.f32 %f21604, %f21586, %f33284, %f21600;
	// end inline asm
	// begin inline asm
	fma.rn.f32 %f21608, %f21586, %f33284, %f21604;
	// end inline asm
	// begin inline asm
	fma.rn.f32 %f21612, %f21586, %f33284, %f21608;
	// end inline asm
	// begin inline asm
	fma.rn.f32 %f21616, %f21586, %f33284, %f21612;
	// end inline asm
	// begin inline asm
	fma.rn.f32 %f21620, %f21586, %f33284, %f21616;
	// end inline asm
	// begin inline asm
	fma.rn.f32 %f21624, %f21586, %f33284, %f21620;
	// end inline asm
	// begin inline asm
	fma.rn.f32 %f21628, %f21586, %f33284, %f21624;
	// end inline asm
	// begin inline asm
	fma.rn.f32 %f21632, %f21586, %f33284, %f21628;
	// end inline asm
	// begin inline asm
	fma.rn.f32 %f21636, %f21586, %f33284, %f21632;
	// end inline asm
	// begin inline asm
	fma.rn.f32 %f21640, %f21586, %f33284, %f21636;
	// end inline asm
	// begin inline asm
	fma.rn.f32 %f21644, %f21586, %f33284, %f21640;
	// end inline asm
	// begin inline asm
	fma.rn.f32 %f21648, %f21586, %f33284, %f21644;
	// end inline asm
	// begin inline asm
	fma.rn.f32 %f21652, %f21586, %f33284, %f21648;
	// end inline asm
	// begin inline asm
	fma.rn.f32 %f21656, %f21586, %f33284, %f21652;
	// end inline asm
	// begin inline asm
	fma.rn.f32 %f21660, %f21586, %f33284, %f21656;
	// end inline asm
	// begin inline asm
	fma.rn.f32 %f21664, %f21586, %f33284, %f21660;
	// end inline asm
	// begin inline asm
	fma.rn.f32 %f21668, %f21586, %f33284, %f21664;
	// end inline asm
	// begin inline asm
	fma.rn.f32 %f21672, %f21586, %f33284, %f21668;
	// end inline asm
	// begin inline asm
	fma.rn.f32 %f21676, %f21586, %f33284, %f21672;
	// end inline asm
	// begin inline asm
	fma.rn.f32 %f21680, %f21586, %f33284, %f21676;
	// end inline asm
	// begin inline asm
	fma.rn.f32 %f21684, %f21586, %f33284, %f21680;
	// end inline asm
	// begin inline asm
	fma.rn.f32 %f21688, %f21586, %f33284, %f21684;
	// end inline asm
	// begin inline asm
	fma.rn.f32 %f21692, %f21586, %f33284, %f21688;
	// end inline asm
	// begin inline asm
	fma.rn.f32 %f21696, %f21586, %f33284, %f21692;
	// end inline asm
	// begin inline asm
	fma.rn.f32 %f21700, %f21586, %f33284, %f21696;
	// end inline asm
	// begin inline asm
	fma.rn.f32 %f21704, %f21586, %f33284, %f21700;
	// end inline asm
	// begin inline asm
	fma.rn.f32 %f21708, %f21586, %f33284, %f21704;
	// end inline asm
	// begin inline asm
	fma.rn.f32 %f21712, %f21586, %f33284, %f21708;
	// end inline asm
	// begin inline asm
	sin.approx.f32  %f21716, %f21712;
	// end inline asm
	// begin inline asm
	fma.rn.f32 %f21718, %f21716, %f33284, %f21712;
	// end inline asm
	// begin inline asm
	fma.rn.f32 %f21722, %f21716, %f33284, %f21718;
	// end inline asm
	// begin inline asm
	fma.rn.f32 %f21726, %f21716, %f33284, %f21722;
	// end inline asm
	// begin inline asm
	fma.rn.f32 %f21730, %f21716, %f33284, %f21726;
	// end inline asm
	// begin inline asm
	fma.rn.f32 %f21734, %f21716, %f33284, %f21730;
	// end inline asm
	// begin inline asm
	fma.rn.f32 %f21738, %f21716, %f33284, %f21734;
	// end inline asm
	// begin inline asm
	fma.rn.f32 %f21742, %f21716, %f33284, %f21738;
	// end inline asm
	// begin inline asm
	fma.rn.f32 %f21746, %f21716, %f33284, %f21742;
	// end inline asm
	// begin inline asm
	fma.rn.f32 %f21750, %f21716, %f33284, %f21746;
	// end inline asm
	// begin inline asm
	fma.rn.f32 %f21754, %f21716, %f33284, %f21750;
	// end inline asm
	// begin inline asm
	fma.rn.f32 %f21758, %f21716, %f33284, %f21754;
	// end inline asm
	// begin inline asm
	fma.rn.f32 %f21762, %f21716, %f33284, %f21758;
	// end inline asm
	// begin inline asm
	fma.rn.f32 %f21766, %f21716, %f33284, %f21762;
	// end inline asm
	// begin inline asm
	fma.rn.f32 %f21770, %f21716, %f33284, %f21766;
	// end inline asm
	// begin inline asm
	fma.rn.f32 %f21774, %f21716, %f33284, %f21770;
	// end inline asm
	// begin inline asm
	fma.rn.f32 %f21778, %f21716, %f33284, %f21774;
	// end inline asm
	// begin inline asm
	fma.rn.f32 %f21782, %f21716, %f33284, %f21778;
	// end inline asm
	// begin inline asm
	fma.rn.f32 %f21786, %f21716, %f33284, %f21782;
	// end inline asm
	// begin inline asm
	fma.rn.f32 %f21790, %f21716, %f33284, %f21786;
	// end inline asm
	// begin inline asm
	fma.rn.f32 %f21794, %f21716, %f33284, %f21790;
	// end inline asm
	// begin inline asm
	fma.rn.f32 %f21798, %f21716, %f33284, %f21794;
	// end inline asm
	// begin inline asm
	fma.rn.f32 %f21802, %f21716, %f33284, %f21798;
	// end inline asm
	// begin inline asm
	fma.rn.f32 %f21806, %f21716, %f33284, %f21802;
	// end inline asm
	// begin inline asm
	fma.rn.f32 %f21810, %f21716, %f33284, %f21806;
	// end inline asm
	// begin inline asm
	fma.rn.f32 %f21814, %f21716, %f33284, %f21810;
	// end inline asm
	// begin inline asm
	fma.rn.f32 %f21818, %f21716, %f33284, %f21814;
	// end inline asm
	// begin inline asm
	fma.rn.f32 %f21822, %f21716, %f33284, %f21818;
	// end inline asm
	// begin inline asm
	fma.rn.f32 %f21826, %f21716, %f33284, %f21822;
	// end inline asm
	// begin inline asm
	fma.rn.f32 %f21830, %f21716, %f33284, %f21826;
	// end inline asm
	// begin inline asm
	fma.rn.f32 %f21834, %f21716, %f33284, %f21830;
	// end inline asm
	// begin inline asm
	fma.rn.f32 %f21838, %f21716, %f33284, %f21834;
	// end inline asm
	// begin inline asm
	fma.rn.f32 %f21842, %f21716, %f33284, %f21838;
	// end inline asm
	// begin inline asm
	sin.approx.f32  %f21846, %f21842;
	// end inline asm
	// begin inline asm
	fma.rn.f32 %f21848, %f21846, %f33284, %f21842;
	// end inline asm
	// begin inline asm
	fma.rn.f32 %f21852, %f21846, %f33284, %f21848;
	// end inline asm
	// begin inline asm
	fma.rn.f32 %f21856, %f21846, %f33284, %f21852;
	// end inline asm
	// begin inline asm
	fma.rn.f32 %f21860, %f21846, %f33284, %f21856;
	// end inline asm
	// begin inline asm
	fma.rn.f32 %f21864, %f21846, %f33284, %f21860;
	// end inline asm
	// begin inline asm
	fma.rn.f32 %f21868, %f21846, %f33284, %f21864;
	// end inline asm
	// begin inline asm
	fma.rn.f32 %f21872, %f21846, %f33284, %f21868;
	// end inline asm
	// begin inline asm
	fma.rn.f32 %f21876, %f21846, %f33284, %f21872;
	// end inline asm
	// begin inline asm
	fma.rn.f32 %f21880, %f21846, %f33284, %f21876;
	// end inline asm
	// begin inline asm
	fma.rn.f32 %f21884, %f21846, %f33284, %f21880;
	// end inline asm
	// begin inline asm
	fma.rn.f32 %f21888, %f21846, %f33284, %f21884;
	// end inline asm
	// begin inline asm
	fma.rn.f32 %f21892, %f21846, %f33284, %f21888;
	// end inline asm
	// begin inline asm
	fma.rn.f32 %f21896, %f21846, %f33284, %f21892;
	// end inline asm
	// begin inline asm
	fma.rn.f32 %f21900, %f21846, %f33284, %f21896;
	// end inline asm
	// begin inline asm
	fma.rn.f32 %f21904, %f21846, %f33284, %f21900;
	// end inline asm
	// begin inline asm
	fma.rn.f32 %f21908, %f21846, %f33284, %f21904;
	// end inline asm
	// begin inline asm
	fma.rn.f32 %f21912, %f21846, %f33284, %f21908;
	// end inline asm
	// begin inline asm
	fma.rn.f32 %f21916, %f21846, %f33284, %f21912;
	// end inline asm
	// begin inline asm
	fma.rn.f32 %f21920, %f21846, %f33284, %f21916;
	// end inline asm
	// begin inline asm
	fma.rn.f32 %f21924, %f21846, %f33284, %f21920;
	// end inline asm
	// begin inline asm
	fma.rn.f32 %f21928, %f21846, %f33284, %f21924;
	// end inline asm
	// begin inline asm
	fma.rn.f32 %f21932, %f21846, %f33284, %f21928;
	// end inline asm
	// begin inline asm
	fma.rn.f32 %f21936, %f21846, %f33284, %f21932;
	// end inline asm
	// begin inline asm
	fma.rn.f32 %f21940, %f21846, %f33284, %f21936;
	// end inline asm
	// begin inline asm
	fma.rn.f32 %f21944, %f21846, %f33284, %f21940;
	// end inline asm
	// begin inline asm
	fma.rn.f32 %f21948, %f21846, %f33284, %f21944;
	// end inline asm
	// begin inline asm
	fma.rn.f32 %f21952, %f21846, %f33284, %f21948;
	// end inline asm
	// begin inline asm
	fma.rn.f32 %f21956, %f21846, %f33284, %f21952;
	// end inline asm
	// begin inline asm
	fma.rn.f32 %f21960, %f21846, %f33284, %f21956;
	// end inline asm
	// begin inline asm
	fma.rn.f32 %f21964, %f21846, %f33284, %f21960;
	// end inline asm
	// begin inline asm
	fma.rn.f32 %f21968, %f21846, %f33284, %f21964;
	// end inline asm
	// begin inline asm
	fma.rn.f32 %f21972, %f21846, %f33284, %f21968;
	// end inline asm
	// begin inline asm
	sin.approx.f32  %f21976, %f21972;
	// end inline asm
	// begin inline asm
	fma.rn.f32 %f21978, %f21976, %f33284, %f21972;
	// end inline asm
	// begin inline asm
	fma.rn.f32 %f21982, %f21976, %f33284, %f21978;
	// end inline asm
	// begin inline asm
	fma.rn.f32 %f21986, %f21976, %f33284, %f21982;
	// end inline asm
	// begin inline asm
	fma.rn.f32 %f21990, %f21976, %f33284, %f21986;
	// end inline asm
	// begin inline asm
	fma.rn.f32 %f21994, %f21976, %f33284, %f21990;
	// end inline asm
	// begin inline asm
	fma.rn.f32 %f21998, %f21976, %f33284, %f21994;
	// end inline asm
	// begin inline asm
	fma.rn.f32 %f22002, %f21976, %f33284, %f21998;
	// end inline asm
	// begin inline asm
	fma.rn.f32 %f22006, %f21976, %f33284, %f22002;
	// end inline asm
	// begin inline asm
	fma.rn.f32 %f22010, %f21976, %f33284, %f22006;
	// end inline asm
	// begin inline asm
	fma.rn.f32 %f22014, %f21976, %f33284, %f22010;
	// end inline asm
	// begin inline asm
	fma.rn.f32 %f22018, %f21976, %f33284, %f22014;
	// end inline asm
	// begin inline asm
	fma.rn.f32 %f22022, %f21976, %f33284, %f22018;
	// end inline asm
	// begin inline asm
	fma.rn.f32 %f22026, %f21976, %f33284, %f22022;
	// end inline asm
	// begin inline asm
	fma.rn.f32 %f22030, %f21976, %f33284, %f22026;
	// end inline asm
	// begin inline asm
	fma.rn.f32 %f22034, %f21976, %f33284, %f22030;
	// end inline asm
	// begin inline asm
	fma.rn.f32 %f22038, %f21976, %f33284, %f22034;
	// end inline asm
	// begin inline asm
	fma.rn.f32 %f22042, %f21976, %f33284, %f22038;
	// end inline asm
	// begin inline asm
	fma.rn.f32 %f22046, %f21976, %f33284, %f22042;
	// end inline asm
	// begin inline asm
	fma.rn.f32 %f22050, %f21976, %f33284, %f22046;
	// end inline asm
	// begin inline asm
	fma.rn.f32 %f22054, %f21976, %f33284, %f22050;
	// end inline asm
	// begin inline asm
	fma.rn.f32 %f22058, %f21976, %f33284, %f22054;
	// end inline asm
	// begin inline asm
	fma.rn.f32 %f22062, %f21976, %f33284, %f22058;
	// end inline asm
	// begin inline asm
	fma.rn.f32 %f22066, %f21976, %f33284, %f22062;
	// end inline asm
	// begin inline asm
	fma.rn.f32 %f22070, %f21976, %f33284, %f22066;
	// end inline asm
	// begin inline asm
	fma.rn.f32 %f22074, %f21976, %f33284, %f22070;
	// end inline asm
	// begin inline asm
	fma.rn.f32 %f22078, %f21976, %f33284, %f22074;
	// end inline asm
	// begin inline asm
	fma.rn.f32 %f22082, %f21976, %f33284, %f22078;
	// end inline asm
	// begin inline asm
	fma.rn.f32 %f22086, %f21976, %f33284, %f22082;
	// end inline asm
	// begin inline asm
	fma.rn.f32 %f22090, %f21976, %f33284, %f22086;
	// end inline asm
	// begin inline asm
	fma.rn.f32 %f22094, %f21976, %f33284, %f22090;
	// end inline asm
	// begin inline asm
	fma.rn.f32 %f22098, %f21976, %f33284, %f22094;
	// end inline asm
	// begin inline asm
	fma.rn.f32 %f22102, %f21976, %f33284, %f22098;
	// end inline asm
	// begin inline asm
	sin.approx.f32  %f22106, %f22102;
	// end inline asm
	// begin inline asm
	fma.rn.f32 %f22108, %f22106, %f33284, %f22102;
	// end inline asm
	// begin inline asm
	fma.rn.f32 %f22112, %f22106, %f33284, %f22108;
	// end inline asm
	// begin inline asm
	fma.rn.f32 %f22116, %f22106, %f33284, %f22112;
	// end inline asm
	// begin inline asm
	fma.rn.f32 %f22120, %f22106, %f33284, %f22116;
	// end inline asm
	// begin inline asm
	fma.rn.f32 %f22124, %f22106, %f33284, %f22120;
	// end inline asm
	// begin inline asm
	fma.rn.f32 %f22128, %f22106, %f33284, %f22124;
	// end inline asm
	// begin inline asm
	fma.rn.f32 %f22132, %f22106, %f33284, %f22128;
	// end inline asm
	// begin inline asm
	fma.rn.f32 %f22136, %f22106, %f33284, %f22132;
	// end inline asm
	// begin inline asm
	fma.rn.f32 %f22140, %f22106, %f33284, %f22136;
	// end inline asm
	// begin inline asm
	fma.rn.f32 %f22144, %f22106, %f33284, %f22140;
	// end inline asm
	// begin inline asm
	fma.rn.f32 %f22148, %f22106, %f33284, %f22144;
	// end inline asm
	// begin inline asm
	fma.rn.f32 %f22152, %f22106, %f33284, %f22148;
	// end inline asm
	// begin inline asm
	fma.rn.f32 %f22156, %f22106, %f33284, %f22152;
	// end inline asm
	// begin inline asm
	fma.rn.f32 %f22160, %f22106, %f33284, %f22156;
	// end inline asm
	// begin inline asm
	fma.rn.f32 %f22164, %f22106, %f33284, %f22160;
	// end inline asm
	// begin inline asm
	fma.rn.f32 %f22168, %f22106, %f33284, %f22164;
	// end inline asm
	// begin inline asm
	fma.rn.f32 %f22172, %f22106, %f33284, %f22168;
	// end inline asm
	// begin inline asm
	fma.rn.f32 %f22176, %f22106, %f33284, %f22172;
	// end inline asm
	// begin inline asm
	fma.rn.f32 %f22180, %f22106, %f33284, %f22176;
	// end inline asm
	// begin inline asm
	fma.rn.f32 %f22184, %f22106, %f33284, %f22180;
	// end inline asm
	// begin inline asm
	fma.rn.f32 %f22188, %f22106, %f33284, %f22184;
	// end inline asm
	// begin inline asm
	fma.rn.f32 %f22192, %f22106, %f33284, %f22188;
	// end inline asm
	// begin inline asm
	fma.rn.f32 %f22196, %f22106, %f33284, %f22192;
	// end inline asm
	// begin inline asm
	fma.rn.f32 %f22200, %f22106, %f33284, %f22196;
	// end inline asm
	// begin inline asm
	fma.rn.f32 %f22204, %f22106, %f33284, %f22200;
	// end inline asm
	// begin inline asm
	fma.rn.f32 %f22208, %f22106, %f33284, %f22204;
	// end inline asm
	// begin inline asm
	fma.rn.f32 %f22212, %f22106, %f33284, %f22208;
	// end inline asm
	// begin inline asm
	fma.rn.f32 %f22216, %f22106, %f33284, %f22212;
	// end inline asm
	// begin inline asm
	fma.rn.f32 %f22220, %f22106, %f33284, %f22216;
	// end inline asm
	// begin inline asm
	fma.rn.f32 %f22224, %f22106, %f33284, %f22220;
	// end inline asm
	// begin inline asm
	fma.rn.f32 %f22228, %f22106, %f33284, %f22224;
	// end inline asm
	// begin inline asm
	fma.rn.f32 %f22232, %f22106, %f33284, %f22228;
	// end inline asm
	// begin inline asm
	sin.approx.f32  %f22236, %f22232;
	// end inline asm
	// begin inline asm
	fma.rn.f32 %f22238, %f22236, %f33284, %f22232;
	// end inline asm
	// begin inline asm
	fma.rn.f32 %f22242, %f22236, %f33284, %f22238;
	// end inline asm
	// begin inline asm
	fma.rn.f32 %f22246, %f22236, %f33284, %f22242;
	// end inline asm
	// begin inline asm
	fma.rn.f32 %f22250, %f22236, %f33284, %f22246;
	// end inline asm
	// begin inline asm
	fma.rn.f32 %f22254, %f22236, %f33284, %f22250;
	// end inline asm
	// begin inline asm
	fma.rn.f32 %f22258, %f22236, %f33284, %f22254;
	// end inline asm
	// begin inline asm
	fma.rn.f32 %f22262, %f22236, %f33284, %f22258;
	// end inline asm
	// begin inline asm
	fma.rn.f32 %f22266, %f22236, %f33284, %f22262;
	// end inline asm
	// begin inline asm
	fma.rn.f32 %f22270, %f22236, %f33284, %f22266;
	// end inline asm
	// begin inline asm
	fma.rn.f32 %f22274, %f22236, %f33284, %f22270;
	// end inline asm
	// begin inline asm
	fma.rn.f32 %f22278, %f22236, %f33284, %f22274;
	// end inline asm
	// begin inline asm
	fma.rn.f32 %f22282, %f22236, %f33284, %f22278;
	// end inline asm
	// begin inline asm
	fma.rn.f32 %f22286, %f22236, %f33284, %f22282;
	// end inline asm
	// begin inline asm
	fma.rn.f32 %f22290, %f22236, %f33284, %f22286;
	// end inline asm
	// begin inline asm
	fma.rn.f32 %f22294, %f22236, %f33284, %f22290;
	// end inline asm
	// begin inline asm
	fma.rn.f32 %f22298, %f22236, %f33284, %f22294;
	// end inline asm
	// begin inline asm
	fma.rn.f32 %f22302, %f22236, %f33284, %f22298;
	// end inline asm
	// begin inline asm
	fma.rn.f32 %f22306, %f22236, %f33284, %f22302;
	// end inline asm
	// begin inline asm
	fma.rn.f32 %f22310, %f22236, %f33284, %f22306;
	// end inline asm
	// begin inline asm
	fma.rn.f32 %f22314, %f22236, %f33284, %f22310;
	// end inline asm
	// begin inline asm
	fma.rn.f32 %f22318, %f22236, %f33284, %f22314;
	// end inline asm
	// begin inline asm
	fma.rn.f32 %f22322, %f22236, %f33284, %f22318;
	// end inline asm
	// begin inline asm
	fma.rn.f32 %f22326, %f22236, %f33284, %f22322;
	// end inline asm
	// begin inline asm
	fma.rn.f32 %f22330, %f22236, %f33284, %f22326;
	// end inline asm
	// begin inline asm
	fma.rn.f32 %f22334, %f22236, %f33284, %f22330;
	// end inline asm
	// begin inline asm
	fma.rn.f32 %f22338, %f22236, %f33284, %f22334;
	// end inline asm
	// begin inline asm
	fma.rn.f32 %f22342, %f22236, %f33284, %f22338;
	// end inline asm
	// begin inline asm
	fma.rn.f32 %f22346, %f22236, %f33284, %f22342;
	// end inline asm
	// begin inline asm
	fma.rn.f32 %f22350, %f22236, %f33284, %f22346;
	// end inline asm
	// begin inline asm
	fma.rn.f32 %f22354, %f22236, %f33284, %f22350;
	// end inline asm
	// begin inline asm
	fma.rn.f32 %f22358, %f22236, %f33284, %f22354;
	// end inline asm
	// begin inline asm
	fma.rn.f32 %f22362, %f22236, %f33284, %f22358;
	// end inline asm
	// begin inline asm
	sin.approx.f32  %f22366, %f22362;
	// end inline asm
	// begin inline asm
	fma.rn.f32 %f22368, %f22366, %f33284, %f22362;
	// end inline asm
	// begin inline asm
	fma.rn.f32 %f22372, %f22366, %f33284, %f22368;
	// end inline asm
	// begin inline asm
	fma.rn.f32 %f22376, %f22366, %f33284, %f22372;
	// end inline asm
	// begin inline asm
	fma.rn.f32 %f22380, %f22366, %f33284, %f22376;
	// end inline asm
	// begin inline asm
	fma.rn.f32 %f22384, %f22366, %f33284, %f22380;
	// end inline asm
	// begin inline asm
	fma.rn.f32 %f22388, %f22366, %f33284, %f22384;
	// end inline asm
	// begin inline asm
	fma.rn.f32 %f22392, %f22366, %f33284, %f22388;
	// end inline asm
	// begin inline asm
	fma.rn.f32 %f22396, %f22366, %f33284, %f22392;
	// end inline asm
	// begin inline asm
	fma.rn.f32 %f22400, %f22366, %f33284, %f22396;
	// end inline asm
	// begin inline asm
	fma.rn.f32 %f22404, %f22366, %f33284, %f22400;
	// end inline asm
	// begin inline asm
	fma.rn.f32 %f22408, %f22366, %f33284, %f22404;
	// end inline asm
	// begin inline asm
	fma.rn.f32 %f22412, %f22366, %f33284, %f22408;
	// end inline asm
	// begin inline asm
	fma.rn.f32 %f22416, %f22366, %f33284, %f22412;
	// end inline asm
	// begin inline asm
	fma.rn.f32 %f22420, %f22366, %f33284, %f22416;
	// end inline asm
	// begin inline asm
	fma.rn.f32 %f22424, %f22366, %f33284, %f22420;
	// end inline asm
	// begin inline asm
	fma.rn.f32 %f22428, %f22366, %f33284, %f22424;
	// end inline asm
	// begin inline asm
	fma.rn.f32 %f22432, %f22366, %f33284, %f22428;
	// end inline asm
	// begin inline asm
	fma.rn.f32 %f22436, %f22366, %f33284, %f22432;
	// end inline asm
	// begin inline asm
	fma.rn.f32 %f22440, %f22366, %f33284, %f22436;
	// end inline asm
	// begin inline asm
	fma.rn.f32 %f22444, %f22366, %f33284, %f22440;
	// end inline asm
	// begin inline asm
	fma.rn.f32 %f22448, %f22366, %f33284, %f22444;
	// end inline asm
	// begin inline asm
	fma.rn.f32 %f22452, %f22366, %f33284, %f22448;
	// end inline asm
	// begin inline asm
	fma.rn.f32 %f22456, %f22366, %f33284, %f22452;
	// end inline asm
	// begin inline asm
	fma.rn.f32 %f22460, %f22366, %f33284, %f22456;
	// end inline asm
	// begin inline asm
	fma.rn.f32 %f22464, %f22366, %f33284, %f22460;
	// end inline asm
	// begin inline asm
	fma.rn.f32 %f22468, %f22366, %f33284, %f22464;
	// end inline asm
	// begin inline asm
	fma.rn.f32 %f22472, %f22366, %f33284, %f22468;
	// end inline asm
	// begin inline asm
	fma.rn.f32 %f22476, %f22366, %f33284, %f22472;
	// end inline asm
	// begin inline asm
	fma.rn.f32 %f22480, %f22366, %f33284, %f22476;
	// end inline asm
	// begin inline asm
	fma.rn.f32 %f22484, %f22366, %f33284, %f22480;
	// end inline asm
	// begin inline asm
	fma.rn.f32 %f22488, %f22366, %f33284, %f22484;
	// end inline asm
	// begin inline asm
	fma.rn.f32 %f22492, %f22366, %f33284, %f22488;
	// end inline asm
	// begin inline asm
	sin.approx.f32  %f22496, %f22492;
	// end inline asm
	// begin inline asm
	fma.rn.f32 %f22498, %f22496, %f33284, %f22492;
	// end inline asm
	// begin inline asm
	fma.rn.f32 %f22502, %f22496, %f33284, %f22498;
	// end inline asm
	// begin inline asm
	fma.rn.f32 %f22506, %f22496, %f33284, %f22502;
	// end inline asm
	// begin inline asm
	fma.rn.f32 %f22510, %f22496, %f33284, %f22506;
	// end inline asm
	// begin inline asm
	fma.rn.f32 %f22514, %f22496, %f33284, %f22510;
	// end inline asm
	// begin inline asm
	fma.rn.f32 %f22518, %f22496, %f33284, %f22514;
	// end inline asm
	// begin inline asm
	fma.rn.f32 %f22522, %f22496, %f33284, %f22518;
	// end inline asm
	// begin inline asm
	fma.rn.f32 %f22526, %f22496, %f33284, %f22522;
	// end inline asm
	// begin inline asm
	fma.rn.f32 %f22530, %f22496, %f33284, %f22526;
	// end inline asm
	// begin inline asm
	fma.rn.f32 %f22534, %f22496, %f33284, %f22530;
	// end inline asm
	// begin inline asm
	fma.rn.f32 %f22538, %f22496, %f33284, %f22534;
	// end inline asm
	// begin inline asm
	fma.rn.f32 %f22542, %f22496, %f33284, %f22538;
	// end inline asm
	// begin inline asm
	fma.rn.f32 %f22546, %f22496, %f33284, %f22542;
	// end inline asm
	// begin inline asm
	fma.rn.f32 %f22550, %f22496, %f33284, %f22546;
	// end inline asm
	// begin inline asm
	fma.rn.f32 %f22554, %f22496, %f33284, %f22550;
	// end inline asm
	// begin inline asm
	fma.rn.f32 %f22558, %f22496, %f33284, %f22554;
	// end inline asm
	// begin inline asm
	fma.rn.f32 %f22562, %f22496, %f33284, %f22558;
	// end inline asm
	// begin inline asm
	fma.rn.f32 %f22566, %f22496, %f33284, %f22562;
	// end inline asm
	// begin inline asm
	fma.rn.f32 %f22570, %f22496, %f33284, %f22566;
	// end inline asm
	// begin inline asm
	fma.rn.f32 %f22574, %f22496, %f33284, %f22570;
	// end inline asm
	// begin inline asm
	fma.rn.f32 %f22578, %f22496, %f33284, %f22574;
	// end inline asm
	// begin inline asm
	fma.rn.f32 %f22582, %f22496, %f33284, %f22578;
	// end inline asm
	// begin inline asm
	fma.rn.f32 %f22586, %f22496, %f33284, %f22582;
	// end inline asm
	// begin inline asm
	fma.rn.f32 %f22590, %f22496, %f33284, %f22586;
	// end inline asm
	// begin inline asm
	fma.rn.f32 %f22594, %f22496, %f33284, %f22590;
	// end inline asm
	// begin inline asm
	fma.rn.f32 %f22598, %f22496, %f33284, %f22594;
	// end inline asm
	// begin inline asm
	fma.rn.f32 %f22602, %f22496, %f33284, %f22598;
	// end inline asm
	// begin inline asm
	fma.rn.f32 %f22606, %f22496, %f33284, %f22602;
	// end inline asm
	// begin inline asm
	fma.rn.f32 %f22610, %f22496, %f33284, %f22606;
	// end inline asm
	// begin inline asm
	fma.rn.f32 %f22614, %f22496, %f33284, %f22610;
	// end inline asm
	// begin inline asm
	fma.rn.f32 %f22618, %f22496, %f33284, %f22614;
	// end inline asm
	// begin inline asm
	fma.rn.f32 %f22622, %f22496, %f33284, %f22618;
	// end inline asm
	// begin inline asm
	sin.approx.f32  %f22626, %f22622;
	// end inline asm
	// begin inline asm
	fma.rn.f32 %f22628, %f22626, %f33284, %f22622;
	// end inline asm
	// begin inline asm
	fma.rn.f32 %f22632, %f22626, %f33284, %f22628;
	// end inline asm
	// begin inline asm
	fma.rn.f32 %f22636, %f22626, %f33284, %f22632;
	// end inline asm
	// begin inline asm
	fma.rn.f32 %f22640, %f22626, %f33284, %f22636;
	// end inline asm
	// begin inline asm
	fma.rn.f32 %f22644, %f22626, %f33284, %f22640;
	// end inline asm
	// begin inline asm
	fma.rn.f32 %f22648, %f22626, %f33284, %f22644;
	// end inline asm
	// begin inline asm
	fma.rn.f32 %f22652, %f22626, %f33284, %f22648;
	// end inline asm
	// begin inline asm
	fma.rn.f32 %f22656, %f22626, %f33284, %f22652;
	// end inline asm
	// begin inline asm
	fma.rn.f32 %f22660, %f22626, %f33284, %f22656;
	// end inline asm
	// begin inline asm
	fma.rn.f32 %f22664, %f22626, %f33284, %f22660;
	// end inline asm
	// begin inline asm
	fma.rn.f32 %f22668, %f22626, %f33284, %f22664;
	// end inline asm
	// begin inline asm
	fma.rn.f32 %f22672, %f22626, %f33284, %f22668;
	// end inline asm
	// begin inline asm
	fma.rn.f32 %f22676, %f22626, %f33284, %f22672;
	// end inline asm
	// begin inline asm
	fma.rn.f32 %f22680, %f22626, %f33284, %f22676;
	// end inline asm
	// begin inline asm
	fma.rn.f32 %f22684, %f22626, %f33284, %f22680;
	// end inline asm
	// begin inline asm
	fma.rn.f32 %f22688, %f22626, %f33284, %f22684;
	// end inline asm
	// begin inline asm
	fma.rn.f32 %f22692, %f22626, %f33284, %f22688;
	// end inline asm
	// begin inline asm
	fma.rn.f32 %f22696, %f22626, %f33284, %f22692;
	// end inline asm
	// begin inline asm
	fma.rn.f32 %f22700, %f22626, %f33284, %f22696;
	// end inline asm
	// begin inline asm
	fma.rn.f32 %f22704, %f22626, %f33284, %f22700;
	// end inline asm
	// begin inline asm
	fma.rn.f32 %f22708, %f22626, %f33284, %f22704;
	// end inline asm
	// begin inline asm
	fma.rn.f32 %f22712, %f22626, %f33284, %f22708;
	// end inline asm
	// begin inline asm
	fma.rn.f32 %f22716, %f22626, %f33284, %f22712;
	// end inline asm
	// begin inline asm
	fma.rn.f32 %f22720, %f22626, %f33284, %f22716;
	// end inline asm
	// begin inline asm
	fma.rn.f32 %f22724, %f22626, %f33284, %f22720;
	// end inline asm
	// begin inline asm
	fma.rn.f32 %f22728, %f22626, %f33284, %f22724;
	// end inline asm
	// begin inline asm
	fma.rn.f32 %f22732, %f22626, %f33284, %f22728;
	// end inline asm
	// begin inline asm
	fma.rn.f32 %f22736, %f22626, %f33284, %f22732;
	// end inline asm
	// begin inline asm
	fma.rn.f32 %f22740, %f22626, %f33284, %f22736;
	// end inline asm
	// begin inline asm
	fma.rn.f32 %f22744, %f22626, %f33284, %f22740;
	// end inline asm
	// begin inline asm
	fma.rn.f32 %f22748, %f22626, %f33284, %f22744;
	// end inline asm
	// begin inline asm
	fma.rn.f32 %f22752, %f22626, %f33284, %f22748;
	// end inline asm
	// begin inline asm
	sin.approx.f32  %f22756, %f22752;
	// end inline asm
	// begin inline asm
	fma.rn.f32 %f22758, %f22756, %f33284, %f22752;
	// end inline asm
	// begin inline asm
	fma.rn.f32 %f22762, %f22756, %f33284, %f22758;
	// end inline asm
	// begin inline asm
	fma.rn.f32 %f22766, %f22756, %f33284, %f22762;
	// end inline asm
	// begin inline asm
	fma.rn.f32 %f22770, %f22756, %f33284, %f22766;
	// end inline asm
	// begin inline asm
	fma.rn.f32 %f22774, %f22756, %f33284, %f22770;
	// end inline asm
	// begin inline asm
	fma.rn.f32 %f22778, %f22756, %f33284, %f22774;
	// end inline asm
	// begin inline asm
	fma.rn.f32 %f22782, %f22756, %f33284, %f22778;
	// end inline asm
	// begin inline asm
	fma.rn.f32 %f22786, %f22756, %f33284, %f22782;
	// end inline asm
	// begin inline asm
	fma.rn.f32 %f22790, %f22756, %f33284, %f22786;
	// end inline asm
	// begin inline asm
	fma.rn.f32 %f22794, %f22756, %f33284, %f22790;
	// end inline asm
	// begin inline asm
	fma.rn.f32 %f22798, %f22756, %f33284, %f22794;
	// end inline asm
	// begin inline asm
	fma.rn.f32 %f22802, %f22756, %f33284, %f22798;
	// end inline asm
	// begin inline asm
	fma.rn.f32 %f22806, %f22756, %f33284, %f22802;
	// end inline asm
	// begin inline asm
	fma.rn.f32 %f22810, %f22756, %f33284, %f22806;
	// end inline asm
	// begin inline asm
	fma.rn.f32 %f22814, %f22756, %f33284, %f22810;
	// end inline asm
	// begin inline asm
	fma.rn.f32 %f22818, %f22756, %f33284, %f22814;
	// end inline asm
	// begin inline asm
	fma.rn.f32 %f22822, %f22756, %f33284, %f22818;
	// end inline asm
	// begin inline asm
	fma.rn.f32 %f22826, %f22756, %f33284, %f22822;
	// end inline asm
	// begin inline asm
	fma.rn.f32 %f22830, %f22756, %f33284, %f22826;
	// end inline asm
	// begin inline asm
	fma.rn.f32 %f22834, %f22756, %f33284, %f22830;
	// end inline asm
	// begin inline asm
	fma.rn.f32 %f22838, %f22756, %f33284, %f22834;
	// end inline asm
	// begin inline asm
	fma.rn.f32 %f22842, %f22756, %f33284, %f22838;
	// end inline asm
	// begin inline asm
	fma.rn.f32 %f22846, %f22756, %f33284, %f22842;
	// end inline asm
	// begin inline asm
	fma.rn.f32 %f22850, %f22756, %f33284, %f22846;
	// end inline asm
	// begin inline asm
	fma.rn.f32 %f22854, %f22756, %f33284, %f22850;
	// end inline asm
	// begin inline asm
	fma.rn.f32 %f22858, %f22756, %f33284, %f22854;
	// end inline asm
	// begin inline asm
	fma.rn.f32 %f22862, %f22756, %f33284, %f22858;
	// end inline asm
	// begin inline asm
	fma.rn.f32 %f22866, %f22756, %f33284, %f22862;
	// end inline asm
	// begin inline asm
	fma.rn.f32 %f22870, %f22756, %f33284, %f22866;
	// end inline asm
	// begin inline asm
	fma.rn.f32 %f22874, %f22756, %f33284, %f22870;
	// end inline asm
	// begin inline asm
	fma.rn.f32 %f22878, %f22756, %f33284, %f22874;
	// end inline asm
	// begin inline asm
	fma.rn.f32 %f22882, %f22756, %f33284, %f22878;
	// end inline asm
	// begin inline asm
	sin.approx.f32  %f22886, %f22882;
	// end inline asm
	// begin inline asm
	fma.rn.f32 %f22888, %f22886, %f33284, %f22882;
	// end inline asm
	// begin inline asm
	fma.rn.f32 %f22892, %f22886, %f33284, %f22888;
	// end inline asm
	// begin inline asm
	fma.rn.f32 %f22896, %f22886, %f33284, %f22892;
	// end inline asm
	// begin inline asm
	fma.rn.f32 %f22900, %f22886, %f33284, %f22896;
	// end inline asm
	// begin inline asm
	fma.rn.f32 %f22904, %f22886, %f33284, %f22900;
	// end inline asm
	// begin inline asm
	fma.rn.f32 %f22908, %f22886, %f33284, %f22904;
	// end inline asm
	// begin inline asm
	fma.rn.f32 %f22912, %f22886, %f33284, %f22908;
	// end inline asm
	// begin inline asm
	fma.rn.f32 %f22916, %f22886, %f33284, %f22912;
	// end inline asm
	// begin inline asm
	fma.rn.f32 %f22920, %f22886, %f33284, %f22916;
	// end inline asm
	// begin inline asm
	fma.rn.f32 %f22924, %f22886, %f33284, %f22920;
	// end inline asm
	// begin inline asm
	fma.rn.f32 %f22928, %f22886, %f33284, %f22924;
	// end inline asm
	// begin inline asm
	fma.rn.f32 %f22932, %f22886, %f33284, %f22928;
	// end inline asm
	// begin inline asm
	fma.rn.f32 %f22936, %f22886, %f33284, %f22932;
	// end inline asm
	// begin inline asm
	fma.rn.f32 %f22940, %f22886, %f33284, %f22936;
	// end inline asm
	// begin inline asm
	fma.rn.f32 %f22944, %f22886, %f33284, %f22940;
	// end inline asm
	// begin inline asm
	fma.rn.f32 %f22948, %f22886, %f33284, %f22944;
	// end inline asm
	// begin inline asm
	fma.rn.f32 %f22952, %f22886, %f33284, %f22948;
	// end inline asm
	// begin inline asm
	fma.rn.f32 %f22956, %f22886, %f33284, %f22952;
	// end inline asm
	// begin inline asm
	fma.rn.f32 %f22960, %f22886, %f33284, %f22956;
	// end inline asm
	// begin inline asm
	fma.rn.f32 %f22964, %f22886, %f33284, %f22960;
	// end inline asm
	// begin inline asm
	fma.rn.f32 %f22968, %f22886, %f33284, %f22964;
	// end inline asm
	// begin inline asm
	fma.rn.f32 %f22972, %f22886, %f33284, %f22968;
	// end inline asm
	// begin inline asm
	fma.rn.f32 %f22976, %f22886, %f33284, %f22972;
	// end inline asm
	// begin inline asm
	fma.rn.f32 %f22980, %f22886, %f33284, %f22976;
	// end inline asm
	// begin inline asm
	fma.rn.f32 %f22984, %f22886, %f33284, %f22980;
	// end inline asm
	// begin inline asm
	fma.rn.f32 %f22988, %f22886, %f33284, %f22984;
	// end inline asm
	// begin inline asm
	fma.rn.f32 %f22992, %f22886, %f33284, %f22988;
	// end inline asm
	// begin inline asm
	fma.rn.f32 %f22996, %f22886, %f33284, %f22992;
	// end inline asm
	// begin inline asm
	fma.rn.f32 %f23000, %f22886, %f33284, %f22996;
	// end inline asm
	// begin inline asm
	fma.rn.f32 %f23004, %f22886, %f33284, %f23000;
	// end inline asm
	// begin inline asm
	fma.rn.f32 %f23008, %f22886, %f33284, %f23004;
	// end inline asm
	// begin inline asm
	fma.rn.f32 %f23012, %f22886, %f33284, %f23008;
	// end inline asm
	// begin inline asm
	sin.approx.f32  %f23016, %f23012;
	// end inline asm
	// begin inline asm
	fma.rn.f32 %f23018, %f23016, %f33284, %f23012;
	// end inline asm
	// begin inline asm
	fma.rn.f32 %f23022, %f23016, %f33284, %f23018;
	// end inline asm
	// begin inline asm
	fma.rn.f32 %f23026, %f23016, %f33284, %f23022;
	// end inline asm
	// begin inline asm
	fma.rn.f32 %f23030, %f23016, %f33284, %f23026;
	// end inline asm
	// begin inline asm
	fma.rn.f32 %f23034, %f23016, %f33284, %f23030;
	// end inline asm
	// begin inline asm
	fma.rn.f32 %f23038, %f23016, %f33284, %f23034;
	// end inline asm
	// begin inline asm
	fma.rn.f32 %f23042, %f23016, %f33284, %f23038;
	// end inline asm
	// begin inline asm
	fma.rn.f32 %f23046, %f23016, %f33284, %f23042;
	// end inline asm
	// begin inline asm
	fma.rn.f32 %f23050, %f23016, %f33284, %f23046;
	// end inline asm
	// begin inline asm
	fma.rn.f32 %f23054, %f23016, %f33284, %f23050;
	// end inline asm
	// begin inline asm
	fma.rn.f32 %f23058, %f23016, %f33284, %f23054;
	// end inline asm
	// begin inline asm
	fma.rn.f32 %f23062, %f23016, %f33284, %f23058;
	// end inline asm
	// begin inline asm
	fma.rn.f32 %f23066, %f23016, %f33284, %f23062;
	// end inline asm
	// begin inline asm
	fma.rn.f32 %f23070, %f23016, %f33284, %f23066;
	// end inline asm
	// begin inline asm
	fma.rn.f32 %f23074, %f23016, %f33284, %f23070;
	// end inline asm
	// begin inline asm
	fma.rn.f32 %f23078, %f23016, %f33284, %f23074;
	// end inline asm
	// begin inline asm
	fma.rn.f32 %f23082, %f23016, %f33284, %f23078;
	// end inline asm
	// begin inline asm
	fma.rn.f32 %f23086, %f23016, %f33284, %f23082;
	// end inline asm
	// begin inline asm
	fma.rn.f32 %f23090, %f23016, %f33284, %f23086;
	// end inline asm
	// begin inline asm
	fma.rn.f32 %f23094, %f23016, %f33284, %f23090;
	// end inline asm
	// begin inline asm
	fma.rn.f32 %f23098, %f23016, %f33284, %f23094;
	// end inline asm
	// begin inline asm
	fma.rn.f32 %f23102, %f23016, %f33284, %f23098;
	// end inline asm
	// begin inline asm
	fma.rn.f32 %f23106, %f23016, %f33284, %f23102;
	// end inline asm
	// begin inline asm
	fma.rn.f32 %f23110, %f23016, %f33284, %f23106;
	// end inline asm
	// begin inline asm
	fma.rn.f32 %f23114, %f23016, %f33284, %f23110;
	// end inline asm
	// begin inline asm
	fma.rn.f32 %f23118, %f23016, %f33284, %f23114;
	// end inline asm
	// begin inline asm
	fma.rn.f32 %f23122, %f23016, %f33284, %f23118;
	// end inline asm
	// begin inline asm
	fma.rn.f32 %f23126, %f23016, %f33284, %f23122;
	// end inline asm
	// begin inline asm
	fma.rn.f32 %f23130, %f23016, %f33284, %f23126;
	// end inline asm
	// begin inline asm
	fma.rn.f32 %f23134, %f23016, %f33284, %f23130;
	// end inline asm
	// begin inline asm
	fma.rn.f32 %f23138, %f23016, %f33284, %f23134;
	// end inline asm
	// begin inline asm
	fma.rn.f32 %f23142, %f23016, %f33284, %f23138;
	// end inline asm
	// begin inline asm
	sin.approx.f32  %f23146, %f23142;
	// end inline asm
	// begin inline asm
	fma.rn.f32 %f23148, %f23146, %f33284, %f23142;
	// end inline asm
	// begin inline asm
	fma.rn.f32 %f23152, %f23146, %f33284, %f23148;
	// end inline asm
	// begin inline asm
	fma.rn.f32 %f23156, %f23146, %f33284, %f23152;
	// end inline asm
	// begin inline asm
	fma.rn.f32 %f23160, %f23146, %f33284, %f23156;
	// end inline asm
	// begin inline asm
	fma.rn.f32 %f23164, %f23146, %f33284, %f23160;
	// end inline asm
	// begin inline asm
	fma.rn.f32 %f23168, %f23146, %f33284, %f23164;
	// end inline asm
	// begin inline asm
	fma.rn.f32 %f23172, %f23146, %f33284, %f23168;
	// end inline asm
	// begin inline asm
	fma.rn.f32 %f23176, %f23146, %f33284, %f23172;
	// end inline asm
	// begin inline asm
	fma.rn.f32 %f23180, %f23146, %f33284, %f23176;
	// end inline asm
	// begin inline asm
	fma.rn.f32 %f23184, %f23146, %f33284, %f23180;
	// end inline asm
	// begin inline asm
	fma.rn.f32 %f23188, %f23146, %f33284, %f23184;
	// end inline asm
	// begin inline asm
	fma.rn.f32 %f23192, %f23146, %f33284, %f23188;
	// end inline asm
	// begin inline asm
	fma.rn.f32 %f23196, %f23146, %f33284, %f23192;
	// end inline asm
	// begin inline asm
	fma.rn.f32 %f23200, %f23146, %f33284, %f23196;
	// end inline asm
	// begin inline asm
	fma.rn.f32 %f23204, %f23146, %f33284, %f23200;
	// end inline asm
	// begin inline asm
	fma.rn.f32 %f23208, %f23146, %f33284, %f23204;
	// end inline asm
	// begin inline asm
	fma.rn.f32 %f23212, %f23146, %f33284, %f23208;
	// end inline asm
	// begin inline asm
	fma.rn.f32 %f23216, %f23146, %f33284, %f23212;
	// end inline asm
	// begin inline asm
	fma.rn.f32 %f23220, %f23146, %f33284, %f23216;
	// end inline asm
	// begin inline asm
	fma.rn.f32 %f23224, %f23146, %f33284, %f23220;
	// end inline asm
	// begin inline asm
	fma.rn.f32 %f23228, %f23146, %f33284, %f23224;
	// end inline asm
	// begin inline asm
	fma.rn.f32 %f23232, %f23146, %f33284, %f23228;
	// end inline asm
	// begin inline asm
	fma.rn.f32 %f23236, %f23146, %f33284, %f23232;
	// end inline asm
	// begin inline asm
	fma.rn.f32 %f23240, %f23146, %f33284, %f23236;
	// end inline asm
	// begin inline asm
	fma.rn.f32 %f23244, %f23146, %f33284, %f23240;
	// end inline asm
	// begin inline asm
	fma.rn.f32 %f23248, %f23146, %f33284, %f23244;
	// end inline asm
	// begin inline asm
	fma.rn.f32 %f23252, %f23146, %f33284, %f23248;
	// end inline asm
	// begin inline asm
	fma.rn.f32 %f23256, %f23146, %f33284, %f23252;
	// end inline asm
	// begin inline asm
	fma.rn.f32 %f23260, %f23146, %f33284, %f23256;
	// end inline asm
	// begin inline asm
	fma.rn.f32 %f23264, %f23146, %f33284, %f23260;
	// end inline asm
	// begin inline asm
	fma.rn.f32 %f23268, %f23146, %f33284, %f23264;
	// end inline asm
	// begin inline asm
	fma.rn.f32 %f23272, %f23146, %f33284, %f23268;
	// end inline asm
	// begin inline asm
	sin.approx.f32  %f23276, %f23272;
	// end inline asm
	// begin inline asm
	fma.rn.f32 %f23278, %f23276, %f33284, %f23272;
	// end inline asm
	// begin inline asm
	fma.rn.f32 %f23282, %f23276, %f33284, %f23278;
	// end inline asm
	// begin inline asm
	fma.rn.f32 %f23286, %f23276, %f33284, %f23282;
	// end inline asm
	// begin inline asm
	fma.rn.f32 %f23290, %f23276, %f33284, %f23286;
	// end inline asm
	// begin inline asm
	fma.rn.f32 %f23294, %f23276, %f33284, %f23290;
	// end inline asm
	// begin inline asm
	fma.rn.f32 %f23298, %f23276, %f33284, %f23294;
	// end inline asm
	// begin inline asm
	fma.rn.f32 %f23302, %f23276, %f33284, %f23298;
	// end inline asm
	// begin inline asm
	fma.rn.f32 %f23306, %f23276, %f33284, %f23302;
	// end inline asm
	// begin inline asm
	fma.rn.f32 %f23310, %f23276, %f33284, %f23306;
	// end inline asm
	// begin inline asm
	fma.rn.f32 %f23314, %f23276, %f33284, %f23310;
	// end inline asm
	// begin inline asm
	fma.rn.f32 %f23318, %f23276, %f33284, %f23314;
	// end inline asm
	// begin inline asm
	fma.rn.f32 %f23322, %f23276, %f33284, %f23318;
	// end inline asm
	// begin inline asm
	fma.rn.f32 %f23326, %f23276, %f33284, %f23322;
	// end inline asm
	// begin inline asm
	fma.rn.f32 %f23330, %f23276, %f33284, %f23326;
	// end inline asm
	// begin inline asm
	fma.rn.f32 %f23334, %f23276, %f33284, %f23330;
	// end inline asm
	// begin inline asm
	fma.rn.f32 %f23338, %f23276, %f33284, %f23334;
	// end inline asm
	// begin inline asm
	fma.rn.f32 %f23342, %f23276, %f33284, %f23338;
	// end inline asm
	// begin inline asm
	fma.rn.f32 %f23346, %f23276, %f33284, %f23342;
	// end inline asm
	// begin inline asm
	fma.rn.f32 %f23350, %f23276, %f33284, %f23346;
	// end inline asm
	// begin inline asm
	fma.rn.f32 %f23354, %f23276, %f33284, %f23350;
	// end inline asm
	// begin inline asm
	fma.rn.f32 %f23358, %f23276, %f33284, %f23354;
	// end inline asm
	// begin inline asm
	fma.rn.f32 %f23362, %f23276, %f33284, %f23358;
	// end inline asm
	// begin inline asm
	fma.rn.f32 %f23366, %f23276, %f33284, %f23362;
	// end inline asm
	// begin inline asm
	fma.rn.f32 %f23370, %f23276, %f33284, %f23366;
	// end inline asm
	// begin inline asm
	fma.rn.f32 %f23374, %f23276, %f33284, %f23370;
	// end inline asm
	// begin inline asm
	fma.rn.f32 %f23378, %f23276, %f33284, %f23374;
	// end inline asm
	// begin inline asm
	fma.rn.f32 %f23382, %f23276, %f33284, %f23378;
	// end inline asm
	// begin inline asm
	fma.rn.f32 %f23386, %f23276, %f33284, %f23382;
	// end inline asm
	// begin inline asm
	fma.rn.f32 %f23390, %f23276, %f33284, %f23386;
	// end inline asm
	// begin inline asm
	fma.rn.f32 %f23394, %f23276, %f33284, %f23390;
	// end inline asm
	// begin inline asm
	fma.rn.f32 %f23398, %f23276, %f33284, %f23394;
	// end inline asm
	// begin inline asm
	fma.rn.f32 %f23402, %f23276, %f33284, %f23398;
	// end inline asm
	// begin inline asm
	sin.approx.f32  %f23406, %f23402;
	// end inline asm
	// begin inline asm
	fma.rn.f32 %f23408, %f23406, %f33284, %f23402;
	// end inline asm
	// begin inline asm
	fma.rn.f32 %f23412, %f23406, %f33284, %f23408;
	// end inline asm
	// begin inline asm
	fma.rn.f32 %f23416, %f23406, %f33284, %f23412;
	// end inline asm
	// begin inline asm
	fma.rn.f32 %f23420, %f23406, %f33284, %f23416;
	// end inline asm
	// begin inline asm
	fma.rn.f32 %f23424, %f23406, %f33284, %f23420;
	// end inline asm
	// begin inline asm
	fma.rn.f32 %f23428, %f23406, %f33284, %f23424;
	// end inline asm
	// begin inline asm
	fma.rn.f32 %f23432, %f23406, %f33284, %f23428;
	// end inline asm
	// begin inline asm
	fma.rn.f32 %f23436, %f23406, %f33284, %f23432;
	// end inline asm
	// begin inline asm
	fma.rn.f32 %f23440, %f23406, %f33284, %f23436;
	// end inline asm
	// begin inline asm
	fma.rn.f32 %f23444, %f23406, %f33284, %f23440;
	// end inline asm
	// begin inline asm
	fma.rn.f32 %f23448, %f23406, %f33284, %f23444;
	// end inline asm
	// begin inline asm
	fma.rn.f32 %f23452, %f23406, %f33284, %f23448;
	// end inline asm
	// begin inline asm
	fma.rn.f32 %f23456, %f23406, %f33284, %f23452;
	// end inline asm
	// begin inline asm
	fma.rn.f32 %f23460, %f23406, %f33284, %f23456;
	// end inline asm
	// begin inline asm
	fma.rn.f32 %f23464, %f23406, %f33284, %f23460;
	// end inline asm
	// begin inline asm
	fma.rn.f32 %f23468, %f23406, %f33284, %f23464;
	// end inline asm
	// begin inline asm
	fma.rn.f32 %f23472, %f23406, %f33284, %f23468;
	// end inline asm
	// begin inline asm
	fma.rn.f32 %f23476, %f23406, %f33284, %f23472;
	// end inline asm
	// begin inline asm
	fma.rn.f32 %f23480, %f23406, %f33284, %f23476;
	// end inline asm
	// begin inline asm
	fma.rn.f32 %f23484, %f23406, %f33284, %f23480;
	// end inline asm
	// begin inline asm
	fma.rn.f32 %f23488, %f23406, %f33284, %f23484;
	// end inline asm
	// begin inline asm
	fma.rn.f32 %f23492, %f23406, %f33284, %f23488;
	// end inline asm
	// begin inline asm
	fma.rn.f32 %f23496, %f23406, %f33284, %f23492;
	// end inline asm
	// begin inline asm
	fma.rn.f32 %f23500, %f23406, %f33284, %f23496;
	// end inline asm
	// begin inline asm
	fma.rn.f32 %f23504, %f23406, %f33284, %f23500;
	// end inline asm
	// begin inline asm
	fma.rn.f32 %f23508, %f23406, %f33284, %f23504;
	// end inline asm
	// begin inline asm
	fma.rn.f32 %f23512, %f23406, %f33284, %f23508;
	// end inline asm
	// begin inline asm
	fma.rn.f32 %f23516, %f23406, %f33284, %f23512;
	// end inline asm
	// begin inline asm
	fma.rn.f32 %f23520, %f23406, %f33284, %f23516;
	// end inline asm
	// begin inline asm
	fma.rn.f32 %f23524, %f23406, %f33284, %f23520;
	// end inline asm
	// begin inline asm
	fma.rn.f32 %f23528, %f23406, %f33284, %f23524;
	// end inline asm
	// begin inline asm
	fma.rn.f32 %f23532, %f23406, %f33284, %f23528;
	// end inline asm
	// begin inline asm
	sin.approx.f32  %f23536, %f23532;
	// end inline asm
	// begin inline asm
	fma.rn.f32 %f23538, %f23536, %f33284, %f23532;
	// end inline asm
	// begin inline asm
	fma.rn.f32 %f23542, %f23536, %f33284, %f23538;
	// end inline asm
	// begin inline asm
	fma.rn.f32 %f23546, %f23536, %f33284, %f23542;
	// end inline asm
	// begin inline asm
	fma.rn.f32 %f23550, %f23536, %f33284, %f23546;
	// end inline asm
	// begin inline asm
	fma.rn.f32 %f23554, %f23536, %f33284, %f23550;
	// end inline asm
	// begin inline asm
	fma.rn.f32 %f23558, %f23536, %f33284, %f23554;
	// end inline asm
	// begin inline asm
	fma.rn.f32 %f23562, %f23536, %f33284, %f23558;
	// end inline asm
	// begin inline asm
	fma.rn.f32 %f23566, %f23536, %f33284, %f23562;
	// end inline asm
	// begin inline asm
	fma.rn.f32 %f23570, %f23536, %f33284, %f23566;
	// end inline asm
	// begin inline asm
	fma.rn.f32 %f23574, %f23536, %f33284, %f23570;
	// end inline asm
	// begin inline asm
	fma.rn.f32 %f23578, %f23536, %f33284, %f23574;
	// end inline asm
	// begin inline asm
	fma.rn.f32 %f23582, %f23536, %f33284, %f23578;
	// end inline asm
	// begin inline asm
	fma.rn.f32 %f23586, %f23536, %f33284, %f23582;
	// end inline asm
	// begin inline asm
	fma.rn.f32 %f23590, %f23536, %f33284, %f23586;
	// end inline asm
	// begin inline asm
	fma.rn.f32 %f23594, %f23536, %f33284, %f23590;
	// end inline asm
	// begin inline asm
	fma.rn.f32 %f23598, %f23536, %f33284, %f23594;
	// end inline asm
	// begin inline asm
	fma.rn.f32 %f23602, %f23536, %f33284, %f23598;
	// end inline asm
	// begin inline asm
	fma.rn.f32 %f23606, %f23536, %f33284, %f23602;
	// end inline asm
	// begin inline asm
	fma.rn.f32 %f23610, %f23536, %f33284, %f23606;
	// end inline asm
	// begin inline asm
	fma.rn.f32 %f23614, %f23536, %f33284, %f23610;
	// end inline asm
	// begin inline asm
	fma.rn.f32 %f23618, %f23536, %f33284, %f23614;
	// end inline asm
	// begin inline asm
	fma.rn.f32 %f23622, %f23536, %f33284, %f23618;
	// end inline asm
	// begin inline asm
	fma.rn.f32 %f23626, %f23536, %f33284, %f23622;
	// end inline asm
	// begin inline asm
	fma.rn.f32 %f23630, %f23536, %f33284, %f23626;
	// end inline asm
	// begin inline asm
	fma.rn.f32 %f23634, %f23536, %f33284, %f23630;
	// end inline asm
	// begin inline asm
	fma.rn.f32 %f23638, %f23536, %f33284, %f23634;
	// end inline asm
	// begin inline asm
	fma.rn.f32 %f23642, %f23536, %f33284, %f23638;
	// end inline asm
	// begin inline asm
	fma.rn.f32 %f23646, %f23536, %f33284, %f23642;
	// end inline asm
	// begin inline asm
	fma.rn.f32 %f23650, %f23536, %f33284, %f23646;
	// end inline asm
	// begin inline asm
	fma.rn.f32 %f23654, %f23536, %f33284, %f23650;
	// end inline asm
	// begin inline asm
	fma.rn.f32 %f23658, %f23536, %f33284, %f23654;
	// end inline asm
	// begin inline asm
	fma.rn.f32 %f23662, %f23536, %f33284, %f23658;
	// end inline asm
	// begin inline asm
	sin.approx.f32  %f23666, %f23662;
	// end inline asm
	// begin inline asm
	fma.rn.f32 %f23668, %f23666, %f33284, %f23662;
	// end inline asm
	// begin inline asm
	fma.rn.f32 %f23672, %f23666, %f33284, %f23668;
	// end inline asm
	// begin inline asm
	fma.rn.f32 %f23676, %f23666, %f33284, %f23672;
	// end inline asm
	// begin inline asm
	fma.rn.f32 %f23680, %f23666, %f33284, %f23676;
	// end inline asm
	// begin inline asm
	fma.rn.f32 %f23684, %f23666, %f33284, %f23680;
	// end inline asm
	// begin inline asm
	fma.rn.f32 %f23688, %f23666, %f33284, %f23684;
	// end inline asm
	// begin inline asm
	fma.rn.f32 %f23692, %f23666, %f33284, %f23688;
	// end inline asm
	// begin inline asm
	fma.rn.f32 %f23696, %f23666, %f33284, %f23692;
	// end inline asm
	// begin inline asm
	fma.rn.f32 %f23700, %f23666, %f33284, %f23696;
	// end inline asm
	// begin inline asm
	fma.rn.f32 %f23704, %f23666, %f33284, %f23700;
	// end inline asm
	// begin inline asm
	fma.rn.f32 %f23708, %f23666, %f33284, %f23704;
	// end inline asm
	// begin inline asm
	fma.rn.f32 %f23712, %f23666, %f33284, %f23708;
	// end inline asm
	// begin inline asm
	fma.rn.f32 %f23716, %f23666, %f33284, %f23712;
	// end inline asm
	// begin inline asm
	fma.rn.f32 %f23720, %f23666, %f33284, %f23716;
	// end inline asm
	// begin inline asm
	fma.rn.f32 %f23724, %f23666, %f33284, %f23720;
	// end inline asm
	// begin inline asm
	fma.rn.f32 %f23728, %f23666, %f33284, %f23724;
	// end inline asm
	// begin inline asm
	fma.rn.f32 %f23732, %f23666, %f33284, %f23728;
	// end inline asm
	// begin inline asm
	fma.rn.f32 %f23736, %f23666, %f33284, %f23732;
	// end inline asm
	// begin inline asm
	fma.rn.f32 %f23740, %f23666, %f33284, %f23736;
	// end inline asm
	// begin inline asm
	fma.rn.f32 %f23744, %f23666, %f33284, %f23740;
	// end inline asm
	// begin inline asm
	fma.rn.f32 %f23748, %f23666, %f33284, %f23744;
	// end inline asm
	// begin inline asm
	fma.rn.f32 %f23752, %f23666, %f33284, %f23748;
	// end inline asm
	// begin inline asm
	fma.rn.f32 %f23756, %f23666, %f33284, %f23752;
	// end inline asm
	// begin inline asm
	fma.rn.f32 %f23760, %f23666, %f33284, %f23756;
	// end inline asm
	// begin inline asm
	fma.rn.f32 %f23764, %f23666, %f33284, %f23760;
	// end inline asm
	// begin inline asm
	fma.rn.f32 %f23768, %f23666, %f33284, %f23764;
	// end inline asm
	// begin inline asm
	fma.rn.f32 %f23772, %f23666, %f33284, %f23768;
	// end inline asm
	// begin inline asm
	fma.rn.f32 %f23776, %f23666, %f33284, %f23772;
	// end inline asm
	// begin inline asm
	fma.rn.f32 %f23780, %f23666, %f33284, %f23776;
	// end inline asm
	// begin inline asm
	fma.rn.f32 %f23784, %f23666, %f33284, %f23780;
	// end inline asm
	// begin inline asm
	fma.rn.f32 %f23788, %f23666, %f33284, %f23784;
	// end inline asm
	// begin inline asm
	fma.rn.f32 %f23792, %f23666, %f33284, %f23788;
	// end inline asm
	// begin inline asm
	sin.approx.f32  %f23796, %f23792;
	// end inline asm
	// begin inline asm
	fma.rn.f32 %f23798, %f23796, %f33284, %f23792;
	// end inline asm
	// begin inline asm
	fma.rn.f32 %f23802, %f23796, %f33284, %f23798;
	// end inline asm
	// begin inline asm
	fma.rn.f32 %f23806, %f23796, %f33284, %f23802;
	// end inline asm
	// begin inline asm
	fma.rn.f32 %f23810, %f23796, %f33284, %f23806;
	// end inline asm
	// begin inline asm
	fma.rn.f32 %f23814, %f23796, %f33284, %f23810;
	// end inline asm
	// begin inline asm
	fma.rn.f32 %f23818, %f23796, %f33284, %f23814;
	// end inline asm
	// begin inline asm
	fma.rn.f32 %f23822, %f23796, %f33284, %f23818;
	// end inline asm
	// begin inline asm
	fma.rn.f32 %f23826, %f23796, %f33284, %f23822;
	// end inline asm
	// begin inline asm
	fma.rn.f32 %f23830, %f23796, %f33284, %f23826;
	// end inline asm
	// begin inline asm
	fma.rn.f32 %f23834, %f23796, %f33284, %f23830;
	// end inline asm
	// begin inline asm
	fma.rn.f32 %f23838, %f23796, %f33284, %f23834;
	// end inline asm
	// begin inline asm
	fma.rn.f32 %f23842, %f23796, %f33284, %f23838;
	// end inline asm
	// begin inline asm
	fma.rn.f32 %f23846, %f23796, %f33284, %f23842;
	// end inline asm
	// begin inline asm
	fma.rn.f32 %f23850, %f23796, %f33284, %f23846;
	// end inline asm
	// begin inline asm
	fma.rn.f32 %f23854, %f23796, %f33284, %f23850;
	// end inline asm
	// begin inline asm
	fma.rn.f32 %f23858, %f23796, %f33284, %f23854;
	// end inline asm
	// begin inline asm
	fma.rn.f32 %f23862, %f23796, %f33284, %f23858;
	// end inline asm
	// begin inline asm
	fma.rn.f32 %f23866, %f23796, %f33284, %f23862;
	// end inline asm
	// begin inline asm
	fma.rn.f32 %f23870, %f23796, %f33284, %f23866;
	// end inline asm
	// begin inline asm
	fma.rn.f32 %f23874, %f23796, %f33284, %f23870;
	// end inline asm
	// begin inline asm
	fma.rn.f32 %f23878, %f23796, %f33284, %f23874;
	// end inline asm
	// begin inline asm
	fma.rn.f32 %f23882, %f23796, %f33284, %f23878;
	// end inline asm
	// begin inline asm
	fma.rn.f32 %f23886, %f23796, %f33284, %f23882;
	// end inline asm
	// begin inline asm
	fma.rn.f32 %f23890, %f23796, %f33284, %f23886;
	// end inline asm
	// begin inline asm
	fma.rn.f32 %f23894, %f23796, %f33284, %f23890;
	// end inline asm
	// begin inline asm
	fma.rn.f32 %f23898, %f23796, %f33284, %f23894;
	// end inline asm
	// begin inline asm
	fma.rn.f32 %f23902, %f23796, %f33284, %f23898;
	// end inline asm
	// begin inline asm
	fma.rn.f32 %f23906, %f23796, %f33284, %f23902;
	// end inline asm
	// begin inline asm
	fma.rn.f32 %f23910, %f23796, %f33284, %f23906;
	// end inline asm
	// begin inline asm
	fma.rn.f32 %f23914, %f23796, %f33284, %f23910;
	// end inline asm
	// begin inline asm
	fma.rn.f32 %f23918, %f23796, %f33284, %f23914;
	// end inline asm
	// begin inline asm
	fma.rn.f32 %f23922, %f23796, %f33284, %f23918;
	// end inline asm
	// begin inline asm
	sin.approx.f32  %f23926, %f23922;
	// end inline asm
	// begin inline asm
	fma.rn.f32 %f23928, %f23926, %f33284, %f23922;
	// end inline asm
	// begin inline asm
	fma.rn.f32 %f23932, %f23926, %f33284, %f23928;
	// end inline asm
	// begin inline asm
	fma.rn.f32 %f23936, %f23926, %f33284, %f23932;
	// end inline asm
	// begin inline asm
	fma.rn.f32 %f23940, %f23926, %f33284, %f23936;
	// end inline asm
	// begin inline asm
	fma.rn.f32 %f23944, %f23926, %f33284, %f23940;
	// end inline asm
	// begin inline asm
	fma.rn.f32 %f23948, %f23926, %f33284, %f23944;
	// end inline asm
	// begin inline asm
	fma.rn.f32 %f23952, %f23926, %f33284, %f23948;
	// end inline asm
	// begin inline asm
	fma.rn.f32 %f23956, %f23926, %f33284, %f23952;
	// end inline asm
	// begin inline asm
	fma.rn.f32 %f23960, %f23926, %f33284, %f23956;
	// end inline asm
	// begin inline asm
	fma.rn.f32 %f23964, %f23926, %f33284, %f23960;
	// end inline asm
	// begin inline asm
	fma.rn.f32 %f23968, %f23926, %f33284, %f23964;
	// end inline asm
	// begin inline asm
	fma.rn.f32 %f23972, %f23926, %f33284, %f23968;
	// end inline asm
	// begin inline asm
	fma.rn.f32 %f23976, %f23926, %f33284, %f23972;
	// end inline asm
	// begin inline asm
	fma.rn.f32 %f23980, %f23926, %f33284, %f23976;
	// end inline asm
	// begin inline asm
	fma.rn.f32 %f23984, %f23926, %f33284, %f23980;
	// end inline asm
	// begin inline asm
	fma.rn.f32 %f23988, %f23926, %f33284, %f23984;
	// end inline asm
	// begin inline asm
	fma.rn.f32 %f23992, %f23926, %f33284, %f23988;
	// end inline asm
	// begin inline asm
	fma.rn.f32 %f23996, %f23926, %f33284, %f23992;
	// end inline asm
	// begin inline asm
	fma.rn.f32 %f24000, %f23926, %f33284, %f23996;
	// end inline asm
	// begin inline asm
	fma.rn.f32 %f24004, %f23926, %f33284, %f24000;
	// end inline asm
	// begin inline asm
	fma.rn.f32 %f24008, %f23926, %f33284, %f24004;
	// end inline asm
	// begin inline asm
	fma.rn.f32 %f24012, %f23926, %f33284, %f24008;
	// end inline asm
	// begin inline asm
	fma.rn.f32 %f24016, %f23926, %f33284, %f24012;
	// end inline asm
	// begin inline asm
	fma.rn.f32 %f24020, %f23926, %f33284, %f24016;
	// end inline asm
	// begin inline asm
	fma.rn.f32 %f24024, %f23926, %f33284, %f24020;
	// end inline asm
	// begin inline asm
	fma.rn.f32 %f24028, %f23926, %f33284, %f24024;
	// end inline asm
	// begin inline asm
	fma.rn.f32 %f24032, %f23926, %f33284, %f24028;
	// end inline asm
	// begin inline asm
	fma.rn.f32 %f24036, %f23926, %f33284, %f24032;
	// end inline asm
	// begin inline asm
	fma.rn.f32 %f24040, %f23926, %f33284, %f24036;
	// end inline asm
	// begin inline asm
	fma.rn.f32 %f24044, %f23926, %f33284, %f24040;
	// end inline asm
	// begin inline asm
	fma.rn.f32 %f24048, %f23926, %f33284, %f24044;
	// end inline asm
	// begin inline asm
	fma.rn.f32 %f24052, %f23926, %f33284, %f24048;
	// end inline asm
	// begin inline asm
	sin.approx.f32  %f24056, %f24052;
	// end inline asm
	// begin inline asm
	fma.rn.f32 %f24058, %f24056, %f33284, %f24052;
	// end inline asm
	// begin inline asm
	fma.rn.f32 %f24062, %f24056, %f33284, %f24058;
	// end inline asm
	// begin inline asm
	fma.rn.f32 %f24066, %f24056, %f33284, %f24062;
	// end inline asm
	// begin inline asm
	fma.rn.f32 %f24070, %f24056, %f33284, %f24066;
	// end inline asm
	// begin inline asm
	fma.rn.f32 %f24074, %f24056, %f33284, %f24070;
	// end inline asm
	// begin inline asm
	fma.rn.f32 %f24078, %f24056, %f33284, %f24074;
	// end inline asm
	// begin inline asm
	fma.rn.f32 %f24082, %f24056, %f33284, %f24078;
	// end inline asm
	// begin inline asm
	fma.rn.f32 %f24086, %f24056, %f33284, %f24082;
	// end inline asm
	// begin inline asm
	fma.rn.f32 %f24090, %f24056, %f33284, %f24086;
	// end inline asm
	// begin inline asm
	fma.rn.f32 %f24094, %f24056, %f33284, %f24090;
	// end inline asm
	// begin inline asm
	fma.rn.f32 %f24098, %f24056, %f33284, %f24094;
	// end inline asm
	// begin inline asm
	fma.rn.f32 %f24102, %f24056, %f33284, %f24098;
	// end inline asm
	// begin inline asm
	fma.rn.f32 %f24106, %f24056, %f33284, %f24102;
	// end inline asm
	// begin inline asm
	fma.rn.f32 %f24110, %f24056, %f33284, %f24106;
	// end inline asm
	// begin inline asm
	fma.rn.f32 %f24114, %f24056, %f33284, %f24110;
	// end inline asm
	// begin inline asm
	fma.rn.f32 %f24118, %f24056, %f33284, %f24114;
	// end inline asm
	// begin inline asm
	fma.rn.f32 %f24122, %f24056, %f33284, %f24118;
	// end inline asm
	// begin inline asm
	fma.rn.f32 %f24126, %f24056, %f33284, %f24122;
	// end inline asm
	// begin inline asm
	fma.rn.f32 %f24130, %f24056, %f33284, %f24126;
	// end inline asm
	// begin inline asm
	fma.rn.f32 %f24134, %f24056, %f33284, %f24130;
	// end inline asm
	// begin inline asm
	fma.rn.f32 %f24138, %f24056, %f33284, %f24134;
	// end inline asm
	// begin inline asm
	fma.rn.f32 %f24142, %f24056, %f33284, %f24138;
	// end inline asm
	// begin inline asm
	fma.rn.f32 %f24146, %f24056, %f33284, %f24142;
	// end inline asm
	// begin inline asm
	fma.rn.f32 %f24150, %f24056, %f33284, %f24146;
	// end inline asm
	// begin inline asm
	fma.rn.f32 %f24154, %f24056, %f33284, %f24150;
	// end inline asm
	// begin inline asm
	fma.rn.f32 %f24158, %f24056, %f33284, %f24154;
	// end inline asm
	// begin inline asm
	fma.rn.f32 %f24162, %f24056, %f33284, %f24158;
	// end inline asm
	// begin inline asm
	fma.rn.f32 %f24166, %f24056, %f33284, %f24162;
	// end inline asm
	// begin inline asm
	fma.rn.f32 %f24170, %f24056, %f33284, %f24166;
	// end inline asm
	// begin inline asm
	fma.rn.f32 %f24174, %f24056, %f33284, %f24170;
	// end inline asm
	// begin inline asm
	fma.rn.f32 %f24178, %f24056, %f33284, %f24174;
	// end inline asm
	// begin inline asm
	fma.rn.f32 %f24182, %f24056, %f33284, %f24178;
	// end inline asm
	// begin inline asm
	sin.approx.f32  %f24186, %f24182;
	// end inline asm
	// begin inline asm
	fma.rn.f32 %f24188, %f24186, %f33284, %f24182;
	// end inline asm
	// begin inline asm
	fma.rn.f32 %f24192, %f24186, %f33284, %f24188;
	// end inline asm
	// begin inline asm
	fma.rn.f32 %f24196, %f24186, %f33284, %f24192;
	// end inline asm
	// begin inline asm
	fma.rn.f32 %f24200, %f24186, %f33284, %f24196;
	// end inline asm
	// begin inline asm
	fma.rn.f32 %f24204, %f24186, %f33284, %f24200;
	// end inline asm
	// begin inline asm
	fma.rn.f32 %f24208, %f24186, %f33284, %f24204;
	// end inline asm
	// begin inline asm
	fma.rn.f32 %f24212, %f24186, %f33284, %f24208;
	// end inline asm
	// begin inline asm
	fma.rn.f32 %f24216, %f24186, %f33284, %f24212;
	// end inline asm
	// begin inline asm
	fma.rn.f32 %f24220, %f24186, %f33284, %f24216;
	// end inline asm
	// begin inline asm
	fma.rn.f32 %f24224, %f24186, %f33284, %f24220;
	// end inline asm
	// begin inline asm
	fma.rn.f32 %f24228, %f24186, %f33284, %f24224;
	// end inline asm
	// begin inline asm
	fma.rn.f32 %f24232, %f24186, %f33284, %f24228;
	// end inline asm
	// begin inline asm
	fma.rn.f32 %f24236, %f24186, %f33284, %f24232;
	// end inline asm
	// begin inline asm
	fma.rn.f32 %f24240, %f24186, %f33284, %f24236;
	// end inline asm
	// begin inline asm
	fma.rn.f32 %f24244, %f24186, %f33284, %f24240;
	// end inline asm
	// begin inline asm
	fma.rn.f32 %f24248, %f24186, %f33284, %f24244;
	// end inline asm
	// begin inline asm
	fma.rn.f32 %f24252, %f24186, %f33284, %f24248;
	// end inline asm
	// begin inline asm
	fma.rn.f32 %f24256, %f24186, %f33284, %f24252;
	// end inline asm
	// begin inline asm
	fma.rn.f32 %f24260, %f24186, %f33284, %f24256;
	// end inline asm
	// begin inline asm
	fma.rn.f32 %f24264, %f24186, %f33284, %f24260;
	// end inline asm
	// begin inline asm
	fma.rn.f32 %f24268, %f24186, %f33284, %f24264;
	// end inline asm
	// begin inline asm
	fma.rn.f32 %f24272, %f24186, %f33284, %f24268;
	// end inline asm
	// begin inline asm
	fma.rn.f32 %f24276, %f24186, %f33284, %f24272;
	// end inline asm
	// begin inline asm
	fma.rn.f32 %f24280, %f24186, %f33284, %f24276;
	// end inline asm
	// begin inline asm
	fma.rn.f32 %f24284, %f24186, %f33284, %f24280;
	// end inline asm
	// begin inline asm
	fma.rn.f32 %f24288, %f24186, %f33284, %f24284;
	// end inline asm
	// begin inline asm
	fma.rn.f32 %f24292, %f24186, %f33284, %f24288;
	// end inline asm
	// begin inline asm
	fma.rn.f32 %f24296, %f24186, %f33284, %f24292;
	// end inline asm
	// begin inline asm
	fma.rn.f32 %f24300, %f24186, %f33284, %f24296;
	// end inline asm
	// begin inline asm
	fma.rn.f32 %f24304, %f24186, %f33284, %f24300;
	// end inline asm
	// begin inline asm
	fma.rn.f32 %f24308, %f24186, %f33284, %f24304;
	// end inline asm
	// begin inline asm
	fma.rn.f32 %f24312, %f24186, %f33284, %f24308;
	// end inline asm
	// begin inline asm
	sin.approx.f32  %f24316, %f24312;
	// end inline asm
	// begin inline asm
	fma.rn.f32 %f24318, %f24316, %f33284, %f24312;
	// end inline asm
	// begin inline asm
	fma.rn.f32 %f24322, %f24316, %f33284, %f24318;
	// end inline asm
	// begin inline asm
	fma.rn.f32 %f24326, %f24316, %f33284, %f24322;
	// end inline asm
	// begin inline asm
	fma.rn.f32 %f24330, %f24316, %f33284, %f24326;
	// end inline asm
	// begin inline asm
	fma.rn.f32 %f24334, %f24316, %f33284, %f24330;
	// end inline asm
	// begin inline asm
	fma.rn.f32 %f24338, %f24316, %f33284, %f24334;
	// end inline asm
	// begin inline asm
	fma.rn.f32 %f24342, %f24316, %f33284, %f24338;
	// end inline asm
	// begin inline asm
	fma.rn.f32 %f24346, %f24316, %f33284, %f24342;
	// end inline asm
	// begin inline asm
	fma.rn.f32 %f24350, %f24316, %f33284, %f24346;
	// end inline asm
	// begin inline asm
	fma.rn.f32 %f24354, %f24316, %f33284, %f24350;
	// end inline asm
	// begin inline asm
	fma.rn.f32 %f24358, %f24316, %f33284, %f24354;
	// end inline asm
	// begin inline asm
	fma.rn.f32 %f24362, %f24316, %f33284, %f24358;
	// end inline asm
	// begin inline asm
	fma.rn.f32 %f24366, %f24316, %f33284, %f24362;
	// end inline asm
	// begin inline asm
	fma.rn.f32 %f24370, %f24316, %f33284, %f24366;
	// end inline asm
	// begin inline asm
	fma.rn.f32 %f24374, %f24316, %f33284, %f24370;
	// end inline asm
	// begin inline asm
	fma.rn.f32 %f24378, %f24316, %f33284, %f24374;
	// end inline asm
	// begin inline asm
	fma.rn.f32 %f24382, %f24316, %f33284, %f24378;
	// end inline asm
	// begin inline asm
	fma.rn.f32 %f24386, %f24316, %f33284, %f24382;
	// end inline asm
	// begin inline asm
	fma.rn.f32 %f24390, %f24316, %f33284, %f24386;
	// end inline asm
	// begin inline asm
	fma.rn.f32 %f24394, %f24316, %f33284, %f24390;
	// end inline asm
	// begin inline asm
	fma.rn.f32 %f24398, %f24316, %f33284, %f24394;
	// end inline asm
	// begin inline asm
	fma.rn.f32 %f24402, %f24316, %f33284, %f24398;
	// end inline asm
	// begin inline asm
	fma.rn.f32 %f24406, %f24316, %f33284, %f24402;
	// end inline asm
	// begin inline asm
	fma.rn.f32 %f24410, %f24316, %f33284, %f24406;
	// end inline asm
	// begin inline asm
	fma.rn.f32 %f24414, %f24316, %f33284, %f24410;
	// end inline asm
	// begin inline asm
	fma.rn.f32 %f24418, %f24316, %f33284, %f24414;
	// end inline asm
	// begin inline asm
	fma.rn.f32 %f24422, %f24316, %f33284, %f24418;
	// end inline asm
	// begin inline asm
	fma.rn.f32 %f24426, %f24316, %f33284, %f24422;
	// end inline asm
	// begin inline asm
	fma.rn.f32 %f24430, %f24316, %f33284, %f24426;
	// end inline asm
	// begin inline asm
	fma.rn.f32 %f24434, %f24316, %f33284, %f24430;
	// end inline asm
	// begin inline asm
	fma.rn.f32 %f24438, %f24316, %f33284, %f24434;
	// end inline asm
	// begin inline asm
	fma.rn.f32 %f24442, %f24316, %f33284, %f24438;
	// end inline asm
	// begin inline asm
	sin.approx.f32  %f24446, %f24442;
	// end inline asm
	// begin inline asm
	fma.rn.f32 %f24448, %f24446, %f33284, %f24442;
	// end inline asm
	// begin inline asm
	fma.rn.f32 %f24452, %f24446, %f33284, %f24448;
	// end inline asm
	// begin inline asm
	fma.rn.f32 %f24456, %f24446, %f33284, %f24452;
	// end inline asm
	// begin inline asm
	fma.rn.f32 %f24460, %f24446, %f33284, %f24456;
	// end inline asm
	// begin inline asm
	fma.rn.f32 %f24464, %f24446, %f33284, %f24460;
	// end inline asm
	// begin inline asm
	fma.rn.f32 %f24468, %f24446, %f33284, %f24464;
	// end inline asm
	// begin inline asm
	fma.rn.f32 %f24472, %f24446, %f33284, %f24468;
	// end inline asm
	// begin inline asm
	fma.rn.f32 %f24476, %f24446, %f33284, %f24472;
	// end inline asm
	// begin inline asm
	fma.rn.f32 %f24480, %f24446, %f33284, %f24476;
	// end inline asm
	// begin inline asm
	fma.rn.f32 %f24484, %f24446, %f33284, %f24480;
	// end inline asm
	// begin inline asm
	fma.rn.f32 %f24488, %f24446, %f33284, %f24484;
	// end inline asm
	// begin inline asm
	fma.rn.f32 %f24492, %f24446, %f33284, %f24488;
	// end inline asm
	// begin inline asm
	fma.rn.f32 %f24496, %f24446, %f33284, %f24492;
	// end inline asm
	// begin inline asm
	fma.rn.f32 %f24500, %f24446, %f33284, %f24496;
	// end inline asm
	// begin inline asm
	fma.rn.f32 %f24504, %f24446, %f33284, %f24500;
	// end inline asm
	// begin inline asm
	fma.rn.f32 %f24508, %f24446, %f33284, %f24504;
	// end inline asm
	// begin inline asm
	fma.rn.f32 %f24512, %f24446, %f33284, %f24508;
	// end inline asm
	// begin inline asm
	fma.rn.f32 %f24516, %f24446, %f33284, %f24512;
	// end inline asm
	// begin inline asm
	fma.rn.f32 %f24520, %f24446, %f33284, %f24516;
	// end inline asm
	// begin inline asm
	fma.rn.f32 %f24524, %f24446, %f33284, %f24520;
	// end inline asm
	// begin inline asm
	fma.rn.f32 %f24528, %f24446, %f33284, %f24524;
	// end inline asm
	// begin inline asm
	fma.rn.f32 %f24532, %f24446, %f33284, %f24528;
	// end inline asm
	// begin inline asm
	fma.rn.f32 %f24536, %f24446, %f33284, %f24532;
	// end inline asm
	// begin inline asm
	fma.rn.f32 %f24540, %f24446, %f33284, %f24536;
	// end inline asm
	// begin inline asm
	fma.rn.f32 %f24544, %f24446, %f33284, %f24540;
	// end inline asm
	// begin inline asm
	fma.rn.f32 %f24548, %f24446, %f33284, %f24544;
	// end inline asm
	// begin inline asm
	fma.rn.f32 %f24552, %f24446, %f33284, %f24548;
	// end inline asm
	// begin inline asm
	fma.rn.f32 %f24556, %f24446, %f33284, %f24552;
	// end inline asm
	// begin inline asm
	fma.rn.f32 %f24560, %f24446, %f33284, %f24556;
	// end inline asm
	// begin inline asm
	fma.rn.f32 %f24564, %f24446, %f33284, %f24560;
	// end inline asm
	// begin inline asm
	fma.rn.f32 %f24568, %f24446, %f33284, %f24564;
	// end inline asm
	// begin inline asm
	fma.rn.f32 %f24572, %f24446, %f33284, %f24568;
	// end inline asm
	// begin inline asm
	sin.approx.f32  %f24576, %f24572;
	// end inline asm
	// begin inline asm
	fma.rn.f32 %f24578, %f24576, %f33284, %f24572;
	// end inline asm
	// begin inline asm
	fma.rn.f32 %f24582, %f24576, %f33284, %f24578;
	// end inline asm
	// begin inline asm
	fma.rn.f32 %f24586, %f24576, %f33284, %f24582;
	// end inline asm
	// begin inline asm
	fma.rn.f32 %f24590, %f24576, %f33284, %f24586;
	// end inline asm
	// begin inline asm
	fma.rn.f32 %f24594, %f24576, %f33284, %f24590;
	// end inline asm
	// begin inline asm
	fma.rn.f32 %f24598, %f24576, %f33284, %f24594;
	// end inline asm
	// begin inline asm
	fma.rn.f32 %f24602, %f24576, %f33284, %f24598;
	// end inline asm
	// begin inline asm
	fma.rn.f32 %f24606, %f24576, %f33284, %f24602;
	// end inline asm
	// begin inline asm
	fma.rn.f32 %f24610, %f24576, %f33284, %f24606;
	// end inline asm
	// begin inline asm
	fma.rn.f32 %f24614, %f24576, %f33284, %f24610;
	// end inline asm
	// begin inline asm
	fma.rn.f32 %f24618, %f24576, %f33284, %f24614;
	// end inline asm
	// begin inline asm
	fma.rn.f32 %f24622, %f24576, %f33284, %f24618;
	// end inline asm
	// begin inline asm
	fma.rn.f32 %f24626, %f24576, %f33284, %f24622;
	// end inline asm
	// begin inline asm
	fma.rn.f32 %f24630, %f24576, %f33284, %f24626;
	// end inline asm
	// begin inline asm
	fma.rn.f32 %f24634, %f24576, %f33284, %f24630;
	// end inline asm
	// begin inline asm
	fma.rn.f32 %f24638, %f24576, %f33284, %f24634;
	// end inline asm
	// begin inline asm
	fma.rn.f32 %f24642, %f24576, %f33284, %f24638;
	// end inline asm
	// begin inline asm
	fma.rn.f32 %f24646, %f24576, %f33284, %f24642;
	// end inline asm
	// begin inline asm
	fma.rn.f32 %f24650, %f24576, %f33284, %f24646;
	// end inline asm
	// begin inline asm
	fma.rn.f32 %f24654, %f24576, %f33284, %f24650;
	// end inline asm
	// begin inline asm
	fma.rn.f32 %f24658, %f24576, %f33284, %f24654;
	// end inline asm
	// begin inline asm
	fma.rn.f32 %f24662, %f24576, %f33284, %f24658;
	// end inline asm
	// begin inline asm
	fma.rn.f32 %f24666, %f24576, %f33284, %f24662;
	// end inline asm
	// begin inline asm
	fma.rn.f32 %f24670, %f24576, %f33284, %f24666;
	// end inline asm
	// begin inline asm
	fma.rn.f32 %f24674, %f24576, %f33284, %f24670;
	// end inline asm
	// begin inline asm
	fma.rn.f32 %f24678, %f24576, %f33284, %f24674;
	// end inline asm
	// begin inline asm
	fma.rn.f32 %f24682, %f24576, %f33284, %f24678;
	// end inline asm
	// begin inline asm
	fma.rn.f32 %f24686, %f24576, %f33284, %f24682;
	// end inline asm
	// begin inline asm
	fma.rn.f32 %f24690, %f24576, %f33284, %f24686;
	// end inline asm
	// begin inline asm
	fma.rn.f32 %f24694, %f24576, %f33284, %f24690;
	// end inline asm
	// begin inline asm
	fma.rn.f32 %f24698, %f24576, %f33284, %f24694;
	// end inline asm
	// begin inline asm
	fma.rn.f32 %f24702, %f24576, %f33284, %f24698;
	// end inline asm
	// begin inline asm
	sin.approx.f32  %f24706, %f24702;
	// end inline asm
	// begin inline asm
	fma.rn.f32 %f24708, %f24706, %f33284, %f24702;
	// end inline asm
	// begin inline asm
	fma.rn.f32 %f24712, %f24706, %f33284, %f24708;
	// end inline asm
	// begin inline asm
	fma.rn.f32 %f24716, %f24706, %f33284, %f24712;
	// end inline asm
	// begin inline asm
	fma.rn.f32 %f24720, %f24706, %f33284, %f24716;
	// end inline asm
	// begin inline asm
	fma.rn.f32 %f24724, %f24706, %f33284, %f24720;
	// end inline asm
	// begin inline asm
	fma.rn.f32 %f24728, %f24706, %f33284, %f24724;
	// end inline asm
	// begin inline asm
	fma.rn.f32 %f24732, %f24706, %f33284, %f24728;
	// end inline asm
	// begin inline asm
	fma.rn.f32 %f24736, %f24706, %f33284, %f24732;
	// end inline asm
	// begin inline asm
	fma.rn.f32 %f24740, %f24706, %f33284, %f24736;
	// end inline asm
	// begin inline asm
	fma.rn.f32 %f24744, %f24706, %f33284, %f24740;
	// end inline asm
	// begin inline asm
	fma.rn.f32 %f24748, %f24706, %f33284, %f24744;
	// end inline asm
	// begin inline asm
	fma.rn.f32 %f24752, %f24706, %f33284, %f24748;
	// end inline asm
	// begin inline asm
	fma.rn.f32 %f24756, %f24706, %f33284, %f24752;
	// end inline asm
	// begin inline asm
	fma.rn.f32 %f24760, %f24706, %f33284, %f24756;
	// end inline asm
	// begin inline asm
	fma.rn.f32 %f24764, %f24706, %f33284, %f24760;
	// end inline asm
	// begin inline asm
	fma.rn.f32 %f24768, %f24706, %f33284, %f24764;
	// end inline asm
	// begin inline asm
	fma.rn.f32 %f24772, %f24706, %f33284, %f24768;
	// end inline asm
	// begin inline asm
	fma.rn.f32 %f24776, %f24706, %f33284, %f24772;
	// end inline asm
	// begin inline asm
	fma.rn.f32 %f24780, %f24706, %f33284, %f24776;
	// end inline asm
	// begin inline asm
	fma.rn.f32 %f24784, %f24706, %f33284, %f24780;
	// end inline asm
	// begin inline asm
	fma.rn.f32 %f24788, %f24706, %f33284, %f24784;
	// end inline asm
	// begin inline asm
	fma.rn.f32 %f24792, %f24706, %f33284, %f24788;
	// end inline asm
	// begin inline asm
	fma.rn.f32 %f24796, %f24706, %f33284, %f24792;
	// end inline asm
	// begin inline asm
	fma.rn.f32 %f24800, %f24706, %f33284, %f24796;
	// end inline asm
	// begin inline asm
	fma.rn.f32 %f24804, %f24706, %f33284, %f24800;
	// end inline asm
	// begin inline asm
	fma.rn.f32 %f24808, %f24706, %f33284, %f24804;
	// end inline asm
	// begin inline asm
	fma.rn.f32 %f24812, %f24706, %f33284, %f24808;
	// end inline asm
	// begin inline asm
	fma.rn.f32 %f24816, %f24706, %f33284, %f24812;
	// end inline asm
	// begin inline asm
	fma.rn.f32 %f24820, %f24706, %f33284, %f24816;
	// end inline asm
	// begin inline asm
	fma.rn.f32 %f24824, %f24706, %f33284, %f24820;
	// end inline asm
	// begin inline asm
	fma.rn.f32 %f24828, %f24706, %f33284, %f24824;
	// end inline asm
	// begin inline asm
	fma.rn.f32 %f24832, %f24706, %f33284, %f24828;
	// end inline asm
	// begin inline asm
	sin.approx.f32  %f24836, %f24832;
	// end inline asm
	// begin inline asm
	fma.rn.f32 %f24838, %f24836, %f33284, %f24832;
	// end inline asm
	// begin inline asm
	fma.rn.f32 %f24842, %f24836, %f33284, %f24838;
	// end inline asm
	// begin inline asm
	fma.rn.f32 %f24846, %f24836, %f33284, %f24842;
	// end inline asm
	// begin inline asm
	fma.rn.f32 %f24850, %f24836, %f33284, %f24846;
	// end inline asm
	// begin inline asm
	fma.rn.f32 %f24854, %f24836, %f33284, %f24850;
	// end inline asm
	// begin inline asm
	fma.rn.f32 %f24858, %f24836, %f33284, %f24854;
	// end inline asm
	// begin inline asm
	fma.rn.f32 %f24862, %f24836, %f33284, %f24858;
	// end inline asm
	// begin inline asm
	fma.rn.f32 %f24866, %f24836, %f33284, %f24862;
	// end inline asm
	// begin inline asm
	fma.rn.f32 %f24870, %f24836, %f33284, %f24866;
	// end inline asm
	// begin inline asm
	fma.rn.f32 %f24874, %f24836, %f33284, %f24870;
	// end inline asm
	// begin inline asm
	fma.rn.f32 %f24878, %f24836, %f33284, %f24874;
	// end inline asm
	// begin inline asm
	fma.rn.f32 %f24882, %f24836, %f33284, %f24878;
	// end inline asm
	// begin inline asm
	fma.rn.f32 %f24886, %f24836, %f33284, %f24882;
	// end inline asm
	// begin inline asm
	fma.rn.f32 %f24890, %f24836, %f33284, %f24886;
	// end inline asm
	// begin inline asm
	fma.rn.f32 %f24894, %f24836, %f33284, %f24890;
	// end inline asm
	// begin inline asm
	fma.rn.f32 %f24898, %f24836, %f33284, %f24894;
	// end inline asm
	// begin inline asm
	fma.rn.f32 %f24902, %f24836, %f33284, %f24898;
	// end inline asm
	// begin inline asm
	fma.rn.f32 %f24906, %f24836, %f33284, %f24902;
	// end inline asm
	// begin inline asm
	fma.rn.f32 %f24910, %f24836, %f33284, %f24906;
	// end inline asm
	// begin inline asm
	fma.rn.f32 %f24914, %f24836, %f33284, %f24910;
	// end inline asm
	// begin inline asm
	fma.rn.f32 %f24918, %f24836, %f33284, %f24914;
	// end inline asm
	// begin inline asm
	fma.rn.f32 %f24922, %f24836, %f33284, %f24918;
	// end inline asm
	// begin inline asm
	fma.rn.f32 %f24926, %f24836, %f33284, %f24922;
	// end inline asm
	// begin inline asm
	fma.rn.f32 %f24930, %f24836, %f33284, %f24926;
	// end inline asm
	// begin inline asm
	fma.rn.f32 %f24934, %f24836, %f33284, %f24930;
	// end inline asm
	// begin inline asm
	fma.rn.f32 %f24938, %f24836, %f33284, %f24934;
	// end inline asm
	// begin inline asm
	fma.rn.f32 %f24942, %f24836, %f33284, %f24938;
	// end inline asm
	// begin inline asm
	fma.rn.f32 %f24946, %f24836, %f33284, %f24942;
	// end inline asm
	// begin inline asm
	fma.rn.f32 %f24950, %f24836, %f33284, %f24946;
	// end inline asm
	// begin inline asm
	fma.rn.f32 %f24954, %f24836, %f33284, %f24950;
	// end inline asm
	// begin inline asm
	fma.rn.f32 %f24958, %f24836, %f33284, %f24954;
	// end inline asm
	// begin inline asm
	fma.rn.f32 %f24962, %f24836, %f33284, %f24958;
	// end inline asm
	// begin inline asm
	sin.approx.f32  %f24966, %f24962;
	// end inline asm
	// begin inline asm
	fma.rn.f32 %f24968, %f24966, %f33284, %f24962;
	// end inline asm
	// begin inline asm
	fma.rn.f32 %f24972, %f24966, %f33284, %f24968;
	// end inline asm
	// begin inline asm
	fma.rn.f32 %f24976, %f24966, %f33284, %f24972;
	// end inline asm
	// begin inline asm
	fma.rn.f32 %f24980, %f24966, %f33284, %f24976;
	// end inline asm
	// begin inline asm
	fma.rn.f32 %f24984, %f24966, %f33284, %f24980;
	// end inline asm
	// begin inline asm
	fma.rn.f32 %f24988, %f24966, %f33284, %f24984;
	// end inline asm
	// begin inline asm
	fma.rn.f32 %f24992, %f24966, %f33284, %f24988;
	// end inline asm
	// begin inline asm
	fma.rn.f32 %f24996, %f24966, %f33284, %f24992;
	// end inline asm
	// begin inline asm
	fma.rn.f32 %f25000, %f24966, %f33284, %f24996;
	// end inline asm
	// begin inline asm
	fma.rn.f32 %f25004, %f24966, %f33284, %f25000;
	// end inline asm
	// begin inline asm
	fma.rn.f32 %f25008, %f24966, %f33284, %f25004;
	// end inline asm
	// begin inline asm
	fma.rn.f32 %f25012, %f24966, %f33284, %f25008;
	// end inline asm
	// begin inline asm
	fma.rn.f32 %f25016, %f24966, %f33284, %f25012;
	// end inline asm
	// begin inline asm
	fma.rn.f32 %f25020, %f24966, %f33284, %f25016;
	// end inline asm
	// begin inline asm
	fma.rn.f32 %f25024, %f24966, %f33284, %f25020;
	// end inline asm
	// begin inline asm
	fma.rn.f32 %f25028, %f24966, %f33284, %f25024;
	// end inline asm
	// begin inline asm
	fma.rn.f32 %f25032, %f24966, %f33284, %f25028;
	// end inline asm
	// begin inline asm
	fma.rn.f32 %f25036, %f24966, %f33284, %f25032;
	// end inline asm
	// begin inline asm
	fma.rn.f32 %f25040, %f24966, %f33284, %f25036;
	// end inline asm
	// begin inline asm
	fma.rn.f32 %f25044, %f24966, %f33284, %f25040;
	// end inline asm
	// begin inline asm
	fma.rn.f32 %f25048, %f24966, %f33284, %f25044;
	// end inline asm
	// begin inline asm
	fma.rn.f32 %f25052, %f24966, %f33284, %f25048;
	// end inline asm
	// begin inline asm
	fma.rn.f32 %f25056, %f24966, %f33284, %f25052;
	// end inline asm
	// begin inline asm
	fma.rn.f32 %f25060, %f24966, %f33284, %f25056;
	// end inline asm
	// begin inline asm
	fma.rn.f32 %f25064, %f24966, %f33284, %f25060;
	// end inline asm
	// begin inline asm
	fma.rn.f32 %f25068, %f24966, %f33284, %f25064;
	// end inline asm
	// begin inline asm
	fma.rn.f32 %f25072, %f24966, %f33284, %f25068;
	// end inline asm
	// begin inline asm
	fma.rn.f32 %f25076, %f24966, %f33284, %f25072;
	// end inline asm
	// begin inline asm
	fma.rn.f32 %f25080, %f24966, %f33284, %f25076;
	// end inline asm
	// begin inline asm
	fma.rn.f32 %f25084, %f24966, %f33284, %f25080;
	// end inline asm
	// begin inline asm
	fma.rn.f32 %f25088, %f24966, %f33284, %f25084;
	// end inline asm
	// begin inline asm
	fma.rn.f32 %f25092, %f24966, %f33284, %f25088;
	// end inline asm
	// begin inline asm
	sin.approx.f32  %f25096, %f25092;
	// end inline asm
	// begin inline asm
	fma.rn.f32 %f25098, %f25096, %f33284, %f25092;
	// end inline asm
	// begin inline asm
	fma.rn.f32 %f25102, %f25096, %f33284, %f25098;
	// end inline asm
	// begin inline asm
	fma.rn.f32 %f25106, %f25096, %f33284, %f25102;
	// end inline asm
	// begin inline asm
	fma.rn.f32 %f25110, %f25096, %f33284, %f25106;
	// end inline asm
	// begin inline asm
	fma.rn.f32 %f25114, %f25096, %f33284, %f25110;
	// end inline asm
	// begin inline asm
	fma.rn.f32 %f25118, %f25096, %f33284, %f25114;
	// end inline asm
	// begin inline asm
	fma.rn.f32 %f25122, %f25096, %f33284, %f25118;
	// end inline asm
	// begin inline asm
	fma.rn.f32 %f25126, %f25096, %f33284, %f25122;
	// end inline asm
	// begin inline asm
	fma.rn.f32 %f25130, %f25096, %f33284, %f25126;
	// end inline asm
	// begin inline asm
	fma.rn.f32 %f25134, %f25096, %f33284, %f25130;
	// end inline asm
	// begin inline asm
	fma.rn.f32 %f25138, %f25096, %f33284, %f25134;
	// end inline asm
	// begin inline asm
	fma.rn.f32 %f25142, %f25096, %f33284, %f25138;
	// end inline asm
	// begin inline asm
	fma.rn.f32 %f25146, %f25096, %f33284, %f25142;
	// end inline asm
	// begin inline asm
	fma.rn.f32 %f25150, %f25096, %f33284, %f25146;
	// end inline asm
	// begin inline asm
	fma.rn.f32 %f25154, %f25096, %f33284, %f25150;
	// end inline asm
	// begin inline asm
	fma.rn.f32 %f25158, %f25096, %f33284, %f25154;
	// end inline asm
	// begin inline asm
	fma.rn.f32 %f25162, %f25096, %f33284, %f25158;
	// end inline asm
	// begin inline asm
	fma.rn.f32 %f25166, %f25096, %f33284, %f25162;
	// end inline asm
	// begin inline asm
	fma.rn.f32 %f25170, %f25096, %f33284, %f25166;
	// end inline asm
	// begin inline asm
	fma.rn.f32 %f25174, %f25096, %f33284, %f25170;
	// end inline asm
	// begin inline asm
	fma.rn.f32 %f25178, %f25096, %f33284, %f25174;
	// end inline asm
	// begin inline asm
	fma.rn.f32 %f25182, %f25096, %f33284, %f25178;
	// end inline asm
	// begin inline asm
	fma.rn.f32 %f25186, %f25096, %f33284, %f25182;
	// end inline asm
	// begin inline asm
	fma.rn.f32 %f25190, %f25096, %f33284, %f25186;
	// end inline asm
	// begin inline asm
	fma.rn.f32 %f25194, %f25096, %f33284, %f25190;
	// end inline asm
	// begin inline asm
	fma.rn.f32 %f25198, %f25096, %f33284, %f25194;
	// end inline asm
	// begin inline asm
	fma.rn.f32 %f25202, %f25096, %f33284, %f25198;
	// end inline asm
	// begin inline asm
	fma.rn.f32 %f25206, %f25096, %f33284, %f25202;
	// end inline asm
	// begin inline asm
	fma.rn.f32 %f25210, %f25096, %f33284, %f25206;
	// end inline asm
	// begin inline asm
	fma.rn.f32 %f25214, %f25096, %f33284, %f25210;
	// end inline asm
	// begin inline asm
	fma.rn.f32 %f25218, %f25096, %f33284, %f25214;
	// end inline asm
	// begin inline asm
	fma.rn.f32 %f25222, %f25096, %f33284, %f25218;
	// end inline asm
	// begin inline asm
	sin.approx.f32  %f25226, %f25222;
	// end inline asm
	// begin inline asm
	fma.rn.f32 %f25228, %f25226, %f33284, %f25222;
	// end inline asm
	// begin inline asm
	fma.rn.f32 %f25232, %f25226, %f33284, %f25228;
	// end inline asm
	// begin inline asm
	fma.rn.f32 %f25236, %f25226, %f33284, %f25232;
	// end inline asm
	// begin inline asm
	fma.rn.f32 %f25240, %f25226, %f33284, %f25236;
	// end inline asm
	// begin inline asm
	fma.rn.f32 %f25244, %f25226, %f33284, %f25240;
	// end inline asm
	// begin inline asm
	fma.rn.f32 %f25248, %f25226, %f33284, %f25244;
	// end inline asm
	// begin inline asm
	fma.rn.f32 %f25252, %f25226, %f33284, %f25248;
	// end inline asm
	// begin inline asm
	fma.rn.f32 %f25256, %f25226, %f33284, %f25252;
	// end inline asm
	// begin inline asm
	fma.rn.f32 %f25260, %f25226, %f33284, %f25256;
	// end inline asm
	// begin inline asm
	fma.rn.f32 %f25264, %f25226, %f33284, %f25260;
	// end inline asm
	// begin inline asm
	fma.rn.f32 %f25268, %f25226, %f33284, %f25264;
	// end inline asm
	// begin inline asm
	fma.rn.f32 %f25272, %f25226, %f33284, %f25268;
	// end inline asm
	// begin inline asm
	fma.rn.f32 %f25276, %f25226, %f33284, %f25272;
	// end inline asm
	// begin inline asm
	fma.rn.f32 %f25280, %f25226, %f33284, %f25276;
	// end inline asm
	// begin inline asm
	fma.rn.f32 %f25284, %f25226, %f33284, %f25280;
	// end inline asm
	// begin inline asm
	fma.rn.f32 %f25288, %f25226, %f33284, %f25284;
	// end inline asm
	// begin inline asm
	fma.rn.f32 %f25292, %f25226, %f33284, %f25288;
	// end inline asm
	// begin inline asm
	fma.rn.f32 %f25296, %f25226, %f33284, %f25292;
	// end inline asm
	// begin inline asm
	fma.rn.f32 %f25300, %f25226, %f33284, %f25296;
	// end inline asm
	// begin inline asm
	fma.rn.f32 %f25304, %f25226, %f33284, %f25300;
	// end inline asm
	// begin inline asm
	fma.rn.f32 %f25308, %f25226, %f33284, %f25304;
	// end inline asm
	// begin inline asm
	fma.rn.f32 %f25312, %f25226, %f33284, %f25308;
	// end inline asm
	// begin inline asm
	fma.rn.f32 %f25316, %f25226, %f33284, %f25312;
	// end inline asm
	// begin inline asm
	fma.rn.f32 %f25320, %f25226, %f33284, %f25316;
	// end inline asm
	// begin inline asm
	fma.rn.f32 %f25324, %f25226, %f33284, %f25320;
	// end inline asm
	// begin inline asm
	fma.rn.f32 %f25328, %f25226, %f33284, %f25324;
	// end inline asm
	// begin inline asm
	fma.rn.f32 %f25332, %f25226, %f33284, %f25328;
	// end inline asm
	// begin inline asm
	fma.rn.f32 %f25336, %f25226, %f33284, %f25332;
	// end inline asm
	// begin inline asm
	fma.rn.f32 %f25340, %f25226, %f33284, %f25336;
	// end inline asm
	// begin inline asm
	fma.rn.f32 %f25344, %f25226, %f33284, %f25340;
	// end inline asm
	// begin inline asm
	fma.rn.f32 %f25348, %f25226, %f33284, %f25344;
	// end inline asm
	// begin inline asm
	fma.rn.f32 %f25352, %f25226, %f33284, %f25348;
	// end inline asm
	// begin inline asm
	sin.approx.f32  %f25356, %f25352;
	// end inline asm
	// begin inline asm
	fma.rn.f32 %f25358, %f25356, %f33284, %f25352;
	// end inline asm
	// begin inline asm
	fma.rn.f32 %f25362, %f25356, %f33284, %f25358;
	// end inline asm
	// begin inline asm
	fma.rn.f32 %f25366, %f25356, %f33284, %f25362;
	// end inline asm
	// begin inline asm
	fma.rn.f32 %f25370, %f25356, %f33284, %f25366;
	// end inline asm
	// begin inline asm
	fma.rn.f32 %f25374, %f25356, %f33284, %f25370;
	// end inline asm
	// begin inline asm
	fma.rn.f32 %f25378, %f25356, %f33284, %f25374;
	// end inline asm
	// begin inline asm
	fma.rn.f32 %f25382, %f25356, %f33284, %f25378;
	// end inline asm
	// begin inline asm
	fma.rn.f32 %f25386, %f25356, %f33284, %f25382;
	// end inline asm
	// begin inline asm
	fma.rn.f32 %f25390, %f25356, %f33284, %f25386;
	// end inline asm
	// begin inline asm
	fma.rn.f32 %f25394, %f25356, %f33284, %f25390;
	// end inline asm
	// begin inline asm
	fma.rn.f32 %f25398, %f25356, %f33284, %f25394;
	// end inline asm
	// begin inline asm
	fma.rn.f32 %f25402, %f25356, %f33284, %f25398;
	// end inline asm
	// begin inline asm
	fma.rn.f32 %f25406, %f25356, %f33284, %f25402;
	// end inline asm
	// begin inline asm
	fma.rn.f32 %f25410, %f25356, %f33284, %f25406;
	// end inline asm
	// begin inline asm
	fma.rn.f32 %f25414, %f25356, %f33284, %f25410;
	// end inline asm
	// begin inline asm
	fma.rn.f32 %f25418, %f25356, %f33284, %f25414;
	// end inline asm
	// begin inline asm
	fma.rn.f32 %f25422, %f25356, %f33284, %f25418;
	// end inline asm
	// begin inline asm
	fma.rn.f32 %f25426, %f25356, %f33284, %f25422;
	// end inline asm
	// begin inline asm
	fma.rn.f32 %f25430, %f25356, %f33284, %f25426;
	// end inline asm
	// begin inline asm
	fma.rn.f32 %f25434, %f25356, %f33284, %f25430;
	// end inline asm
	// begin inline asm
	fma.rn.f32 %f25438, %f25356, %f33284, %f25434;
	// end inline asm
	// begin inline asm
	fma.rn.f32 %f25442, %f25356, %f33284, %f25438;
	// end inline asm
	// begin inline asm
	fma.rn.f32 %f25446, %f25356, %f33284, %f25442;
	// end inline asm
	// begin inline asm
	fma.rn.f32 %f25450, %f25356, %f33284, %f25446;
	// end inline asm
	// begin inline asm
	fma.rn.f32 %f25454, %f25356, %f33284, %f25450;
	// end inline asm
	// begin inline asm
	fma.rn.f32 %f25458, %f25356, %f33284, %f25454;
	// end inline asm
	// begin inline asm
	fma.rn.f32 %f25462, %f25356, %f33284, %f25458;
	// end inline asm
	// begin inline asm
	fma.rn.f32 %f25466, %f25356, %f33284, %f25462;
	// end inline asm
	// begin inline asm
	fma.rn.f32 %f25470, %f25356, %f33284, %f25466;
	// end inline asm
	// begin inline asm
	fma.rn.f32 %f25474, %f25356, %f33284, %f25470;
	// end inline asm
	// begin inline asm
	fma.rn.f32 %f25478, %f25356, %f33284, %f25474;
	// end inline asm
	// begin inline asm
	fma.rn.f32 %f25482, %f25356, %f33284, %f25478;
	// end inline asm
	// begin inline asm
	sin.approx.f32  %f25486, %f25482;
	// end inline asm
	// begin inline asm
	fma.rn.f32 %f25488, %f25486, %f33284, %f25482;
	// end inline asm
	// begin inline asm
	fma.rn.f32 %f25492, %f25486, %f33284, %f25488;
	// end inline asm
	// begin inline asm
	fma.rn.f32 %f25496, %f25486, %f33284, %f25492;
	// end inline asm
	// begin inline asm
	fma.rn.f32 %f25500, %f25486, %f33284, %f25496;
	// end inline asm
	// begin inline asm
	fma.rn.f32 %f25504, %f25486, %f33284, %f25500;
	// end inline asm
	// begin inline asm
	fma.rn.f32 %f25508, %f25486, %f33284, %f25504;
	// end inline asm
	// begin inline asm
	fma.rn.f32 %f25512, %f25486, %f33284, %f25508;
	// end inline asm
	// begin inline asm
	fma.rn.f32 %f25516, %f25486, %f33284, %f25512;
	// end inline asm
	// begin inline asm
	fma.rn.f32 %f25520, %f25486, %f33284, %f25516;
	// end inline asm
	// begin inline asm
	fma.rn.f32 %f25524, %f25486, %f33284, %f25520;
	// end inline asm
	// begin inline asm
	fma.rn.f32 %f25528, %f25486, %f33284, %f25524;
	// end inline asm
	// begin inline asm
	fma.rn.f32 %f25532, %f25486, %f33284, %f25528;
	// end inline asm
	// begin inline asm
	fma.rn.f32 %f25536, %f25486, %f33284, %f25532;
	// end inline asm
	// begin inline asm
	fma.rn.f32 %f25540, %f25486, %f33284, %f25536;
	// end inline asm
	// begin inline asm
	fma.rn.f32 %f25544, %f25486, %f33284, %f25540;
	// end inline asm
	// begin inline asm
	fma.rn.f32 %f25548, %f25486, %f33284, %f25544;
	// end inline asm
	// begin inline asm
	fma.rn.f32 %f25552, %f25486, %f33284, %f25548;
	// end inline asm
	// begin inline asm
	fma.rn.f32 %f25556, %f25486, %f33284, %f25552;
	// end inline asm
	// begin inline asm
	fma.rn.f32 %f25560, %f25486, %f33284, %f25556;
	// end inline asm
	// begin inline asm
	fma.rn.f32 %f25564, %f25486, %f33284, %f25560;
	// end inline asm
	// begin inline asm
	fma.rn.f32 %f25568, %f25486, %f33284, %f25564;
	// end inline asm
	// begin inline asm
	fma.rn.f32 %f25572, %f25486, %f33284, %f25568;
	// end inline asm
	// begin inline asm
	fma.rn.f32 %f25576, %f25486, %f33284, %f25572;
	// end inline asm
	// begin inline asm
	fma.rn.f32 %f25580, %f25486, %f33284, %f25576;
	// end inline asm
	// begin inline asm
	fma.rn.f32 %f25584, %f25486, %f33284, %f25580;
	// end inline asm
	// begin inline asm
	fma.rn.f32 %f25588, %f25486, %f33284, %f25584;
	// end inline asm
	// begin inline asm
	fma.rn.f32 %f25592, %f25486, %f33284, %f25588;
	// end inline asm
	// begin inline asm
	fma.rn.f32 %f25596, %f25486, %f33284, %f25592;
	// end inline asm
	// begin inline asm
	fma.rn.f32 %f25600, %f25486, %f33284, %f25596;
	// end inline asm
	// begin inline asm
	fma.rn.f32 %f25604, %f25486, %f33284, %f25600;
	// end inline asm
	// begin inline asm
	fma.rn.f32 %f25608, %f25486, %f33284, %f25604;
	// end inline asm
	// begin inline asm
	fma.rn.f32 %f25612, %f25486, %f33284, %f25608;
	// end inline asm
	// begin inline asm
	sin.approx.f32  %f25616, %f25612;
	// end inline asm
	// begin inline asm
	fma.rn.f32 %f25618, %f25616, %f33284, %f25612;
	// end inline asm
	// begin inline asm
	fma.rn.f32 %f25622, %f25616, %f33284, %f25618;
	// end inline asm
	// begin inline asm
	fma.rn.f32 %f25626, %f25616, %f33284, %f25622;
	// end inline asm
	// begin inline asm
	fma.rn.f32 %f25630, %f25616, %f33284, %f25626;
	// end inline asm
	// begin inline asm
	fma.rn.f32 %f25634, %f25616, %f33284, %f25630;
	// end inline asm
	// begin inline asm
	fma.rn.f32 %f25638, %f25616, %f33284, %f25634;
	// end inline asm
	// begin inline asm
	fma.rn.f32 %f25642, %f25616, %f33284, %f25638;
	// end inline asm
	// begin inline asm
	fma.rn.f32 %f25646, %f25616, %f33284, %f25642;
	// end inline asm
	// begin inline asm
	fma.rn.f32 %f25650, %f25616, %f33284, %f25646;
	// end inline asm
	// begin inline asm
	fma.rn.f32 %f25654, %f25616, %f33284, %f25650;
	// end inline asm
	// begin inline asm
	fma.rn.f32 %f25658, %f25616, %f33284, %f25654;
	// end inline asm
	// begin inline asm
	fma.rn.f32 %f25662, %f25616, %f33284, %f25658;
	// end inline asm
	// begin inline asm
	fma.rn.f32 %f25666, %f25616, %f33284, %f25662;
	// end inline asm
	// begin inline asm
	fma.rn.f32 %f25670, %f25616, %f33284, %f25666;
	// end inline asm
	// begin inline asm
	fma.rn.f32 %f25674, %f25616, %f33284, %f25670;
	// end inline asm
	// begin inline asm
	fma.rn.f32 %f25678, %f25616, %f33284, %f25674;
	// end inline asm
	// begin inline asm
	fma.rn.f32 %f25682, %f25616, %f33284, %f25678;
	// end inline asm
	// begin inline asm
	fma.rn.f32 %f25686, %f25616, %f33284, %f25682;
	// end inline asm
	// begin inline asm
	fma.rn.f32 %f25690, %f25616, %f33284, %f25686;
	// end inline asm
	// begin inline asm
	fma.rn.f32 %f25694, %f25616, %f33284, %f25690;
	// end inline asm
	// begin inline asm
	fma.rn.f32 %f25698, %f25616, %f33284, %f25694;
	// end inline asm
	// begin inline asm
	fma.rn.f32 %f25702, %f25616, %f33284, %f25698;
	// end inline asm
	// begin inline asm
	fma.rn.f32 %f25706, %f25616, %f33284, %f25702;
	// end inline asm
	// begin inline asm
	fma.rn.f32 %f25710, %f25616, %f33284, %f25706;
	// end inline asm
	// begin inline asm
	fma.rn.f32 %f25714, %f25616, %f33284, %f25710;
	// end inline asm
	// begin inline asm
	fma.rn.f32 %f25718, %f25616, %f33284, %f25714;
	// end inline asm
	// begin inline asm
	fma.rn.f32 %f25722, %f25616, %f33284, %f25718;
	// end inline asm
	// begin inline asm
	fma.rn.f32 %f25726, %f25616, %f33284, %f25722;
	// end inline asm
	// begin inline asm
	fma.rn.f32 %f25730, %f25616, %f33284, %f25726;
	// end inline asm
	// begin inline asm
	fma.rn.f32 %f25734, %f25616, %f33284, %f25730;
	// end inline asm
	// begin inline asm
	fma.rn.f32 %f25738, %f25616, %f33284, %f25734;
	// end inline asm
	// begin inline asm
	fma.rn.f32 %f25742, %f25616, %f33284, %f25738;
	// end inline asm
	// begin inline asm
	sin.approx.f32  %f25746, %f25742;
	// end inline asm
	// begin inline asm
	fma.rn.f32 %f25748, %f25746, %f33284, %f25742;
	// end inline asm
	// begin inline asm
	fma.rn.f32 %f25752, %f25746, %f33284, %f25748;
	// end inline asm
	// begin inline asm
	fma.rn.f32 %f25756, %f25746, %f33284, %f25752;
	// end inline asm
	// begin inline asm
	fma.rn.f32 %f25760, %f25746, %f33284, %f25756;
	// end inline asm
	// begin inline asm
	fma.rn.f32 %f25764, %f25746, %f33284, %f25760;
	// end inline asm
	// begin inline asm
	fma.rn.f32 %f25768, %f25746, %f33284, %f25764;
	// end inline asm
	// begin inline asm
	fma.rn.f32 %f25772, %f25746, %f33284, %f25768;
	// end inline asm
	// begin inline asm
	fma.rn.f32 %f25776, %f25746, %f33284, %f25772;
	// end inline asm
	// begin inline asm
	fma.rn.f32 %f25780, %f25746, %f33284, %f25776;
	// end inline asm
	// begin inline asm
	fma.rn.f32 %f25784, %f25746, %f33284, %f25780;
	// end inline asm
	// begin inline asm
	fma.rn.f32 %f25788, %f25746, %f33284, %f25784;
	// end inline asm
	// begin inline asm
	fma.rn.f32 %f25792, %f25746, %f33284, %f25788;
	// end inline asm
	// begin inline asm
	fma.rn.f32 %f25796, %f25746, %f33284, %f25792;
	// end inline asm
	// begin inline asm
	fma.rn.f32 %f25800, %f25746, %f33284, %f25796;
	// end inline asm
	// begin inline asm
	fma.rn.f32 %f25804, %f25746, %f33284, %f25800;
	// end inline asm
	// begin inline asm
	fma.rn.f32 %f25808, %f25746, %f33284, %f25804;
	// end inline asm
	// begin inline asm
	fma.rn.f32 %f25812, %f25746, %f33284, %f25808;
	// end inline asm
	// begin inline asm
	fma.rn.f32 %f25816, %f25746, %f33284, %f25812;
	// end inline asm
	// begin inline asm
	fma.rn.f32 %f25820, %f25746, %f33284, %f25816;
	// end inline asm
	// begin inline asm
	fma.rn.f32 %f25824, %f25746, %f33284, %f25820;
	// end inline asm
	// begin inline asm
	fma.rn.f32 %f25828, %f25746, %f33284, %f25824;
	// end inline asm
	// begin inline asm
	fma.rn.f32 %f25832, %f25746, %f33284, %f25828;
	// end inline asm
	// begin inline asm
	fma.rn.f32 %f25836, %f25746, %f33284, %f25832;
	// end inline asm
	// begin inline asm
	fma.rn.f32 %f25840, %f25746, %f33284, %f25836;
	// end inline asm
	// begin inline asm
	fma.rn.f32 %f25844, %f25746, %f33284, %f25840;
	// end inline asm
	// begin inline asm
	fma.rn.f32 %f25848, %f25746, %f33284, %f25844;
	// end inline asm
	// begin inline asm
	fma.rn.f32 %f25852, %f25746, %f33284, %f25848;
	// end inline asm
	// begin inline asm
	fma.rn.f32 %f25856, %f25746, %f33284, %f25852;
	// end inline asm
	// begin inline asm
	fma.rn.f32 %f25860, %f25746, %f33284, %f25856;
	// end inline asm
	// begin inline asm
	fma.rn.f32 %f25864, %f25746, %f33284, %f25860;
	// end inline asm
	// begin inline asm
	fma.rn.f32 %f25868, %f25746, %f33284, %f25864;
	// end inline asm
	// begin inline asm
	fma.rn.f32 %f25872, %f25746, %f33284, %f25868;
	// end inline asm
	// begin inline asm
	sin.approx.f32  %f25876, %f25872;
	// end inline asm
	// begin inline asm
	fma.rn.f32 %f25878, %f25876, %f33284, %f25872;
	// end inline asm
	// begin inline asm
	fma.rn.f32 %f25882, %f25876, %f33284, %f25878;
	// end inline asm
	// begin inline asm
	fma.rn.f32 %f25886, %f25876, %f33284, %f25882;
	// end inline asm
	// begin inline asm
	fma.rn.f32 %f25890, %f25876, %f33284, %f25886;
	// end inline asm
	// begin inline asm
	fma.rn.f32 %f25894, %f25876, %f33284, %f25890;
	// end inline asm
	// begin inline asm
	fma.rn.f32 %f25898, %f25876, %f33284, %f25894;
	// end inline asm
	// begin inline asm
	fma.rn.f32 %f25902, %f25876, %f33284, %f25898;
	// end inline asm
	// begin inline asm
	fma.rn.f32 %f25906, %f25876, %f33284, %f25902;
	// end inline asm
	// begin inline asm
	fma.rn.f32 %f25910, %f25876, %f33284, %f25906;
	// end inline asm
	// begin inline asm
	fma.rn.f32 %f25914, %f25876, %f33284, %f25910;
	// end inline asm
	// begin inline asm
	fma.rn.f32 %f25918, %f25876, %f33284, %f25914;
	// end inline asm
	// begin inline asm
	fma.rn.f32 %f25922, %f25876, %f33284, %f25918;
	// end inline asm
	// begin inline asm
	fma.rn.f32 %f25926, %f25876, %f33284, %f25922;
	// end inline asm
	// begin inline asm
	fma.rn.f32 %f25930, %f25876, %f33284, %f25926;
	// end inline asm
	// begin inline asm
	fma.rn.f32 %f25934, %f25876, %f33284, %f25930;
	// end inline asm
	// begin inline asm
	fma.rn.f32 %f25938, %f25876, %f33284, %f25934;
	// end inline asm
	// begin inline asm
	fma.rn.f32 %f25942, %f25876, %f33284, %f25938;
	// end inline asm
	// begin inline asm
	fma.rn.f32 %f25946, %f25876, %f33284, %f25942;
	// end inline asm
	// begin inline asm
	fma.rn.f32 %f25950, %f25876, %f33284, %f25946;
	// end inline asm
	// begin inline asm
	fma.rn.f32 %f25954, %f25876, %f33284, %f25950;
	// end inline asm
	// begin inline asm
	fma.rn.f32 %f25958, %f25876, %f33284, %f25954;
	// end inline asm
	// begin inline asm
	fma.rn.f32 %f25962, %f25876, %f33284, %f25958;
	// end inline asm
	// begin inline asm
	fma.rn.f32 %f25966, %f25876, %f33284, %f25962;
	// end inline asm
	// begin inline asm
	fma.rn.f32 %f25970, %f25876, %f33284, %f25966;
	// end inline asm
	// begin inline asm
	fma.rn.f32 %f25974, %f25876, %f33284, %f25970;
	// end inline asm
	// begin inline asm
	fma.rn.f32 %f25978, %f25876, %f33284, %f25974;
	// end inline asm
	// begin inline asm
	fma.rn.f32 %f25982, %f25876, %f33284, %f25978;
	// end inline asm
	// begin inline asm
	fma.rn.f32 %f25986, %f25876, %f33284, %f25982;
	// end inline asm
	// begin inline asm
	fma.rn.f32 %f25990, %f25876, %f33284, %f25986;
	// end inline asm
	// begin inline asm
	fma.rn.f32 %f25994, %f25876, %f33284, %f25990;
	// end inline asm
	// begin inline asm
	fma.rn.f32 %f25998, %f25876, %f33284, %f25994;
	// end inline asm
	// begin inline asm
	fma.rn.f32 %f26002, %f25876, %f33284, %f25998;
	// end inline asm
	// begin inline asm
	sin.approx.f32  %f26006, %f26002;
	// end inline asm
	// begin inline asm
	fma.rn.f32 %f26008, %f26006, %f33284, %f26002;
	// end inline asm
	// begin inline asm
	fma.rn.f32 %f26012, %f26006, %f33284, %f26008;
	// end inline asm
	// begin inline asm
	fma.rn.f32 %f26016, %f26006, %f33284, %f26012;
	// end inline asm
	// begin inline asm
	fma.rn.f32 %f26020, %f26006, %f33284, %f26016;
	// end inline asm
	// begin inline asm
	fma.rn.f32 %f26024, %f26006, %f33284, %f26020;
	// end inline asm
	// begin inline asm
	fma.rn.f32 %f26028, %f26006, %f33284, %f26024;
	// end inline asm
	// begin inline asm
	fma.rn.f32 %f26032, %f26006, %f33284, %f26028;
	// end inline asm
	// begin inline asm
	fma.rn.f32 %f26036, %f26006, %f33284, %f26032;
	// end inline asm
	// begin inline asm
	fma.rn.f32 %f26040, %f26006, %f33284, %f26036;
	// end inline asm
	// begin inline asm
	fma.rn.f32 %f26044, %f26006, %f33284, %f26040;
	// end inline asm
	// begin inline asm
	fma.rn.f32 %f26048, %f26006, %f33284, %f26044;
	// end inline asm
	// begin inline asm
	fma.rn.f32 %f26052, %f26006, %f33284, %f26048;
	// end inline asm
	// begin inline asm
	fma.rn.f32 %f26056, %f26006, %f33284, %f26052;
	// end inline asm
	// begin inline asm
	fma.rn.f32 %f26060, %f26006, %f33284, %f26056;
	// end inline asm
	// begin inline asm
	fma.rn.f32 %f26064, %f26006, %f33284, %f26060;
	// end inline asm
	// begin inline asm
	fma.rn.f32 %f26068, %f26006, %f33284, %f26064;
	// end inline asm
	// begin inline asm
	fma.rn.f32 %f26072, %f26006, %f33284, %f26068;
	// end inline asm
	// begin inline asm
	fma.rn.f32 %f26076, %f26006, %f33284, %f26072;
	// end inline asm
	// begin inline asm
	fma.rn.f32 %f26080, %f26006, %f33284, %f26076;
	// end inline asm
	// begin inline asm
	fma.rn.f32 %f26084, %f26006, %f33284, %f26080;
	// end inline asm
	// begin inline asm
	fma.rn.f32 %f26088, %f26006, %f33284, %f26084;
	// end inline asm
	// begin inline asm
	fma.rn.f32 %f26092, %f26006, %f33284, %f26088;
	// end inline asm
	// begin inline asm
	fma.rn.f32 %f26096, %f26006, %f33284, %f26092;
	// end inline asm
	// begin inline asm
	fma.rn.f32 %f26100, %f26006, %f33284, %f26096;
	// end inline asm
	// begin inline asm
	fma.rn.f32 %f26104, %f26006, %f33284, %f26100;
	// end inline asm
	// begin inline asm
	fma.rn.f32 %f26108, %f26006, %f33284, %f26104;
	// end inline asm
	// begin inline asm
	fma.rn.f32 %f26112, %f26006, %f33284, %f26108;
	// end inline asm
	// begin inline asm
	fma.rn.f32 %f26116, %f26006, %f33284, %f26112;
	// end inline asm
	// begin inline asm
	fma.rn.f32 %f26120, %f26006, %f33284, %f26116;
	// end inline asm
	// begin inline asm
	fma.rn.f32 %f26124, %f26006, %f33284, %f26120;
	// end inline asm
	// begin inline asm
	fma.rn.f32 %f26128, %f26006, %f33284, %f26124;
	// end inline asm
	// begin inline asm
	fma.rn.f32 %f26132, %f26006, %f33284, %f26128;
	// end inline asm
	// begin inline asm
	sin.approx.f32  %f26136, %f26132;
	// end inline asm
	// begin inline asm
	fma.rn.f32 %f26138, %f26136, %f33284, %f26132;
	// end inline asm
	// begin inline asm
	fma.rn.f32 %f26142, %f26136, %f33284, %f26138;
	// end inline asm
	// begin inline asm
	fma.rn.f32 %f26146, %f26136, %f33284, %f26142;
	// end inline asm
	// begin inline asm
	fma.rn.f32 %f26150, %f26136, %f33284, %f26146;
	// end inline asm
	// begin inline asm
	fma.rn.f32 %f26154, %f26136, %f33284, %f26150;
	// end inline asm
	// begin inline asm
	fma.rn.f32 %f26158, %f26136, %f33284, %f26154;
	// end inline asm
	// begin inline asm
	fma.rn.f32 %f26162, %f26136, %f33284, %f26158;
	// end inline asm
	// begin inline asm
	fma.rn.f32 %f26166, %f26136, %f33284, %f26162;
	// end inline asm
	// begin inline asm
	fma.rn.f32 %f26170, %f26136, %f33284, %f26166;
	// end inline asm
	// begin inline asm
	fma.rn.f32 %f26174, %f26136, %f33284, %f26170;
	// end inline asm
	// begin inline asm
	fma.rn.f32 %f26178, %f26136, %f33284, %f26174;
	// end inline asm
	// begin inline asm
	fma.rn.f32 %f26182, %f26136, %f33284, %f26178;
	// end inline asm
	// begin inline asm
	fma.rn.f32 %f26186, %f26136, %f33284, %f26182;
	// end inline asm
	// begin inline asm
	fma.rn.f32 %f26190, %f26136, %f33284, %f26186;
	// end inline asm
	// begin inline asm
	fma.rn.f32 %f26194, %f26136, %f33284, %f26190;
	// end inline asm
	// begin inline asm
	fma.rn.f32 %f26198, %f26136, %f33284, %f26194;
	// end inline asm
	// begin inline asm
	fma.rn.f32 %f26202, %f26136, %f33284, %f26198;
	// end inline asm
	// begin inline asm
	fma.rn.f32 %f26206, %f26136, %f33284, %f26202;
	// end inline asm
	// begin inline asm
	fma.rn.f32 %f26210, %f26136, %f33284, %f26206;
	// end inline asm
	// begin inline asm
	fma.rn.f32 %f26214, %f26136, %f33284, %f26210;
	// end inline asm
	// begin inline asm
	fma.rn.f32 %f26218, %f26136, %f33284, %f26214;
	// end inline asm
	// begin inline asm
	fma.rn.f32 %f26222, %f26136, %f33284, %f26218;
	// end inline asm
	// begin inline asm
	fma.rn.f32 %f26226, %f26136, %f33284, %f26222;
	// end inline asm
	// begin inline asm
	fma.rn.f32 %f26230, %f26136, %f33284, %f26226;
	// end inline asm
	// begin inline asm
	fma.rn.f32 %f26234, %f26136, %f33284, %f26230;
	// end inline asm
	// begin inline asm
	fma.rn.f32 %f26238, %f26136, %f33284, %f26234;
	// end inline asm
	// begin inline asm
	fma.rn.f32 %f26242, %f26136, %f33284, %f26238;
	// end inline asm
	// begin inline asm
	fma.rn.f32 %f26246, %f26136, %f33284, %f26242;
	// end inline asm
	// begin inline asm
	fma.rn.f32 %f26250, %f26136, %f33284, %f26246;
	// end inline asm
	// begin inline asm
	fma.rn.f32 %f26254, %f26136, %f33284, %f26250;
	// end inline asm
	// begin inline asm
	fma.rn.f32 %f26258, %f26136, %f33284, %f26254;
	// end inline asm
	// begin inline asm
	fma.rn.f32 %f26262, %f26136, %f33284, %f26258;
	// end inline asm
	// begin inline asm
	sin.approx.f32  %f26266, %f26262;
	// end inline asm
	// begin inline asm
	fma.rn.f32 %f26268, %f26266, %f33284, %f26262;
	// end inline asm
	// begin inline asm
	fma.rn.f32 %f26272, %f26266, %f33284, %f26268;
	// end inline asm
	// begin inline asm
	fma.rn.f32 %f26276, %f26266, %f33284, %f26272;
	// end inline asm
	// begin inline asm
	fma.rn.f32 %f26280, %f26266, %f33284, %f26276;
	// end inline asm
	// begin inline asm
	fma.rn.f32 %f26284, %f26266, %f33284, %f26280;
	// end inline asm
	// begin inline asm
	fma.rn.f32 %f26288, %f26266, %f33284, %f26284;
	// end inline asm
	// begin inline asm
	fma.rn.f32 %f26292, %f26266, %f33284, %f26288;
	// end inline asm
	// begin inline asm
	fma.rn.f32 %f26296, %f26266, %f33284, %f26292;
	// end inline asm
	// begin inline asm
	fma.rn.f32 %f26300, %f26266, %f33284, %f26296;
	// end inline asm
	// begin inline asm
	fma.rn.f32 %f26304, %f26266, %f33284, %f26300;
	// end inline asm
	// begin inline asm
	fma.rn.f32 %f26308, %f26266, %f33284, %f26304;
	// end inline asm
	// begin inline asm
	fma.rn.f32 %f26312, %f26266, %f33284, %f26308;
	// end inline asm
	// begin inline asm
	fma.rn.f32 %f26316, %f26266, %f33284, %f26312;
	// end inline asm
	// begin inline asm
	fma.rn.f32 %f26320, %f26266, %f33284, %f26316;
	// end inline asm
	// begin inline asm
	fma.rn.f32 %f26324, %f26266, %f33284, %f26320;
	// end inline asm
	// begin inline asm
	fma.rn.f32 %f26328, %f26266, %f33284, %f26324;
	// end inline asm
	// begin inline asm
	fma.rn.f32 %f26332, %f26266, %f33284, %f26328;
	// end inline asm
	// begin inline asm
	fma.rn.f32 %f26336, %f26266, %f33284, %f26332;
	// end inline asm
	// begin inline asm
	fma.rn.f32 %f26340, %f26266, %f33284, %f26336;
	// end inline asm
	// begin inline asm
	fma.rn.f32 %f26344, %f26266, %f33284, %f26340;
	// end inline asm
	// begin inline asm
	fma.rn.f32 %f26348, %f26266, %f33284, %f26344;
	// end inline asm
	// begin inline asm
	fma.rn.f32 %f26352, %f26266, %f33284, %f26348;
	// end inline asm
	// begin inline asm
	fma.rn.f32 %f26356, %f26266, %f33284, %f26352;
	// end inline asm
	// begin inline asm
	fma.rn.f32 %f26360, %f26266, %f33284, %f26356;
	// end inline asm
	// begin inline asm
	fma.rn.f32 %f26364, %f26266, %f33284, %f26360;
	// end inline asm
	// begin inline asm
	fma.rn.f32 %f26368, %f26266, %f33284, %f26364;
	// end inline asm
	// begin inline asm
	fma.rn.f32 %f26372, %f26266, %f33284, %f26368;
	// end inline asm
	// begin inline asm
	fma.rn.f32 %f26376, %f26266, %f33284, %f26372;
	// end inline asm
	// begin inline asm
	fma.rn.f32 %f26380, %f26266, %f33284, %f26376;
	// end inline asm
	// begin inline asm
	fma.rn.f32 %f26384, %f26266, %f33284, %f26380;
	// end inline asm
	// begin inline asm
	fma.rn.f32 %f26388, %f26266, %f33284, %f26384;
	// end inline asm
	// begin inline asm
	fma.rn.f32 %f26392, %f26266, %f33284, %f26388;
	// end inline asm
	// begin inline asm
	sin.approx.f32  %f26396, %f26392;
	// end inline asm
	// begin inline asm
	fma.rn.f32 %f26398, %f26396, %f33284, %f26392;
	// end inline asm
	// begin inline asm
	fma.rn.f32 %f26402, %f26396, %f33284, %f26398;
	// end inline asm
	// begin inline asm
	fma.rn.f32 %f26406, %f26396, %f33284, %f26402;
	// end inline asm
	// begin inline asm
	fma.rn.f32 %f26410, %f26396, %f33284, %f26406;
	// end inline asm
	// begin inline asm
	fma.rn.f32 %f26414, %f26396, %f33284, %f26410;
	// end inline asm
	// begin inline asm
	fma.rn.f32 %f26418, %f26396, %f33284, %f26414;
	// end inline asm
	// begin inline asm
	fma.rn.f32 %f26422, %f26396, %f33284, %f26418;
	// end inline asm
	// begin inline asm
	fma.rn.f32 %f26426, %f26396, %f33284, %f26422;
	// end inline asm
	// begin inline asm
	fma.rn.f32 %f26430, %f26396, %f33284, %f26426;
	// end inline asm
	// begin inline asm
	fma.rn.f32 %f26434, %f26396, %f33284, %f26430;
	// end inline asm
	// begin inline asm
	fma.rn.f32 %f26438, %f26396, %f33284, %f26434;
	// end inline asm
	// begin inline asm
	fma.rn.f32 %f26442, %f26396, %f33284, %f26438;
	// end inline asm
	// begin inline asm
	fma.rn.f32 %f26446, %f26396, %f33284, %f26442;
	// end inline asm
	// begin inline asm
	fma.rn.f32 %f26450, %f26396, %f33284, %f26446;
	// end inline asm
	// begin inline asm
	fma.rn.f32 %f26454, %f26396, %f33284, %f26450;
	// end inline asm
	// begin inline asm
	fma.rn.f32 %f26458, %f26396, %f33284, %f26454;
	// end inline asm
	// begin inline asm
	fma.rn.f32 %f26462, %f26396, %f33284, %f26458;
	// end inline asm
	// begin inline asm
	fma.rn.f32 %f26466, %f26396, %f33284, %f26462;
	// end inline asm
	// begin inline asm
	fma.rn.f32 %f26470, %f26396, %f33284, %f26466;
	// end inline asm
	// begin inline asm
	fma.rn.f32 %f26474, %f26396, %f33284, %f26470;
	// end inline asm
	// begin inline asm
	fma.rn.f32 %f26478, %f26396, %f33284, %f26474;
	// end inline asm
	// begin inline asm
	fma.rn.f32 %f26482, %f26396, %f33284, %f26478;
	// end inline asm
	// begin inline asm
	fma.rn.f32 %f26486, %f26396, %f33284, %f26482;
	// end inline asm
	// begin inline asm
	fma.rn.f32 %f26490, %f26396, %f33284, %f26486;
	// end inline asm
	// begin inline asm
	fma.rn.f32 %f26494, %f26396, %f33284, %f26490;
	// end inline asm
	// begin inline asm
	fma.rn.f32 %f26498, %f26396, %f33284, %f26494;
	// end inline asm
	// begin inline asm
	fma.rn.f32 %f26502, %f26396, %f33284, %f26498;
	// end inline asm
	// begin inline asm
	fma.rn.f32 %f26506, %f26396, %f33284, %f26502;
	// end inline asm
	// begin inline asm
	fma.rn.f32 %f26510, %f26396, %f33284, %f26506;
	// end inline asm
	// begin inline asm
	fma.rn.f32 %f26514, %f26396, %f33284, %f26510;
	// end inline asm
	// begin inline asm
	fma.rn.f32 %f26518, %f26396, %f33284, %f26514;
	// end inline asm
	// begin inline asm
	fma.rn.f32 %f26522, %f26396, %f33284, %f26518;
	// end inline asm
	// begin inline asm
	sin.approx.f32  %f26526, %f26522;
	// end inline asm
	// begin inline asm
	fma.rn.f32 %f26528, %f26526, %f33284, %f26522;
	// end inline asm
	// begin inline asm
	fma.rn.f32 %f26532, %f26526, %f33284, %f26528;
	// end inline asm
	// begin inline asm
	fma.rn.f32 %f26536, %f26526, %f33284, %f26532;
	// end inline asm
	// begin inline asm
	fma.rn.f32 %f26540, %f26526, %f33284, %f26536;
	// end inline asm
	// begin inline asm
	fma.rn.f32 %f26544, %f26526, %f33284, %f26540;
	// end inline asm
	// begin inline asm
	fma.rn.f32 %f26548, %f26526, %f33284, %f26544;
	// end inline asm
	// begin inline asm
	fma.rn.f32 %f26552, %f26526, %f33284, %f26548;
	// end inline asm
	// begin inline asm
	fma.rn.f32 %f26556, %f26526, %f33284, %f26552;
	// end inline asm
	// begin inline asm
	fma.rn.f32 %f26560, %f26526, %f33284, %f26556;
	// end inline asm
	// begin inline asm
	fma.rn.f32 %f26564, %f26526, %f33284, %f26560;
	// end inline asm
	// begin inline asm
	fma.rn.f32 %f26568, %f26526, %f33284, %f26564;
	// end inline asm
	// begin inline asm
	fma.rn.f32 %f26572, %f26526, %f33284, %f26568;
	// end inline asm
	// begin inline asm
	fma.rn.f32 %f26576, %f26526, %f33284, %f26572;
	// end inline asm
	// begin inline asm
	fma.rn.f32 %f26580, %f26526, %f33284, %f26576;
	// end inline asm
	// begin inline asm
	fma.rn.f32 %f26584, %f26526, %f33284, %f26580;
	// end inline asm
	// begin inline asm
	fma.rn.f32 %f26588, %f26526, %f33284, %f26584;
	// end inline asm
	// begin inline asm
	fma.rn.f32 %f26592, %f26526, %f33284, %f26588;
	// end inline asm
	// begin inline asm
	fma.rn.f32 %f26596, %f26526, %f33284, %f26592;
	// end inline asm
	// begin inline asm
	fma.rn.f32 %f26600, %f26526, %f33284, %f26596;
	// end inline asm
	// begin inline asm
	fma.rn.f32 %f26604, %f26526, %f33284, %f26600;
	// end inline asm
	// begin inline asm
	fma.rn.f32 %f26608, %f26526, %f33284, %f26604;
	// end inline asm
	// begin inline asm
	fma.rn.f32 %f26612, %f26526, %f33284, %f26608;
	// end inline asm
	// begin inline asm
	fma.rn.f32 %f26616, %f26526, %f33284, %f26612;
	// end inline asm
	// begin inline asm
	fma.rn.f32 %f26620, %f26526, %f33284, %f26616;
	// end inline asm
	// begin inline asm
	fma.rn.f32 %f26624, %f26526, %f33284, %f26620;
	// end inline asm
	// begin inline asm
	fma.rn.f32 %f26628, %f26526, %f33284, %f26624;
	// end inline asm
	// begin inline asm
	fma.rn.f32 %f26632, %f26526, %f33284, %f26628;
	// end inline asm
	// begin inline asm
	fma.rn.f32 %f26636, %f26526, %f33284, %f26632;
	// end inline asm
	// begin inline asm
	fma.rn.f32 %f26640, %f26526, %f33284, %f26636;
	// end inline asm
	// begin inline asm
	fma.rn.f32 %f26644, %f26526, %f33284, %f26640;
	// end inline asm
	// begin inline asm
	fma.rn.f32 %f26648, %f26526, %f33284, %f26644;
	// end inline asm
	// begin inline asm
	fma.rn.f32 %f26652, %f26526, %f33284, %f26648;
	// end inline asm
	// begin inline asm
	sin.approx.f32  %f26656, %f26652;
	// end inline asm
	// begin inline asm
	fma.rn.f32 %f26658, %f26656, %f33284, %f26652;
	// end inline asm
	// begin inline asm
	fma.rn.f32 %f26662, %f26656, %f33284, %f26658;
	// end inline asm
	// begin inline asm
	fma.rn.f32 %f26666, %f26656, %f33284, %f26662;
	// end inline asm
	// begin inline asm
	fma.rn.f32 %f26670, %f26656, %f33284, %f26666;
	// end inline asm
	// begin inline asm
	fma.rn.f32 %f26674, %f26656, %f33284, %f26670;
	// end inline asm
	// begin inline asm
	fma.rn.f32 %f26678, %f26656, %f33284, %f26674;
	// end inline asm
	// begin inline asm
	fma.rn.f32 %f26682, %f26656, %f33284, %f26678;
	// end inline asm
	// begin inline asm
	fma.rn.f32 %f26686, %f26656, %f33284, %f26682;
	// end inline asm
	// begin inline asm
	fma.rn.f32 %f26690, %f26656, %f33284, %f26686;
	// end inline asm
	// begin inline asm
	fma.rn.f32 %f26694, %f26656, %f33284, %f26690;
	// end inline asm
	// begin inline asm
	fma.rn.f32 %f26698, %f26656, %f33284, %f26694;
	// end inline asm
	// begin inline asm
	fma.rn.f32 %f26702, %f26656, %f33284, %f26698;
	// end inline asm
	// begin inline asm
	fma.rn.f32 %f26706, %f26656, %f33284, %f26702;
	// end inline asm
	// begin inline asm
	fma.rn.f32 %f26710, %f26656, %f33284, %f26706;
	// end inline asm
	// begin inline asm
	fma.rn.f32 %f26714, %f26656, %f33284, %f26710;
	// end inline asm
	// begin inline asm
	fma.rn.f32 %f26718, %f26656, %f33284, %f26714;
	// end inline asm
	// begin inline asm
	fma.rn.f32 %f26722, %f26656, %f33284, %f26718;
	// end inline asm
	// begin inline asm
	fma.rn.f32 %f26726, %f26656, %f33284, %f26722;
	// end inline asm
	// begin inline asm
	fma.rn.f32 %f26730, %f26656, %f33284, %f26726;
	// end inline asm
	// begin inline asm
	fma.rn.f32 %f26734, %f26656, %f33284, %f26730;
	// end inline asm
	// begin inline asm
	fma.rn.f32 %f26738, %f26656, %f33284, %f26734;
	// end inline asm
	// begin inline asm
	fma.rn.f32 %f26742, %f26656, %f33284, %f26738;
	// end inline asm
	// begin inline asm
	fma.rn.f32 %f26746, %f26656, %f33284, %f26742;
	// end inline asm
	// begin inline asm
	fma.rn.f32 %f26750, %f26656, %f33284, %f26746;
	// end inline asm
	// begin inline asm
	fma.rn.f32 %f26754, %f26656, %f33284, %f26750;
	// end inline asm
	// begin inline asm
	fma.rn.f32 %f26758, %f26656, %f33284, %f26754;
	// end inline asm
	// begin inline asm
	fma.rn.f32 %f26762, %f26656, %f33284, %f26758;
	// end inline asm
	// begin inline asm
	fma.rn.f32 %f26766, %f26656, %f33284, %f26762;
	// end inline asm
	// begin inline asm
	fma.rn.f32 %f26770, %f26656, %f33284, %f26766;
	// end inline asm
	// begin inline asm
	fma.rn.f32 %f26774, %f26656, %f33284, %f26770;
	// end inline asm
	// begin inline asm
	fma.rn.f32 %f26778, %f26656, %f33284, %f26774;
	// end inline asm
	// begin inline asm
	fma.rn.f32 %f26782, %f26656, %f33284, %f26778;
	// end inline asm
	// begin inline asm
	sin.approx.f32  %f26786, %f26782;
	// end inline asm
	// begin inline asm
	fma.rn.f32 %f26788, %f26786, %f33284, %f26782;
	// end inline asm
	// begin inline asm
	fma.rn.f32 %f26792, %f26786, %f33284, %f26788;
	// end inline asm
	// begin inline asm
	fma.rn.f32 %f26796, %f26786, %f33284, %f26792;
	// end inline asm
	// begin inline asm
	fma.rn.f32 %f26800, %f26786, %f33284, %f26796;
	// end inline asm
	// begin inline asm
	fma.rn.f32 %f26804, %f26786, %f33284, %f26800;
	// end inline asm
	// begin inline asm
	fma.rn.f32 %f26808, %f26786, %f33284, %f26804;
	// end inline asm
	// begin inline asm
	fma.rn.f32 %f26812, %f26786, %f33284, %f26808;
	// end inline asm
	// begin inline asm
	fma.rn.f32 %f26816, %f26786, %f33284, %f26812;
	// end inline asm
	// begin inline asm
	fma.rn.f32 %f26820, %f26786, %f33284, %f26816;
	// end inline asm
	// begin inline asm
	fma.rn.f32 %f26824, %f26786, %f33284, %f26820;
	// end inline asm
	// begin inline asm
	fma.rn.f32 %f26828, %f26786, %f33284, %f26824;
	// end inline asm
	// begin inline asm
	fma.rn.f32 %f26832, %f26786, %f33284, %f26828;
	// end inline asm
	// begin inline asm
	fma.rn.f32 %f26836, %f26786, %f33284, %f26832;
	// end inline asm
	// begin inline asm
	fma.rn.f32 %f26840, %f26786, %f33284, %f26836;
	// end inline asm
	// begin inline asm
	fma.rn.f32 %f26844, %f26786, %f33284, %f26840;
	// end inline asm
	// begin inline asm
	fma.rn.f32 %f26848, %f26786, %f33284, %f26844;
	// end inline asm
	// begin inline asm
	fma.rn.f32 %f26852, %f26786, %f33284, %f26848;
	// end inline asm
	// begin inline asm
	fma.rn.f32 %f26856, %f26786, %f33284, %f26852;
	// end inline asm
	// begin inline asm
	fma.rn.f32 %f26860, %f26786, %f33284, %f26856;
	// end inline asm
	// begin inline asm
	fma.rn.f32 %f26864, %f26786, %f33284, %f26860;
	// end inline asm
	// begin inline asm
	fma.rn.f32 %f26868, %f26786, %f33284, %f26864;
	// end inline asm
	// begin inline asm
	fma.rn.f32 %f26872, %f26786, %f33284, %f26868;
	// end inline asm
	// begin inline asm
	fma.rn.f32 %f26876, %f26786, %f33284, %f26872;
	// end inline asm
	// begin inline asm
	fma.rn.f32 %f26880, %f26786, %f33284, %f26876;
	// end inline asm
	// begin inline asm
	fma.rn.f32 %f26884, %f26786, %f33284, %f26880;
	// end inline asm
	// begin inline asm
	fma.rn.f32 %f26888, %f26786, %f33284, %f26884;
	// end inline asm
	// begin inline asm
	fma.rn.f32 %f26892, %f26786, %f33284, %f26888;
	// end inline asm
	// begin inline asm
	fma.rn.f32 %f26896, %f26786, %f33284, %f26892;
	// end inline asm
	// begin inline asm
	fma.rn.f32 %f26900, %f26786, %f33284, %f26896;
	// end inline asm
	// begin inline asm
	fma.rn.f32 %f26904, %f26786, %f33284, %f26900;
	// end inline asm
	// begin inline asm
	fma.rn.f32 %f26908, %f26786, %f33284, %f26904;
	// end inline asm
	// begin inline asm
	fma.rn.f32 %f26912, %f26786, %f33284, %f26908;
	// end inline asm
	// begin inline asm
	sin.approx.f32  %f26916, %f26912;
	// end inline asm
	// begin inline asm
	fma.rn.f32 %f26918, %f26916, %f33284, %f26912;
	// end inline asm
	// begin inline asm
	fma.rn.f32 %f26922, %f26916, %f33284, %f26918;
	// end inline asm
	// begin inline asm
	fma.rn.f32 %f26926, %f26916, %f33284, %f26922;
	// end inline asm
	// begin inline asm
	fma.rn.f32 %f26930, %f26916, %f33284, %f26926;
	// end inline asm
	// begin inline asm
	fma.rn.f32 %f26934, %f26916, %f33284, %f26930;
	// end inline asm
	// begin inline asm
	fma.rn.f32 %f26938, %f26916, %f33284, %f26934;
	// end inline asm
	// begin inline asm
	fma.rn.f32 %f26942, %f26916, %f33284, %f26938;
	// end inline asm
	// begin inline asm
	fma.rn.f32 %f26946, %f26916, %f33284, %f26942;
	// end inline asm
	// begin inline asm
	fma.rn.f32 %f26950, %f26916, %f33284, %f26946;
	// end inline asm
	// begin inline asm
	fma.rn.f32 %f26954, %f26916, %f33284, %f26950;
	// end inline asm
	// begin inline asm
	fma.rn.f32 %f26958, %f26916, %f33284, %f26954;
	// end inline asm
	// begin inline asm
	fma.rn.f32 %f26962, %f26916, %f33284, %f26958;
	// end inline asm
	// begin inline asm
	fma.rn.f32 %f26966, %f26916, %f33284, %f26962;
	// end inline asm
	// begin inline asm
	fma.rn.f32 %f26970, %f26916, %f33284, %f26966;
	// end inline asm
	// begin inline asm
	fma.rn.f32 %f26974, %f26916, %f33284, %f26970;
	// end inline asm
	// begin inline asm
	fma.rn.f32 %f26978, %f26916, %f33284, %f26974;
	// end inline asm
	// begin inline asm
	fma.rn.f32 %f26982, %f26916, %f33284, %f26978;
	// end inline asm
	// begin inline asm
	fma.rn.f32 %f26986, %f26916, %f33284, %f26982;
	// end inline asm
	// begin inline asm
	fma.rn.f32 %f26990, %f26916, %f33284, %f26986;
	// end inline asm
	// begin inline asm
	fma.rn.f32 %f26994, %f26916, %f33284, %f26990;
	// end inline asm
	// begin inline asm
	fma.rn.f32 %f26998, %f26916, %f33284, %f26994;
	// end inline asm
	// begin inline asm
	fma.rn.f32 %f27002, %f26916, %f33284, %f26998;
	// end inline asm
	// begin inline asm
	fma.rn.f32 %f27006, %f26916, %f33284, %f27002;
	// end inline asm
	// begin inline asm
	fma.rn.f32 %f27010, %f26916, %f33284, %f27006;
	// end inline asm
	// begin inline asm
	fma.rn.f32 %f27014, %f26916, %f33284, %f27010;
	// end inline asm
	// begin inline asm
	fma.rn.f32 %f27018, %f26916, %f33284, %f27014;
	// end inline asm
	// begin inline asm
	fma.rn.f32 %f27022, %f26916, %f33284, %f27018;
	// end inline asm
	// begin inline asm
	fma.rn.f32 %f27026, %f26916, %f33284, %f27022;
	// end inline asm
	// begin inline asm
	fma.rn.f32 %f27030, %f26916, %f33284, %f27026;
	// end inline asm
	// begin inline asm
	fma.rn.f32 %f27034, %f26916, %f33284, %f27030;
	// end inline asm
	// begin inline asm
	fma.rn.f32 %f27038, %f26916, %f33284, %f27034;
	// end inline asm
	// begin inline asm
	fma.rn.f32 %f27042, %f26916, %f33284, %f27038;
	// end inline asm
	// begin inline asm
	sin.approx.f32  %f27046, %f27042;
	// end inline asm
	// begin inline asm
	fma.rn.f32 %f27048, %f27046, %f33284, %f27042;
	// end inline asm
	// begin inline asm
	fma.rn.f32 %f27052, %f27046, %f33284, %f27048;
	// end inline asm
	// begin inline asm
	fma.rn.f32 %f27056, %f27046, %f33284, %f27052;
	// end inline asm
	// begin inline asm
	fma.rn.f32 %f27060, %f27046, %f33284, %f27056;
	// end inline asm
	// begin inline asm
	fma.rn.f32 %f27064, %f27046, %f33284, %f27060;
	// end inline asm
	// begin inline asm
	fma.rn.f32 %f27068, %f27046, %f33284, %f27064;
	// end inline asm
	// begin inline asm
	fma.rn.f32 %f27072, %f27046, %f33284, %f27068;
	// end inline asm
	// begin inline asm
	fma.rn.f32 %f27076, %f27046, %f33284, %f27072;
	// end inline asm
	// begin inline asm
	fma.rn.f32 %f27080, %f27046, %f33284, %f27076;
	// end inline asm
	// begin inline asm
	fma.rn.f32 %f27084, %f27046, %f33284, %f27080;
	// end inline asm
	// begin inline asm
	fma.rn.f32 %f27088, %f27046, %f33284, %f27084;
	// end inline asm
	// begin inline asm
	fma.rn.f32 %f27092, %f27046, %f33284, %f27088;
	// end inline asm
	// begin inline asm
	fma.rn.f32 %f27096, %f27046, %f33284, %f27092;
	// end inline asm
	// begin inline asm
	fma.rn.f32 %f27100, %f27046, %f33284, %f27096;
	// end inline asm
	// begin inline asm
	fma.rn.f32 %f27104, %f27046, %f33284, %f27100;
	// end inline asm
	// begin inline asm
	fma.rn.f32 %f27108, %f27046, %f33284, %f27104;
	// end inline asm
	// begin inline asm
	fma.rn.f32 %f27112, %f27046, %f33284, %f27108;
	// end inline asm
	// begin inline asm
	fma.rn.f32 %f27116, %f27046, %f33284, %f27112;
	// end inline asm
	// begin inline asm
	fma.rn.f32 %f27120, %f27046, %f33284, %f27116;
	// end inline asm
	// begin inline asm
	fma.rn.f32 %f27124, %f27046, %f33284, %f27120;
	// end inline asm
	// begin inline asm
	fma.rn.f32 %f27128, %f27046, %f33284, %f27124;
	// end inline asm
	// begin inline asm
	fma.rn.f32 %f27132, %f27046, %f33284, %f27128;
	// end inline asm
	// begin inline asm
	fma.rn.f32 %f27136, %f27046, %f33284, %f27132;
	// end inline asm
	// begin inline asm
	fma.rn.f32 %f27140, %f27046, %f33284, %f27136;
	// end inline asm
	// begin inline asm
	fma.rn.f32 %f27144, %f27046, %f33284, %f27140;
	// end inline asm
	// begin inline asm
	fma.rn.f32 %f27148, %f27046, %f33284, %f27144;
	// end inline asm
	// begin inline asm
	fma.rn.f32 %f27152, %f27046, %f33284, %f27148;
	// end inline asm
	// begin inline asm
	fma.rn.f32 %f27156, %f27046, %f33284, %f27152;
	// end inline asm
	// begin inline asm
	fma.rn.f32 %f27160, %f27046, %f33284, %f27156;
	// end inline asm
	// begin inline asm
	fma.rn.f32 %f27164, %f27046, %f33284, %f27160;
	// end inline asm
	// begin inline asm
	fma.rn.f32 %f27168, %f27046, %f33284, %f27164;
	// end inline asm
	// begin inline asm
	fma.rn.f32 %f27172, %f27046, %f33284, %f27168;
	// end inline asm
	// begin inline asm
	sin.approx.f32  %f27176, %f27172;
	// end inline asm
	// begin inline asm
	fma.rn.f32 %f27178, %f27176, %f33284, %f27172;
	// end inline asm
	// begin inline asm
	fma.rn.f32 %f27182, %f27176, %f33284, %f27178;
	// end inline asm
	// begin inline asm
	fma.rn.f32 %f27186, %f27176, %f33284, %f27182;
	// end inline asm
	// begin inline asm
	fma.rn.f32 %f27190, %f27176, %f33284, %f27186;
	// end inline asm
	// begin inline asm
	fma.rn.f32 %f27194, %f27176, %f33284, %f27190;
	// end inline asm
	// begin inline asm
	fma.rn.f32 %f27198, %f27176, %f33284, %f27194;
	// end inline asm
	// begin inline asm
	fma.rn.f32 %f27202, %f27176, %f33284, %f27198;
	// end inline asm
	// begin inline asm
	fma.rn.f32 %f27206, %f27176, %f33284, %f27202;
	// end inline asm
	// begin inline asm
	fma.rn.f32 %f27210, %f27176, %f33284, %f27206;
	// end inline asm
	// begin inline asm
	fma.rn.f32 %f27214, %f27176, %f33284, %f27210;
	// end inline asm
	// begin inline asm
	fma.rn.f32 %f27218, %f27176, %f33284, %f27214;
	// end inline asm
	// begin inline asm
	fma.rn.f32 %f27222, %f27176, %f33284, %f27218;
	// end inline asm
	// begin inline asm
	fma.rn.f32 %f27226, %f27176, %f33284, %f27222;
	// end inline asm
	// begin inline asm
	fma.rn.f32 %f27230, %f27176, %f33284, %f27226;
	// end inline asm
	// begin inline asm
	fma.rn.f32 %f27234, %f27176, %f33284, %f27230;
	// end inline asm
	// begin inline asm
	fma.rn.f32 %f27238, %f27176, %f33284, %f27234;
	// end inline asm
	// begin inline asm
	fma.rn.f32 %f27242, %f27176, %f33284, %f27238;
	// end inline asm
	// begin inline asm
	fma.rn.f32 %f27246, %f27176, %f33284, %f27242;
	// end inline asm
	// begin inline asm
	fma.rn.f32 %f27250, %f27176, %f33284, %f27246;
	// end inline asm
	// begin inline asm
	fma.rn.f32 %f27254, %f27176, %f33284, %f27250;
	// end inline asm
	// begin inline asm
	fma.rn.f32 %f27258, %f27176, %f33284, %f27254;
	// end inline asm
	// begin inline asm
	fma.rn.f32 %f27262, %f27176, %f33284, %f27258;
	// end inline asm
	// begin inline asm
	fma.rn.f32 %f27266, %f27176, %f33284, %f27262;
	// end inline asm
	// begin inline asm
	fma.rn.f32 %f27270, %f27176, %f33284, %f27266;
	// end inline asm
	// begin inline asm
	fma.rn.f32 %f27274, %f27176, %f33284, %f27270;
	// end inline asm
	// begin inline asm
	fma.rn.f32 %f27278, %f27176, %f33284, %f27274;
	// end inline asm
	// begin inline asm
	fma.rn.f32 %f27282, %f27176, %f33284, %f27278;
	// end inline asm
	// begin inline asm
	fma.rn.f32 %f27286, %f27176, %f33284, %f27282;
	// end inline asm
	// begin inline asm
	fma.rn.f32 %f27290, %f27176, %f33284, %f27286;
	// end inline asm
	// begin inline asm
	fma.rn.f32 %f27294, %f27176, %f33284, %f27290;
	// end inline asm
	// begin inline asm
	fma.rn.f32 %f27298, %f27176, %f33284, %f27294;
	// end inline asm
	// begin inline asm
	fma.rn.f32 %f27302, %f27176, %f33284, %f27298;
	// end inline asm
	// begin inline asm
	sin.approx.f32  %f27306, %f27302;
	// end inline asm
	// begin inline asm
	fma.rn.f32 %f27308, %f27306, %f33284, %f27302;
	// end inline asm
	// begin inline asm
	fma.rn.f32 %f27312, %f27306, %f33284, %f27308;
	// end inline asm
	// begin inline asm
	fma.rn.f32 %f27316, %f27306, %f33284, %f27312;
	// end inline asm
	// begin inline asm
	fma.rn.f32 %f27320, %f27306, %f33284, %f27316;
	// end inline asm
	// begin inline asm
	fma.rn.f32 %f27324, %f27306, %f33284, %f27320;
	// end inline asm
	// begin inline asm
	fma.rn.f32 %f27328, %f27306, %f33284, %f27324;
	// end inline asm
	// begin inline asm
	fma.rn.f32 %f27332, %f27306, %f33284, %f27328;
	// end inline asm
	// begin inline asm
	fma.rn.f32 %f27336, %f27306, %f33284, %f27332;
	// end inline asm
	// begin inline asm
	fma.rn.f32 %f27340, %f27306, %f33284, %f27336;
	// end inline asm
	// begin inline asm
	fma.rn.f32 %f27344, %f27306, %f33284, %f27340;
	// end inline asm
	// begin inline asm
	fma.rn.f32 %f27348, %f27306, %f33284, %f27344;
	// end inline asm
	// begin inline asm
	fma.rn.f32 %f27352, %f27306, %f33284, %f27348;
	// end inline asm
	// begin inline asm
	fma.rn.f32 %f27356, %f27306, %f33284, %f27352;
	// end inline asm
	// begin inline asm
	fma.rn.f32 %f27360, %f27306, %f33284, %f27356;
	// end inline asm
	// begin inline asm
	fma.rn.f32 %f27364, %f27306, %f33284, %f27360;
	// end inline asm
	// begin inline asm
	fma.rn.f32 %f27368, %f27306, %f33284, %f27364;
	// end inline asm
	// begin inline asm
	fma.rn.f32 %f27372, %f27306, %f33284, %f27368;
	// end inline asm
	// begin inline asm
	fma.rn.f32 %f27376, %f27306, %f33284, %f27372;
	// end inline asm
	// begin inline asm
	fma.rn.f32 %f27380, %f27306, %f33284, %f27376;
	// end inline asm
	// begin inline asm
	fma.rn.f32 %f27384, %f27306, %f33284, %f27380;
	// end inline asm
	// begin inline asm
	fma.rn.f32 %f27388, %f27306, %f33284, %f27384;
	// end inline asm
	// begin inline asm
	fma.rn.f32 %f27392, %f27306, %f33284, %f27388;
	// end inline asm
	// begin inline asm
	fma.rn.f32 %f27396, %f27306, %f33284, %f27392;
	// end inline asm
	// begin inline asm
	fma.rn.f32 %f27400, %f27306, %f33284, %f27396;
	// end inline asm
	// begin inline asm
	fma.rn.f32 %f27404, %f27306, %f33284, %f27400;
	// end inline asm
	// begin inline asm
	fma.rn.f32 %f27408, %f27306, %f33284, %f27404;
	// end inline asm
	// begin inline asm
	fma.rn.f32 %f27412, %f27306, %f33284, %f27408;
	// end inline asm
	// begin inline asm
	fma.rn.f32 %f27416, %f27306, %f33284, %f27412;
	// end inline asm
	// begin inline asm
	fma.rn.f32 %f27420, %f27306, %f33284, %f27416;
	// end inline asm
	// begin inline asm
	fma.rn.f32 %f27424, %f27306, %f33284, %f27420;
	// end inline asm
	// begin inline asm
	fma.rn.f32 %f27428, %f27306, %f33284, %f27424;
	// end inline asm
	// begin inline asm
	fma.rn.f32 %f27432, %f27306, %f33284, %f27428;
	// end inline asm
	// begin inline asm
	sin.approx.f32  %f27436, %f27432;
	// end inline asm
	// begin inline asm
	fma.rn.f32 %f27438, %f27436, %f33284, %f27432;
	// end inline asm
	// begin inline asm
	fma.rn.f32 %f27442, %f27436, %f33284, %f27438;
	// end inline asm
	// begin inline asm
	fma.rn.f32 %f27446, %f27436, %f33284, %f27442;
	// end inline asm
	// begin inline asm
	fma.rn.f32 %f27450, %f27436, %f33284, %f27446;
	// end inline asm
	// begin inline asm
	fma.rn.f32 %f27454, %f27436, %f33284, %f27450;
	// end inline asm
	// begin inline asm
	fma.rn.f32 %f27458, %f27436, %f33284, %f27454;
	// end inline asm
	// begin inline asm
	fma.rn.f32 %f27462, %f27436, %f33284, %f27458;
	// end inline asm
	// begin inline asm
	fma.rn.f32 %f27466, %f27436, %f33284, %f27462;
	// end inline asm
	// begin inline asm
	fma.rn.f32 %f27470, %f27436, %f33284, %f27466;
	// end inline asm
	// begin inline asm
	fma.rn.f32 %f27474, %f27436, %f33284, %f27470;
	// end inline asm
	// begin inline asm
	fma.rn.f32 %f27478, %f27436, %f33284, %f27474;
	// end inline asm
	// begin inline asm
	fma.rn.f32 %f27482, %f27436, %f33284, %f27478;
	// end inline asm
	// begin inline asm
	fma.rn.f32 %f27486, %f27436, %f33284, %f27482;
	// end inline asm
	// begin inline asm
	fma.rn.f32 %f27490, %f27436, %f33284, %f27486;
	// end inline asm
	// begin inline asm
	fma.rn.f32 %f27494, %f27436, %f33284, %f27490;
	// end inline asm
	// begin inline asm
	fma.rn.f32 %f27498, %f27436, %f33284, %f27494;
	// end inline asm
	// begin inline asm
	fma.rn.f32 %f27502, %f27436, %f33284, %f27498;
	// end inline asm
	// begin inline asm
	fma.rn.f32 %f27506, %f27436, %f33284, %f27502;
	// end inline asm
	// begin inline asm
	fma.rn.f32 %f27510, %f27436, %f33284, %f27506;
	// end inline asm
	// begin inline asm
	fma.rn.f32 %f27514, %f27436, %f33284, %f27510;
	// end inline asm
	// begin inline asm
	fma.rn.f32 %f27518, %f27436, %f33284, %f27514;
	// end inline asm
	// begin inline asm
	fma.rn.f32 %f27522, %f27436, %f33284, %f27518;
	// end inline asm
	// begin inline asm
	fma.rn.f32 %f27526, %f27436, %f33284, %f27522;
	// end inline asm
	// begin inline asm
	fma.rn.f32 %f27530, %f27436, %f33284, %f27526;
	// end inline asm
	// begin inline asm
	fma.rn.f32 %f27534, %f27436, %f33284, %f27530;
	// end inline asm
	// begin inline asm
	fma.rn.f32 %f27538, %f27436, %f33284, %f27534;
	// end inline asm
	// begin inline asm
	fma.rn.f32 %f27542, %f27436, %f33284, %f27538;
	// end inline asm
	// begin inline asm
	fma.rn.f32 %f27546, %f27436, %f33284, %f27542;
	// end inline asm
	// begin inline asm
	fma.rn.f32 %f27550, %f27436, %f33284, %f27546;
	// end inline asm
	// begin inline asm
	fma.rn.f32 %f27554, %f27436, %f33284, %f27550;
	// end inline asm
	// begin inline asm
	fma.rn.f32 %f27558, %f27436, %f33284, %f27554;
	// end inline asm
	// begin inline asm
	fma.rn.f32 %f27562, %f27436, %f33284, %f27558;
	// end inline asm
	// begin inline asm
	sin.approx.f32  %f27566, %f27562;
	// end inline asm
	// begin inline asm
	fma.rn.f32 %f27568, %f27566, %f33284, %f27562;
	// end inline asm
	// begin inline asm
	fma.rn.f32 %f27572, %f27566, %f33284, %f27568;
	// end inline asm
	// begin inline asm
	fma.rn.f32 %f27576, %f27566, %f33284, %f27572;
	// end inline asm
	// begin inline asm
	fma.rn.f32 %f27580, %f27566, %f33284, %f27576;
	// end inline asm
	// begin inline asm
	fma.rn.f32 %f27584, %f27566, %f33284, %f27580;
	// end inline asm
	// begin inline asm
	fma.rn.f32 %f27588, %f27566, %f33284, %f27584;
	// end inline asm
	// begin inline asm
	fma.rn.f32 %f27592, %f27566, %f33284, %f27588;
	// end inline asm
	// begin inline asm
	fma.rn.f32 %f27596, %f27566, %f33284, %f27592;
	// end inline asm
	// begin inline asm
	fma.rn.f32 %f27600, %f27566, %f33284, %f27596;
	// end inline asm
	// begin inline asm
	fma.rn.f32 %f27604, %f27566, %f33284, %f27600;
	// end inline asm
	// begin inline asm
	fma.rn.f32 %f27608, %f27566, %f33284, %f27604;
	// end inline asm
	// begin inline asm
	fma.rn.f32 %f27612, %f27566, %f33284, %f27608;
	// end inline asm
	// begin inline asm
	fma.rn.f32 %f27616, %f27566, %f33284, %f27612;
	// end inline asm
	// begin inline asm
	fma.rn.f32 %f27620, %f27566, %f33284, %f27616;
	// end inline asm
	// begin inline asm
	fma.rn.f32 %f27624, %f27566, %f33284, %f27620;
	// end inline asm
	// begin inline asm
	fma.rn.f32 %f27628, %f27566, %f33284, %f27624;
	// end inline asm
	// begin inline asm
	fma.rn.f32 %f27632, %f27566, %f33284, %f27628;
	// end inline asm
	// begin inline asm
	fma.rn.f32 %f27636, %f27566, %f33284, %f27632;
	// end inline asm
	// begin inline asm
	fma.rn.f32 %f27640, %f27566, %f33284, %f27636;
	// end inline asm
	// begin inline asm
	fma.rn.f32 %f27644, %f27566, %f33284, %f27640;
	// end inline asm
	// begin inline asm
	fma.rn.f32 %f27648, %f27566, %f33284, %f27644;
	// end inline asm
	// begin inline asm
	fma.rn.f32 %f27652, %f27566, %f33284, %f27648;
	// end inline asm
	// begin inline asm
	fma.rn.f32 %f27656, %f27566, %f33284, %f27652;
	// end inline asm
	// begin inline asm
	fma.rn.f32 %f27660, %f27566, %f33284, %f27656;
	// end inline asm
	// begin inline asm
	fma.rn.f32 %f27664, %f27566, %f33284, %f27660;
	// end inline asm
	// begin inline asm
	fma.rn.f32 %f27668, %f27566, %f33284, %f27664;
	// end inline asm
	// begin inline asm
	fma.rn.f32 %f27672, %f27566, %f33284, %f27668;
	// end inline asm
	// begin inline asm
	fma.rn.f32 %f27676, %f27566, %f33284, %f27672;
	// end inline asm
	// begin inline asm
	fma.rn.f32 %f27680, %f27566, %f33284, %f27676;
	// end inline asm
	// begin inline asm
	fma.rn.f32 %f27684, %f27566, %f33284, %f27680;
	// end inline asm
	// begin inline asm
	fma.rn.f32 %f27688, %f27566, %f33284, %f27684;
	// end inline asm
	// begin inline asm
	fma.rn.f32 %f27692, %f27566, %f33284, %f27688;
	// end inline asm
	// begin inline asm
	sin.approx.f32  %f27696, %f27692;
	// end inline asm
	// begin inline asm
	fma.rn.f32 %f27698, %f27696, %f33284, %f27692;
	// end inline asm
	// begin inline asm
	fma.rn.f32 %f27702, %f27696, %f33284, %f27698;
	// end inline asm
	// begin inline asm
	fma.rn.f32 %f27706, %f27696, %f33284, %f27702;
	// end inline asm
	// begin inline asm
	fma.rn.f32 %f27710, %f27696, %f33284, %f27706;
	// end inline asm
	// begin inline asm
	fma.rn.f32 %f27714, %f27696, %f33284, %f27710;
	// end inline asm
	// begin inline asm
	fma.rn.f32 %f27718, %f27696, %f33284, %f27714;
	// end inline asm
	// begin inline asm
	fma.rn.f32 %f27722, %f27696, %f33284, %f27718;
	// end inline asm
	// begin inline asm
	fma.rn.f32 %f27726, %f27696, %f33284, %f27722;
	// end inline asm
	// begin inline asm
	fma.rn.f32 %f27730, %f27696, %f33284, %f27726;
	// end inline asm
	// begin inline asm
	fma.rn.f32 %f27734, %f27696, %f33284, %f27730;
	// end inline asm
	// begin inline asm
	fma.rn.f32 %f27738, %f27696, %f33284, %f27734;
	// end inline asm
	// begin inline asm
	fma.rn.f32 %f27742, %f27696, %f33284, %f27738;
	// end inline asm
	// begin inline asm
	fma.rn.f32 %f27746, %f27696, %f33284, %f27742;
	// end inline asm
	// begin inline asm
	fma.rn.f32 %f27750, %f27696, %f33284, %f27746;
	// end inline asm
	// begin inline asm
	fma.rn.f32 %f27754, %f27696, %f33284, %f27750;
	// end inline asm
	// begin inline asm
	fma.rn.f32 %f27758, %f27696, %f33284, %f27754;
	// end inline asm
	// begin inline asm
	fma.rn.f32 %f27762, %f27696, %f33284, %f27758;
	// end inline asm
	// begin inline asm
	fma.rn.f32 %f27766, %f27696, %f33284, %f27762;
	// end inline asm
	// begin inline asm
	fma.rn.f32 %f27770, %f27696, %f33284, %f27766;
	// end inline asm
	// begin inline asm
	fma.rn.f32 %f27774, %f27696, %f33284, %f27770;
	// end inline asm
	// begin inline asm
	fma.rn.f32 %f27778, %f27696, %f33284, %f27774;
	// end inline asm
	// begin inline asm
	fma.rn.f32 %f27782, %f27696, %f33284, %f27778;
	// end inline asm
	// begin inline asm
	fma.rn.f32 %f27786, %f27696, %f33284, %f27782;
	// end inline asm
	// begin inline asm
	fma.rn.f32 %f27790, %f27696, %f33284, %f27786;
	// end inline asm
	// begin inline asm
	fma.rn.f32 %f27794, %f27696, %f33284, %f27790;
	// end inline asm
	// begin inline asm
	fma.rn.f32 %f27798, %f27696, %f33284, %f27794;
	// end inline asm
	// begin inline asm
	fma.rn.f32 %f27802, %f27696, %f33284, %f27798;
	// end inline asm
	// begin inline asm
	fma.rn.f32 %f27806, %f27696, %f33284, %f27802;
	// end inline asm
	// begin inline asm
	fma.rn.f32 %f27810, %f27696, %f33284, %f27806;
	// end inline asm
	// begin inline asm
	fma.rn.f32 %f27814, %f27696, %f33284, %f27810;
	// end inline asm
	// begin inline asm
	fma.rn.f32 %f27818, %f27696, %f33284, %f27814;
	// end inline asm
	// begin inline asm
	fma.rn.f32 %f27822, %f27696, %f33284, %f27818;
	// end inline asm
	// begin inline asm
	sin.approx.f32  %f27826, %f27822;
	// end inline asm
	// begin inline asm
	fma.rn.f32 %f27828, %f27826, %f33284, %f27822;
	// end inline asm
	// begin inline asm
	fma.rn.f32 %f27832, %f27826, %f33284, %f27828;
	// end inline asm
	// begin inline asm
	fma.rn.f32 %f27836, %f27826, %f33284, %f27832;
	// end inline asm
	// begin inline asm
	fma.rn.f32 %f27840, %f27826, %f33284, %f27836;
	// end inline asm
	// begin inline asm
	fma.rn.f32 %f27844, %f27826, %f33284, %f27840;
	// end inline asm
	// begin inline asm
	fma.rn.f32 %f27848, %f27826, %f33284, %f27844;
	// end inline asm
	// begin inline asm
	fma.rn.f32 %f27852, %f27826, %f33284, %f27848;
	// end inline asm
	// begin inline asm
	fma.rn.f32 %f27856, %f27826, %f33284, %f27852;
	// end inline asm
	// begin inline asm
	fma.rn.f32 %f27860, %f27826, %f33284, %f27856;
	// end inline asm
	// begin inline asm
	fma.rn.f32 %f27864, %f27826, %f33284, %f27860;
	// end inline asm
	// begin inline asm
	fma.rn.f32 %f27868, %f27826, %f33284, %f27864;
	// end inline asm
	// begin inline asm
	fma.rn.f32 %f27872, %f27826, %f33284, %f27868;
	// end inline asm
	// begin inline asm
	fma.rn.f32 %f27876, %f27826, %f33284, %f27872;
	// end inline asm
	// begin inline asm
	fma.rn.f32 %f27880, %f27826, %f33284, %f27876;
	// end inline asm
	// begin inline asm
	fma.rn.f32 %f27884, %f27826, %f33284, %f27880;
	// end inline asm
	// begin inline asm
	fma.rn.f32 %f27888, %f27826, %f33284, %f27884;
	// end inline asm
	// begin inline asm
	fma.rn.f32 %f27892, %f27826, %f33284, %f27888;
	// end inline asm
	// begin inline asm
	fma.rn.f32 %f27896, %f27826, %f33284, %f27892;
	// end inline asm
	// begin inline asm
	fma.rn.f32 %f27900, %f27826, %f33284, %f27896;
	// end inline asm
	// begin inline asm
	fma.rn.f32 %f27904, %f27826, %f33284, %f27900;
	// end inline asm
	// begin inline asm
	fma.rn.f32 %f27908, %f27826, %f33284, %f27904;
	// end inline asm
	// begin inline asm
	fma.rn.f32 %f27912, %f27826, %f33284, %f27908;
	// end inline asm
	// begin inline asm
	fma.rn.f32 %f27916, %f27826, %f33284, %f27912;
	// end inline asm
	// begin inline asm
	fma.rn.f32 %f27920, %f27826, %f33284, %f27916;
	// end inline asm
	// begin inline asm
	fma.rn.f32 %f27924, %f27826, %f33284, %f27920;
	// end inline asm
	// begin inline asm
	fma.rn.f32 %f27928, %f27826, %f33284, %f27924;
	// end inline asm
	// begin inline asm
	fma.rn.f32 %f27932, %f27826, %f33284, %f27928;
	// end inline asm
	// begin inline asm
	fma.rn.f32 %f27936, %f27826, %f33284, %f27932;
	// end inline asm
	// begin inline asm
	fma.rn.f32 %f27940, %f27826, %f33284, %f27936;
	// end inline asm
	// begin inline asm
	fma.rn.f32 %f27944, %f27826, %f33284, %f27940;
	// end inline asm
	// begin inline asm
	fma.rn.f32 %f27948, %f27826, %f33284, %f27944;
	// end inline asm
	// begin inline asm
	fma.rn.f32 %f27952, %f27826, %f33284, %f27948;
	// end inline asm
	// begin inline asm
	sin.approx.f32  %f27956, %f27952;
	// end inline asm
	// begin inline asm
	fma.rn.f32 %f27958, %f27956, %f33284, %f27952;
	// end inline asm
	// begin inline asm
	fma.rn.f32 %f27962, %f27956, %f33284, %f27958;
	// end inline asm
	// begin inline asm
	fma.rn.f32 %f27966, %f27956, %f33284, %f27962;
	// end inline asm
	// begin inline asm
	fma.rn.f32 %f27970, %f27956, %f33284, %f27966;
	// end inline asm
	// begin inline asm
	fma.rn.f32 %f27974, %f27956, %f33284, %f27970;
	// end inline asm
	// begin inline asm
	fma.rn.f32 %f27978, %f27956, %f33284, %f27974;
	// end inline asm
	// begin inline asm
	fma.rn.f32 %f27982, %f27956, %f33284, %f27978;
	// end inline asm
	// begin inline asm
	fma.rn.f32 %f27986, %f27956, %f33284, %f27982;
	// end inline asm
	// begin inline asm
	fma.rn.f32 %f27990, %f27956, %f33284, %f27986;
	// end inline asm
	// begin inline asm
	fma.rn.f32 %f27994, %f27956, %f33284, %f27990;
	// end inline asm
	// begin inline asm
	fma.rn.f32 %f27998, %f27956, %f33284, %f27994;
	// end inline asm
	// begin inline asm
	fma.rn.f32 %f28002, %f27956, %f33284, %f27998;
	// end inline asm
	// begin inline asm
	fma.rn.f32 %f28006, %f27956, %f33284, %f28002;
	// end inline asm
	// begin inline asm
	fma.rn.f32 %f28010, %f27956, %f33284, %f28006;
	// end inline asm
	// begin inline asm
	fma.rn.f32 %f28014, %f27956, %f33284, %f28010;
	// end inline asm
	// begin inline asm
	fma.rn.f32 %f28018, %f27956, %f33284, %f28014;
	// end inline asm
	// begin inline asm
	fma.rn.f32 %f28022, %f27956, %f33284, %f28018;
	// end inline asm
	// begin inline asm
	fma.rn.f32 %f28026, %f27956, %f33284, %f28022;
	// end inline asm
	// begin inline asm
	fma.rn.f32 %f28030, %f27956, %f33284, %f28026;
	// end inline asm
	// begin inline asm
	fma.rn.f32 %f28034, %f27956, %f33284, %f28030;
	// end inline asm
	// begin inline asm
	fma.rn.f32 %f28038, %f27956, %f33284, %f28034;
	// end inline asm
	// begin inline asm
	fma.rn.f32 %f28042, %f27956, %f33284, %f28038;
	// end inline asm
	// begin inline asm
	fma.rn.f32 %f28046, %f27956, %f33284, %f28042;
	// end inline asm
	// begin inline asm
	fma.rn.f32 %f28050, %f27956, %f33284, %f28046;
	// end inline asm
	// begin inline asm
	fma.rn.f32 %f28054, %f27956, %f33284, %f28050;
	// end inline asm
	// begin inline asm
	fma.rn.f32 %f28058, %f27956, %f33284, %f28054;
	// end inline asm
	// begin inline asm
	fma.rn.f32 %f28062, %f27956, %f33284, %f28058;
	// end inline asm
	// begin inline asm
	fma.rn.f32 %f28066, %f27956, %f33284, %f28062;
	// end inline asm
	// begin inline asm
	fma.rn.f32 %f28070, %f27956, %f33284, %f28066;
	// end inline asm
	// begin inline asm
	fma.rn.f32 %f28074, %f27956, %f33284, %f28070;
	// end inline asm
	// begin inline asm
	fma.rn.f32 %f28078, %f27956, %f33284, %f28074;
	// end inline asm
	// begin inline asm
	fma.rn.f32 %f28082, %f27956, %f33284, %f28078;
	// end inline asm
	// begin inline asm
	sin.approx.f32  %f28086, %f28082;
	// end inline asm
	// begin inline asm
	fma.rn.f32 %f28088, %f28086, %f33284, %f28082;
	// end inline asm
	// begin inline asm
	fma.rn.f32 %f28092, %f28086, %f33284, %f28088;
	// end inline asm
	// begin inline asm
	fma.rn.f32 %f28096, %f28086, %f33284, %f28092;
	// end inline asm
	// begin inline asm
	fma.rn.f32 %f28100, %f28086, %f33284, %f28096;
	// end inline asm
	// begin inline asm
	fma.rn.f32 %f28104, %f28086, %f33284, %f28100;
	// end inline asm
	// begin inline asm
	fma.rn.f32 %f28108, %f28086, %f33284, %f28104;
	// end inline asm
	// begin inline asm
	fma.rn.f32 %f28112, %f28086, %f33284, %f28108;
	// end inline asm
	// begin inline asm
	fma.rn.f32 %f28116, %f28086, %f33284, %f28112;
	// end inline asm
	// begin inline asm
	fma.rn.f32 %f28120, %f28086, %f33284, %f28116;
	// end inline asm
	// begin inline asm
	fma.rn.f32 %f28124, %f28086, %f33284, %f28120;
	// end inline asm
	// begin inline asm
	fma.rn.f32 %f28128, %f28086, %f33284, %f28124;
	// end inline asm
	// begin inline asm
	fma.rn.f32 %f28132, %f28086, %f33284, %f28128;
	// end inline asm
	// begin inline asm
	fma.rn.f32 %f28136, %f28086, %f33284, %f28132;
	// end inline asm
	// begin inline asm
	fma.rn.f32 %f28140, %f28086, %f33284, %f28136;
	// end inline asm
	// begin inline asm
	fma.rn.f32 %f28144, %f28086, %f33284, %f28140;
	// end inline asm
	// begin inline asm
	fma.rn.f32 %f28148, %f28086, %f33284, %f28144;
	// end inline asm
	// begin inline asm
	fma.rn.f32 %f28152, %f28086, %f33284, %f28148;
	// end inline asm
	// begin inline asm
	fma.rn.f32 %f28156, %f28086, %f33284, %f28152;
	// end inline asm
	// begin inline asm
	fma.rn.f32 %f28160, %f28086, %f33284, %f28156;
	// end inline asm
	// begin inline asm
	fma.rn.f32 %f28164, %f28086, %f33284, %f28160;
	// end inline asm
	// begin inline asm
	fma.rn.f32 %f28168, %f28086, %f33284, %f28164;
	// end inline asm
	// begin inline asm
	fma.rn.f32 %f28172, %f28086, %f33284, %f28168;
	// end inline asm
	// begin inline asm
	fma.rn.f32 %f28176, %f28086, %f33284, %f28172;
	// end inline asm
	// begin inline asm
	fma.rn.f32 %f28180, %f28086, %f33284, %f28176;
	// end inline asm
	// begin inline asm
	fma.rn.f32 %f28184, %f28086, %f33284, %f28180;
	// end inline asm
	// begin inline asm
	fma.rn.f32 %f28188, %f28086, %f33284, %f28184;
	// end inline asm
	// begin inline asm
	fma.rn.f32 %f28192, %f28086, %f33284, %f28188;
	// end inline asm
	// begin inline asm
	fma.rn.f32 %f28196, %f28086, %f33284, %f28192;
	// end inline asm
	// begin inline asm
	fma.rn.f32 %f28200, %f28086, %f33284, %f28196;
	// end inline asm
	// begin inline asm
	fma.rn.f32 %f28204, %f28086, %f33284, %f28200;
	// end inline asm
	// begin inline asm
	fma.rn.f32 %f28208, %f28086, %f33284, %f28204;
	// end inline asm
	// begin inline asm
	fma.rn.f32 %f28212, %f28086, %f33284, %f28208;
	// end inline asm
	// begin inline asm
	sin.approx.f32  %f28216, %f28212;
	// end inline asm
	// begin inline asm
	fma.rn.f32 %f28218, %f28216, %f33284, %f28212;
	// end inline asm
	// begin inline asm
	fma.rn.f32 %f28222, %f28216, %f33284, %f28218;
	// end inline asm
	// begin inline asm
	fma.rn.f32 %f28226, %f28216, %f33284, %f28222;
	// end inline asm
	// begin inline asm
	fma.rn.f32 %f28230, %f28216, %f33284, %f28226;
	// end inline asm
	// begin inline asm
	fma.rn.f32 %f28234, %f28216, %f33284, %f28230;
	// end inline asm
	// begin inline asm
	fma.rn.f32 %f28238, %f28216, %f33284, %f28234;
	// end inline asm
	// begin inline asm
	fma.rn.f32 %f28242, %f28216, %f33284, %f28238;
	// end inline asm
	// begin inline asm
	fma.rn.f32 %f28246, %f28216, %f33284, %f28242;
	// end inline asm
	// begin inline asm
	fma.rn.f32 %f28250, %f28216, %f33284, %f28246;
	// end inline asm
	// begin inline asm
	fma.rn.f32 %f28254, %f28216, %f33284, %f28250;
	// end inline asm
	// begin inline asm
	fma.rn.f32 %f28258, %f28216, %f33284, %f28254;
	// end inline asm
	// begin inline asm
	fma.rn.f32 %f28262, %f28216, %f33284, %f28258;
	// end inline asm
	// begin inline asm
	fma.rn.f32 %f28266, %f28216, %f33284, %f28262;
	// end inline asm
	// begin inline asm
	fma.rn.f32 %f28270, %f28216, %f33284, %f28266;
	// end inline asm
	// begin inline asm
	fma.rn.f32 %f28274, %f28216, %f33284, %f28270;
	// end inline asm
	// begin inline asm
	fma.rn.f32 %f28278, %f28216, %f33284, %f28274;
	// end inline asm
	// begin inline asm
	fma.rn.f32 %f28282, %f28216, %f33284, %f28278;
	// end inline asm
	// begin inline asm
	fma.rn.f32 %f28286, %f28216, %f33284, %f28282;
	// end inline asm
	// begin inline asm
	fma.rn.f32 %f28290, %f28216, %f33284, %f28286;
	// end inline asm
	// begin inline asm
	fma.rn.f32 %f28294, %f28216, %f33284, %f28290;
	// end inline asm
	// begin inline asm
	fma.rn.f32 %f28298, %f28216, %f33284, %f28294;
	// end inline asm
	// begin inline asm
	fma.rn.f32 %f28302, %f28216, %f33284, %f28298;
	// end inline asm
	// begin inline asm
	fma.rn.f32 %f28306, %f28216, %f33284, %f28302;
	// end inline asm
	// begin inline asm
	fma.rn.f32 %f28310, %f28216, %f33284, %f28306;
	// end inline asm
	// begin inline asm
	fma.rn.f32 %f28314, %f28216, %f33284, %f28310;
	// end inline asm
	// begin inline asm
	fma.rn.f32 %f28318, %f28216, %f33284, %f28314;
	// end inline asm
	// begin inline asm
	fma.rn.f32 %f28322, %f28216, %f33284, %f28318;
	// end inline asm
	// begin inline asm
	fma.rn.f32 %f28326, %f28216, %f33284, %f28322;
	// end inline asm
	// begin inline asm
	fma.rn.f32 %f28330, %f28216, %f33284, %f28326;
	// end inline asm
	// begin inline asm
	fma.rn.f32 %f28334, %f28216, %f33284, %f28330;
	// end inline asm
	// begin inline asm
	fma.rn.f32 %f28338, %f28216, %f33284, %f28334;
	// end inline asm
	// begin inline asm
	fma.rn.f32 %f28342, %f28216, %f33284, %f28338;
	// end inline asm
	// begin inline asm
	sin.approx.f32  %f28346, %f28342;
	// end inline asm
	// begin inline asm
	fma.rn.f32 %f28348, %f28346, %f33284, %f28342;
	// end inline asm
	// begin inline asm
	fma.rn.f32 %f28352, %f28346, %f33284, %f28348;
	// end inline asm
	// begin inline asm
	fma.rn.f32 %f28356, %f28346, %f33284, %f28352;
	// end inline asm
	// begin inline asm
	fma.rn.f32 %f28360, %f28346, %f33284, %f28356;
	// end inline asm
	// begin inline asm
	fma.rn.f32 %f28364, %f28346, %f33284, %f28360;
	// end inline asm
	// begin inline asm
	fma.rn.f32 %f28368, %f28346, %f33284, %f28364;
	// end inline asm
	// begin inline asm
	fma.rn.f32 %f28372, %f28346, %f33284, %f28368;
	// end inline asm
	// begin inline asm
	fma.rn.f32 %f28376, %f28346, %f33284, %f28372;
	// end inline asm
	// begin inline asm
	fma.rn.f32 %f28380, %f28346, %f33284, %f28376;
	// end inline asm
	// begin inline asm
	fma.rn.f32 %f28384, %f28346, %f33284, %f28380;
	// end inline asm
	// begin inline asm
	fma.rn.f32 %f28388, %f28346, %f33284, %f28384;
	// end inline asm
	// begin inline asm
	fma.rn.f32 %f28392, %f28346, %f33284, %f28388;
	// end inline asm
	// begin inline asm
	fma.rn.f32 %f28396, %f28346, %f33284, %f28392;
	// end inline asm
	// begin inline asm
	fma.rn.f32 %f28400, %f28346, %f33284, %f28396;
	// end inline asm
	// begin inline asm
	fma.rn.f32 %f28404, %f28346, %f33284, %f28400;
	// end inline asm
	// begin inline asm
	fma.rn.f32 %f28408, %f28346, %f33284, %f28404;
	// end inline asm
	// begin inline asm
	fma.rn.f32 %f28412, %f28346, %f33284, %f28408;
	// end inline asm
	// begin inline asm
	fma.rn.f32 %f28416, %f28346, %f33284, %f28412;
	// end inline asm
	// begin inline asm
	fma.rn.f32 %f28420, %f28346, %f33284, %f28416;
	// end inline asm
	// begin inline asm
	fma.rn.f32 %f28424, %f28346, %f33284, %f28420;
	// end inline asm
	// begin inline asm
	fma.rn.f32 %f28428, %f28346, %f33284, %f28424;
	// end inline asm
	// begin inline asm
	fma.rn.f32 %f28432, %f28346, %f33284, %f28428;
	// end inline asm
	// begin inline asm
	fma.rn.f32 %f28436, %f28346, %f33284, %f28432;
	// end inline asm
	// begin inline asm
	fma.rn.f32 %f28440, %f28346, %f33284, %f28436;
	// end inline asm
	// begin inline asm
	fma.rn.f32 %f28444, %f28346, %f33284, %f28440;
	// end inline asm
	// begin inline asm
	fma.rn.f32 %f28448, %f28346, %f33284, %f28444;
	// end inline asm
	// begin inline asm
	fma.rn.f32 %f28452, %f28346, %f33284, %f28448;
	// end inline asm
	// begin inline asm
	fma.rn.f32 %f28456, %f28346, %f33284, %f28452;
	// end inline asm
	// begin inline asm
	fma.rn.f32 %f28460, %f28346, %f33284, %f28456;
	// end inline asm
	// begin inline asm
	fma.rn.f32 %f28464, %f28346, %f33284, %f28460;
	// end inline asm
	// begin inline asm
	fma.rn.f32 %f28468, %f28346, %f33284, %f28464;
	// end inline asm
	// begin inline asm
	fma.rn.f32 %f28472, %f28346, %f33284, %f28468;
	// end inline asm
	// begin inline asm
	sin.approx.f32  %f28476, %f28472;
	// end inline asm
	// begin inline asm
	fma.rn.f32 %f28478, %f28476, %f33284, %f28472;
	// end inline asm
	// begin inline asm
	fma.rn.f32 %f28482, %f28476, %f33284, %f28478;
	// end inline asm
	// begin inline asm
	fma.rn.f32 %f28486, %f28476, %f33284, %f28482;
	// end inline asm
	// begin inline asm
	fma.rn.f32 %f28490, %f28476, %f33284, %f28486;
	// end inline asm
	// begin inline asm
	fma.rn.f32 %f28494, %f28476, %f33284, %f28490;
	// end inline asm
	// begin inline asm
	fma.rn.f32 %f28498, %f28476, %f33284, %f28494;
	// end inline asm
	// begin inline asm
	fma.rn.f32 %f28502, %f28476, %f33284, %f28498;
	// end inline asm
	// begin inline asm
	fma.rn.f32 %f28506, %f28476, %f33284, %f28502;
	// end inline asm
	// begin inline asm
	fma.rn.f32 %f28510, %f28476, %f33284, %f28506;
	// end inline asm
	// begin inline asm
	fma.rn.f32 %f28514, %f28476, %f33284, %f28510;
	// end inline asm
	// begin inline asm
	fma.rn.f32 %f28518, %f28476, %f33284, %f28514;
	// end inline asm
	// begin inline asm
	fma.rn.f32 %f28522, %f28476, %f33284, %f28518;
	// end inline asm
	// begin inline asm
	fma.rn.f32 %f28526, %f28476, %f33284, %f28522;
	// end inline asm
	// begin inline asm
	fma.rn.f32 %f28530, %f28476, %f33284, %f28526;
	// end inline asm
	// begin inline asm
	fma.rn.f32 %f28534, %f28476, %f33284, %f28530;
	// end inline asm
	// begin inline asm
	fma.rn.f32 %f28538, %f28476, %f33284, %f28534;
	// end inline asm
	// begin inline asm
	fma.rn.f32 %f28542, %f28476, %f33284, %f28538;
	// end inline asm
	// begin inline asm
	fma.rn.f32 %f28546, %f28476, %f33284, %f28542;
	// end inline asm
	// begin inline asm
	fma.rn.f32 %f28550, %f28476, %f33284, %f28546;
	// end inline asm
	// begin inline asm
	fma.rn.f32 %f28554, %f28476, %f33284, %f28550;
	// end inline asm
	// begin inline asm
	fma.rn.f32 %f28558, %f28476, %f33284, %f28554;
	// end inline asm
	// begin inline asm
	fma.rn.f32 %f28562, %f28476, %f33284, %f28558;
	// end inline asm
	// begin inline asm
	fma.rn.f32 %f28566, %f28476, %f33284, %f28562;
	// end inline asm
	// begin inline asm
	fma.rn.f32 %f28570, %f28476, %f33284, %f28566;
	// end inline asm
	// begin inline asm
	fma.rn.f32 %f28574, %f28476, %f33284, %f28570;
	// end inline asm
	// begin inline asm
	fma.rn.f32 %f28578, %f28476, %f33284, %f28574;
	// end inline asm
	// begin inline asm
	fma.rn.f32 %f28582, %f28476, %f33284, %f28578;
	// end inline asm
	// begin inline asm
	fma.rn.f32 %f28586, %f28476, %f33284, %f28582;
	// end inline asm
	// begin inline asm
	fma.rn.f32 %f28590, %f28476, %f33284, %f28586;
	// end inline asm
	// begin inline asm
	fma.rn.f32 %f28594, %f28476, %f33284, %f28590;
	// end inline asm
	// begin inline asm
	fma.rn.f32 %f28598, %f28476, %f33284, %f28594;
	// end inline asm
	// begin inline asm
	fma.rn.f32 %f28602, %f28476, %f33284, %f28598;
	// end inline asm
	// begin inline asm
	sin.approx.f32  %f28606, %f28602;
	// end inline asm
	// begin inline asm
	fma.rn.f32 %f28608, %f28606, %f33284, %f28602;
	// end inline asm
	// begin inline asm
	fma.rn.f32 %f28612, %f28606, %f33284, %f28608;
	// end inline asm
	// begin inline asm
	fma.rn.f32 %f28616, %f28606, %f33284, %f28612;
	// end inline asm
	// begin inline asm
	fma.rn.f32 %f28620, %f28606, %f33284, %f28616;
	// end inline asm
	// begin inline asm
	fma.rn.f32 %f28624, %f28606, %f33284, %f28620;
	// end inline asm
	// begin inline asm
	fma.rn.f32 %f28628, %f28606, %f33284, %f28624;
	// end inline asm
	// begin inline asm
	fma.rn.f32 %f28632, %f28606, %f33284, %f28628;
	// end inline asm
	// begin inline asm
	fma.rn.f32 %f28636, %f28606, %f33284, %f28632;
	// end inline asm
	// begin inline asm
	fma.rn.f32 %f28640, %f28606, %f33284, %f28636;
	// end inline asm
	// begin inline asm
	fma.rn.f32 %f28644, %f28606, %f33284, %f28640;
	// end inline asm
	// begin inline asm
	fma.rn.f32 %f28648, %f28606, %f33284, %f28644;
	// end inline asm
	// begin inline asm
	fma.rn.f32 %f28652, %f28606, %f33284, %f28648;
	// end inline asm
	// begin inline asm
	fma.rn.f32 %f28656, %f28606, %f33284, %f28652;
	// end inline asm
	// begin inline asm
	fma.rn.f32 %f28660, %f28606, %f33284, %f28656;
	// end inline asm
	// begin inline asm
	fma.rn.f32 %f28664, %f28606, %f33284, %f28660;
	// end inline asm
	// begin inline asm
	fma.rn.f32 %f28668, %f28606, %f33284, %f28664;
	// end inline asm
	// begin inline asm
	fma.rn.f32 %f28672, %f28606, %f33284, %f28668;
	// end inline asm
	// begin inline asm
	fma.rn.f32 %f28676, %f28606, %f33284, %f28672;
	// end inline asm
	// begin inline asm
	fma.rn.f32 %f28680, %f28606, %f33284, %f28676;
	// end inline asm
	// begin inline asm
	fma.rn.f32 %f28684, %f28606, %f33284, %f28680;
	// end inline asm
	// begin inline asm
	fma.rn.f32 %f28688, %f28606, %f33284, %f28684;
	// end inline asm
	// begin inline asm
	fma.rn.f32 %f28692, %f28606, %f33284, %f28688;
	// end inline asm
	// begin inline asm
	fma.rn.f32 %f28696, %f28606, %f33284, %f28692;
	// end inline asm
	// begin inline asm
	fma.rn.f32 %f28700, %f28606, %f33284, %f28696;
	// end inline asm
	// begin inline asm
	fma.rn.f32 %f28704, %f28606, %f33284, %f28700;
	// end inline asm
	// begin inline asm
	fma.rn.f32 %f28708, %f28606, %f33284, %f28704;
	// end inline asm
	// begin inline asm
	fma.rn.f32 %f28712, %f28606, %f33284, %f28708;
	// end inline asm
	// begin inline asm
	fma.rn.f32 %f28716, %f28606, %f33284, %f28712;
	// end inline asm
	// begin inline asm
	fma.rn.f32 %f28720, %f28606, %f33284, %f28716;
	// end inline asm
	// begin inline asm
	fma.rn.f32 %f28724, %f28606, %f33284, %f28720;
	// end inline asm
	// begin inline asm
	fma.rn.f32 %f28728, %f28606, %f33284, %f28724;
	// end inline asm
	// begin inline asm
	fma.rn.f32 %f28732, %f28606, %f33284, %f28728;
	// end inline asm
	// begin inline asm
	sin.approx.f32  %f28736, %f28732;
	// end inline asm
	// begin inline asm
	fma.rn.f32 %f28738, %f28736, %f33284, %f28732;
	// end inline asm
	// begin inline asm
	fma.rn.f32 %f28742, %f28736, %f33284, %f28738;
	// end inline asm
	// begin inline asm
	fma.rn.f32 %f28746, %f28736, %f33284, %f28742;
	// end inline asm
	// begin inline asm
	fma.rn.f32 %f28750, %f28736, %f33284, %f28746;
	// end inline asm
	// begin inline asm
	fma.rn.f32 %f28754, %f28736, %f33284, %f28750;
	// end inline asm
	// begin inline asm
	fma.rn.f32 %f28758, %f28736, %f33284, %f28754;
	// end inline asm
	// begin inline asm
	fma.rn.f32 %f28762, %f28736, %f33284, %f28758;
	// end inline asm
	// begin inline asm
	fma.rn.f32 %f28766, %f28736, %f33284, %f28762;
	// end inline asm
	// begin inline asm
	fma.rn.f32 %f28770, %f28736, %f33284, %f28766;
	// end inline asm
	// begin inline asm
	fma.rn.f32 %f28774, %f28736, %f33284, %f28770;
	// end inline asm
	// begin inline asm
	fma.rn.f32 %f28778, %f28736, %f33284, %f28774;
	// end inline asm
	// begin inline asm
	fma.rn.f32 %f28782, %f28736, %f33284, %f28778;
	// end inline asm
	// begin inline asm
	fma.rn.f32 %f28786, %f28736, %f33284, %f28782;
	// end inline asm
	// begin inline asm
	fma.rn.f32 %f28790, %f28736, %f33284, %f28786;
	// end inline asm
	// begin inline asm
	fma.rn.f32 %f28794, %f28736, %f33284, %f28790;
	// end inline asm
	// begin inline asm
	fma.rn.f32 %f28798, %f28736, %f33284, %f28794;
	// end inline asm
	// begin inline asm
	fma.rn.f32 %f28802, %f28736, %f33284, %f28798;
	// end inline asm
	// begin inline asm
	fma.rn.f32 %f28806, %f28736, %f33284, %f28802;
	// end inline asm
	// begin inline asm
	fma.rn.f32 %f28810, %f28736, %f33284, %f28806;
	// end inline asm
	// begin inline asm
	fma.rn.f32 %f28814, %f28736, %f33284, %f28810;
	// end inline asm
	// begin inline asm
	fma.rn.f32 %f28818, %f28736, %f33284, %f28814;
	// end inline asm
	// begin inline asm
	fma.rn.f32 %f28822, %f28736, %f33284, %f28818;
	// end inline asm
	// begin inline asm
	fma.rn.f32 %f28826, %f28736, %f33284, %f28822;
	// end inline asm
	// begin inline asm
	fma.rn.f32 %f28830, %f28736, %f33284, %f28826;
	// end inline asm
	// begin inline asm
	fma.rn.f32 %f28834, %f28736, %f33284, %f28830;
	// end inline asm
	// begin inline asm
	fma.rn.f32 %f28838, %f28736, %f33284, %f28834;
	// end inline asm
	// begin inline asm
	fma.rn.f32 %f28842, %f28736, %f33284, %f28838;
	// end inline asm
	// begin inline asm
	fma.rn.f32 %f28846, %f28736, %f33284, %f28842;
	// end inline asm
	// begin inline asm
	fma.rn.f32 %f28850, %f28736, %f33284, %f28846;
	// end inline asm
	// begin inline asm
	fma.rn.f32 %f28854, %f28736, %f33284, %f28850;
	// end inline asm
	// begin inline asm
	fma.rn.f32 %f28858, %f28736, %f33284, %f28854;
	// end inline asm
	// begin inline asm
	fma.rn.f32 %f28862, %f28736, %f33284, %f28858;
	// end inline asm
	// begin inline asm
	sin.approx.f32  %f28866, %f28862;
	// end inline asm
	// begin inline asm
	fma.rn.f32 %f28868, %f28866, %f33284, %f28862;
	// end inline asm
	// begin inline asm
	fma.rn.f32 %f28872, %f28866, %f33284, %f28868;
	// end inline asm
	// begin inline asm
	fma.rn.f32 %f28876, %f28866, %f33284, %f28872;
	// end inline asm
	// begin inline asm
	fma.rn.f32 %f28880, %f28866, %f33284, %f28876;
	// end inline asm
	// begin inline asm
	fma.rn.f32 %f28884, %f28866, %f33284, %f28880;
	// end inline asm
	// begin inline asm
	fma.rn.f32 %f28888, %f28866, %f33284, %f28884;
	// end inline asm
	// begin inline asm
	fma.rn.f32 %f28892, %f28866, %f33284, %f28888;
	// end inline asm
	// begin inline asm
	fma.rn.f32 %f28896, %f28866, %f33284, %f28892;
	// end inline asm
	// begin inline asm
	fma.rn.f32 %f28900, %f28866, %f33284, %f28896;
	// end inline asm
	// begin inline asm
	fma.rn.f32 %f28904, %f28866, %f33284, %f28900;
	// end inline asm
	// begin inline asm
	fma.rn.f32 %f28908, %f28866, %f33284, %f28904;
	// end inline asm
	// begin inline asm
	fma.rn.f32 %f28912, %f28866, %f33284, %f28908;
	// end inline asm
	// begin inline asm
	fma.rn.f32 %f28916, %f28866, %f33284, %f28912;
	// end inline asm
	// begin inline asm
	fma.rn.f32 %f28920, %f28866, %f33284, %f28916;
	// end inline asm
	// begin inline asm
	fma.rn.f32 %f28924, %f28866, %f33284, %f28920;
	// end inline asm
	// begin inline asm
	fma.rn.f32 %f28928, %f28866, %f33284, %f28924;
	// end inline asm
	// begin inline asm
	fma.rn.f32 %f28932, %f28866, %f33284, %f28928;
	// end inline asm
	// begin inline asm
	fma.rn.f32 %f28936, %f28866, %f33284, %f28932;
	// end inline asm
	// begin inline asm
	fma.rn.f32 %f28940, %f28866, %f33284, %f28936;
	// end inline asm
	// begin inline asm
	fma.rn.f32 %f28944, %f28866, %f33284, %f28940;
	// end inline asm
	// begin inline asm
	fma.rn.f32 %f28948, %f28866, %f33284, %f28944;
	// end inline asm
	// begin inline asm
	fma.rn.f32 %f28952, %f28866, %f33284, %f28948;
	// end inline asm
	// begin inline asm
	fma.rn.f32 %f28956, %f28866, %f33284, %f28952;
	// end inline asm
	// begin inline asm
	fma.rn.f32 %f28960, %f28866, %f33284, %f28956;
	// end inline asm
	// begin inline asm
	fma.rn.f32 %f28964, %f28866, %f33284, %f28960;
	// end inline asm
	// begin inline asm
	fma.rn.f32 %f28968, %f28866, %f33284, %f28964;
	// end inline asm
	// begin inline asm
	fma.rn.f32 %f28972, %f28866, %f33284, %f28968;
	// end inline asm
	// begin inline asm
	fma.rn.f32 %f28976, %f28866, %f33284, %f28972;
	// end inline asm
	// begin inline asm
	fma.rn.f32 %f28980, %f28866, %f33284, %f28976;
	// end inline asm
	// begin inline asm
	fma.rn.f32 %f28984, %f28866, %f33284, %f28980;
	// end inline asm
	// begin inline asm
	fma.rn.f32 %f28988, %f28866, %f33284, %f28984;
	// end inline asm
	// begin inline asm
	fma.rn.f32 %f28992, %f28866, %f33284, %f28988;
	// end inline asm
	// begin inline asm
	sin.approx.f32  %f28996, %f28992;
	// end inline asm
	// begin inline asm
	fma.rn.f32 %f28998, %f28996, %f33284, %f28992;
	// end inline asm
	// begin inline asm
	fma.rn.f32 %f29002, %f28996, %f33284, %f28998;
	// end inline asm
	// begin inline asm
	fma.rn.f32 %f29006, %f28996, %f33284, %f29002;
	// end inline asm
	// begin inline asm
	fma.rn.f32 %f29010, %f28996, %f33284, %f29006;
	// end inline asm
	// begin inline asm
	fma.rn.f32 %f29014, %f28996, %f33284, %f29010;
	// end inline asm
	// begin inline asm
	fma.rn.f32 %f29018, %f28996, %f33284, %f29014;
	// end inline asm
	// begin inline asm
	fma.rn.f32 %f29022, %f28996, %f33284, %f29018;
	// end inline asm
	// begin inline asm
	fma.rn.f32 %f29026, %f28996, %f33284, %f29022;
	// end inline asm
	// begin inline asm
	fma.rn.f32 %f29030, %f28996, %f33284, %f29026;
	// end inline asm
	// begin inline asm
	fma.rn.f32 %f29034, %f28996, %f33284, %f29030;
	// end inline asm
	// begin inline asm
	fma.rn.f32 %f29038, %f28996, %f33284, %f29034;
	// end inline asm
	// begin inline asm
	fma.rn.f32 %f29042, %f28996, %f33284, %f29038;
	// end inline asm
	// begin inline asm
	fma.rn.f32 %f29046, %f28996, %f33284, %f29042;
	// end inline asm
	// begin inline asm
	fma.rn.f32 %f29050, %f28996, %f33284, %f29046;
	// end inline asm
	// begin inline asm
	fma.rn.f32 %f29054, %f28996, %f33284, %f29050;
	// end inline asm
	// begin inline asm
	fma.rn.f32 %f29058, %f28996, %f33284, %f29054;
	// end inline asm
	// begin inline asm
	fma.rn.f32 %f29062, %f28996, %f33284, %f29058;
	// end inline asm
	// begin inline asm
	fma.rn.f32 %f29066, %f28996, %f33284, %f29062;
	// end inline asm
	// begin inline asm
	fma.rn.f32 %f29070, %f28996, %f33284, %f29066;
	// end inline asm
	// begin inline asm
	fma.rn.f32 %f29074, %f28996, %f33284, %f29070;
	// end inline asm
	// begin inline asm
	fma.rn.f32 %f29078, %f28996, %f33284, %f29074;
	// end inline asm
	// begin inline asm
	fma.rn.f32 %f29082, %f28996, %f33284, %f29078;
	// end inline asm
	// begin inline asm
	fma.rn.f32 %f29086, %f28996, %f33284, %f29082;
	// end inline asm
	// begin inline asm
	fma.rn.f32 %f29090, %f28996, %f33284, %f29086;
	// end inline asm
	// begin inline asm
	fma.rn.f32 %f29094, %f28996, %f33284, %f29090;
	// end inline asm
	// begin inline asm
	fma.rn.f32 %f29098, %f28996, %f33284, %f29094;
	// end inline asm
	// begin inline asm
	fma.rn.f32 %f29102, %f28996, %f33284, %f29098;
	// end inline asm
	// begin inline asm
	fma.rn.f32 %f29106, %f28996, %f33284, %f29102;
	// end inline asm
	// begin inline asm
	fma.rn.f32 %f29110, %f28996, %f33284, %f29106;
	// end inline asm
	// begin inline asm
	fma.rn.f32 %f29114, %f28996, %f33284, %f29110;
	// end inline asm
	// begin inline asm
	fma.rn.f32 %f29118, %f28996, %f33284, %f29114;
	// end inline asm
	// begin inline asm
	fma.rn.f32 %f29122, %f28996, %f33284, %f29118;
	// end inline asm
	// begin inline asm
	sin.approx.f32  %f29126, %f29122;
	// end inline asm
	// begin inline asm
	fma.rn.f32 %f29128, %f29126, %f33284, %f29122;
	// end inline asm
	// begin inline asm
	fma.rn.f32 %f29132, %f29126, %f33284, %f29128;
	// end inline asm
	// begin inline asm
	fma.rn.f32 %f29136, %f29126, %f33284, %f29132;
	// end inline asm
	// begin inline asm
	fma.rn.f32 %f29140, %f29126, %f33284, %f29136;
	// end inline asm
	// begin inline asm
	fma.rn.f32 %f29144, %f29126, %f33284, %f29140;
	// end inline asm
	// begin inline asm
	fma.rn.f32 %f29148, %f29126, %f33284, %f29144;
	// end inline asm
	// begin inline asm
	fma.rn.f32 %f29152, %f29126, %f33284, %f29148;
	// end inline asm
	// begin inline asm
	fma.rn.f32 %f29156, %f29126, %f33284, %f29152;
	// end inline asm
	// begin inline asm
	fma.rn.f32 %f29160, %f29126, %f33284, %f29156;
	// end inline asm
	// begin inline asm
	fma.rn.f32 %f29164, %f29126, %f33284, %f29160;
	// end inline asm
	// begin inline asm
	fma.rn.f32 %f29168, %f29126, %f33284, %f29164;
	// end inline asm
	// begin inline asm
	fma.rn.f32 %f29172, %f29126, %f33284, %f29168;
	// end inline asm
	// begin inline asm
	fma.rn.f32 %f29176, %f29126, %f33284, %f29172;
	// end inline asm
	// begin inline asm
	fma.rn.f32 %f29180, %f29126, %f33284, %f29176;
	// end inline asm
	// begin inline asm
	fma.rn.f32 %f29184, %f29126, %f33284, %f29180;
	// end inline asm
	// begin inline asm
	fma.rn.f32 %f29188, %f29126, %f33284, %f29184;
	// end inline asm
	// begin inline asm
	fma.rn.f32 %f29192, %f29126, %f33284, %f29188;
	// end inline asm
	// begin inline asm
	fma.rn.f32 %f29196, %f29126, %f33284, %f29192;
	// end inline asm
	// begin inline asm
	fma.rn.f32 %f29200, %f29126, %f33284, %f29196;
	// end inline asm
	// begin inline asm
	fma.rn.f32 %f29204, %f29126, %f33284, %f29200;
	// end inline asm
	// begin inline asm
	fma.rn.f32 %f29208, %f29126, %f33284, %f29204;
	// end inline asm
	// begin inline asm
	fma.rn.f32 %f29212, %f29126, %f33284, %f29208;
	// end inline asm
	// begin inline asm
	fma.rn.f32 %f29216, %f29126, %f33284, %f29212;
	// end inline asm
	// begin inline asm
	fma.rn.f32 %f29220, %f29126, %f33284, %f29216;
	// end inline asm
	// begin inline asm
	fma.rn.f32 %f29224, %f29126, %f33284, %f29220;
	// end inline asm
	// begin inline asm
	fma.rn.f32 %f29228, %f29126, %f33284, %f29224;
	// end inline asm
	// begin inline asm
	fma.rn.f32 %f29232, %f29126, %f33284, %f29228;
	// end inline asm
	// begin inline asm
	fma.rn.f32 %f29236, %f29126, %f33284, %f29232;
	// end inline asm
	// begin inline asm
	fma.rn.f32 %f29240, %f29126, %f33284, %f29236;
	// end inline asm
	// begin inline asm
	fma.rn.f32 %f29244, %f29126, %f33284, %f29240;
	// end inline asm
	// begin inline asm
	fma.rn.f32 %f29248, %f29126, %f33284, %f29244;
	// end inline asm
	// begin inline asm
	fma.rn.f32 %f29252, %f29126, %f33284, %f29248;
	// end inline asm
	// begin inline asm
	sin.approx.f32  %f29256, %f29252;
	// end inline asm
	// begin inline asm
	fma.rn.f32 %f29258, %f29256, %f33284, %f29252;
	// end inline asm
	// begin inline asm
	fma.rn.f32 %f29262, %f29256, %f33284, %f29258;
	// end inline asm
	// begin inline asm
	fma.rn.f32 %f29266, %f29256, %f33284, %f29262;
	// end inline asm
	// begin inline asm
	fma.rn.f32 %f29270, %f29256, %f33284, %f29266;
	// end inline asm
	// begin inline asm
	fma.rn.f32 %f29274, %f29256, %f33284, %f29270;
	// end inline asm
	// begin inline asm
	fma.rn.f32 %f29278, %f29256, %f33284, %f29274;
	// end inline asm
	// begin inline asm
	fma.rn.f32 %f29282, %f29256, %f33284, %f29278;
	// end inline asm
	// begin inline asm
	fma.rn.f32 %f29286, %f29256, %f33284, %f29282;
	// end inline asm
	// begin inline asm
	fma.rn.f32 %f29290, %f29256, %f33284, %f29286;
	// end inline asm
	// begin inline asm
	fma.rn.f32 %f29294, %f29256, %f33284, %f29290;
	// end inline asm
	// begin inline asm
	fma.rn.f32 %f29298, %f29256, %f33284, %f29294;
	// end inline asm
	// begin inline asm
	fma.rn.f32 %f29302, %f29256, %f33284, %f29298;
	// end inline asm
	// begin inline asm
	fma.rn.f32 %f29306, %f29256, %f33284, %f29302;
	// end inline asm
	// begin inline asm
	fma.rn.f32 %f29310, %f29256, %f33284, %f29306;
	// end inline asm
	// begin inline asm
	fma.rn.f32 %f29314, %f29256, %f33284, %f29310;
	// end inline asm
	// begin inline asm
	fma.rn.f32 %f29318, %f29256, %f33284, %f29314;
	// end inline asm
	// begin inline asm
	fma.rn.f32 %f29322, %f29256, %f33284, %f29318;
	// end inline asm
	// begin inline asm
	fma.rn.f32 %f29326, %f29256, %f33284, %f29322;
	// end inline asm
	// begin inline asm
	fma.rn.f32 %f29330, %f29256, %f33284, %f29326;
	// end inline asm
	// begin inline asm
	fma.rn.f32 %f29334, %f29256, %f33284, %f29330;
	// end inline asm
	// begin inline asm
	fma.rn.f32 %f29338, %f29256, %f33284, %f29334;
	// end inline asm
	// begin inline asm
	fma.rn.f32 %f29342, %f29256, %f33284, %f29338;
	// end inline asm
	// begin inline asm
	fma.rn.f32 %f29346, %f29256, %f33284, %f29342;
	// end inline asm
	// begin inline asm
	fma.rn.f32 %f29350, %f29256, %f33284, %f29346;
	// end inline asm
	// begin inline asm
	fma.rn.f32 %f29354, %f29256, %f33284, %f29350;
	// end inline asm
	// begin inline asm
	fma.rn.f32 %f29358, %f29256, %f33284, %f29354;
	// end inline asm
	// begin inline asm
	fma.rn.f32 %f29362, %f29256, %f33284, %f29358;
	// end inline asm
	// begin inline asm
	fma.rn.f32 %f29366, %f29256, %f33284, %f29362;
	// end inline asm
	// begin inline asm
	fma.rn.f32 %f29370, %f29256, %f33284, %f29366;
	// end inline asm
	// begin inline asm
	fma.rn.f32 %f29374, %f29256, %f33284, %f29370;
	// end inline asm
	// begin inline asm
	fma.rn.f32 %f29378, %f29256, %f33284, %f29374;
	// end inline asm
	// begin inline asm
	fma.rn.f32 %f29382, %f29256, %f33284, %f29378;
	// end inline asm
	// begin inline asm
	sin.approx.f32  %f29386, %f29382;
	// end inline asm
	// begin inline asm
	fma.rn.f32 %f29388, %f29386, %f33284, %f29382;
	// end inline asm
	// begin inline asm
	fma.rn.f32 %f29392, %f29386, %f33284, %f29388;
	// end inline asm
	// begin inline asm
	fma.rn.f32 %f29396, %f29386, %f33284, %f29392;
	// end inline asm
	// begin inline asm
	fma.rn.f32 %f29400, %f29386, %f33284, %f29396;
	// end inline asm
	// begin inline asm
	fma.rn.f32 %f29404, %f29386, %f33284, %f29400;
	// end inline asm
	// begin inline asm
	fma.rn.f32 %f29408, %f29386, %f33284, %f29404;
	// end inline asm
	// begin inline asm
	fma.rn.f32 %f29412, %f29386, %f33284, %f29408;
	// end inline asm
	// begin inline asm
	fma.rn.f32 %f29416, %f29386, %f33284, %f29412;
	// end inline asm
	// begin inline asm
	fma.rn.f32 %f29420, %f29386, %f33284, %f29416;
	// end inline asm
	// begin inline asm
	fma.rn.f32 %f29424, %f29386, %f33284, %f29420;
	// end inline asm
	// begin inline asm
	fma.rn.f32 %f29428, %f29386, %f33284, %f29424;
	// end inline asm
	// begin inline asm
	fma.rn.f32 %f29432, %f29386, %f33284, %f29428;
	// end inline asm
	// begin inline asm
	fma.rn.f32 %f29436, %f29386, %f33284, %f29432;
	// end inline asm
	// begin inline asm
	fma.rn.f32 %f29440, %f29386, %f33284, %f29436;
	// end inline asm
	// begin inline asm
	fma.rn.f32 %f29444, %f29386, %f33284, %f29440;
	// end inline asm
	// begin inline asm
	fma.rn.f32 %f29448, %f29386, %f33284, %f29444;
	// end inline asm
	// begin inline asm
	fma.rn.f32 %f29452, %f29386, %f33284, %f29448;
	// end inline asm
	// begin inline asm
	fma.rn.f32 %f29456, %f29386, %f33284, %f29452;
	// end inline asm
	// begin inline asm
	fma.rn.f32 %f29460, %f29386, %f33284, %f29456;
	// end inline asm
	// begin inline asm
	fma.rn.f32 %f29464, %f29386, %f33284, %f29460;
	// end inline asm
	// begin inline asm
	fma.rn.f32 %f29468, %f29386, %f33284, %f29464;
	// end inline asm
	// begin inline asm
	fma.rn.f32 %f29472, %f29386, %f33284, %f29468;
	// end inline asm
	// begin inline asm
	fma.rn.f32 %f29476, %f29386, %f33284, %f29472;
	// end inline asm
	// begin inline asm
	fma.rn.f32 %f29480, %f29386, %f33284, %f29476;
	// end inline asm
	// begin inline asm
	fma.rn.f32 %f29484, %f29386, %f33284, %f29480;
	// end inline asm
	// begin inline asm
	fma.rn.f32 %f29488, %f29386, %f33284, %f29484;
	// end inline asm
	// begin inline asm
	fma.rn.f32 %f29492, %f29386, %f33284, %f29488;
	// end inline asm
	// begin inline asm
	fma.rn.f32 %f29496, %f29386, %f33284, %f29492;
	// end inline asm
	// begin inline asm
	fma.rn.f32 %f29500, %f29386, %f33284, %f29496;
	// end inline asm
	// begin inline asm
	fma.rn.f32 %f29504, %f29386, %f33284, %f29500;
	// end inline asm
	// begin inline asm
	fma.rn.f32 %f29508, %f29386, %f33284, %f29504;
	// end inline asm
	// begin inline asm
	fma.rn.f32 %f29512, %f29386, %f33284, %f29508;
	// end inline asm
	// begin inline asm
	sin.approx.f32  %f29516, %f29512;
	// end inline asm
	// begin inline asm
	fma.rn.f32 %f29518, %f29516, %f33284, %f29512;
	// end inline asm
	// begin inline asm
	fma.rn.f32 %f29522, %f29516, %f33284, %f29518;
	// end inline asm
	// begin inline asm
	fma.rn.f32 %f29526, %f29516, %f33284, %f29522;
	// end inline asm
	// begin inline asm
	fma.rn.f32 %f29530, %f29516, %f33284, %f29526;
	// end inline asm
	// begin inline asm
	fma.rn.f32 %f29534, %f29516, %f33284, %f29530;
	// end inline asm
	// begin inline asm
	fma.rn.f32 %f29538, %f29516, %f33284, %f29534;
	// end inline asm
	// begin inline asm
	fma.rn.f32 %f29542, %f29516, %f33284, %f29538;
	// end inline asm
	// begin inline asm
	fma.rn.f32 %f29546, %f29516, %f33284, %f29542;
	// end inline asm
	// begin inline asm
	fma.rn.f32 %f29550, %f29516, %f33284, %f29546;
	// end inline asm
	// begin inline asm
	fma.rn.f32 %f29554, %f29516, %f33284, %f29550;
	// end inline asm
	// begin inline asm
	fma.rn.f32 %f29558, %f29516, %f33284, %f29554;
	// end inline asm
	// begin inline asm
	fma.rn.f32 %f29562, %f29516, %f33284, %f29558;
	// end inline asm
	// begin inline asm
	fma.rn.f32 %f29566, %f29516, %f33284, %f29562;
	// end inline asm
	// begin inline asm
	fma.rn.f32 %f29570, %f29516, %f33284, %f29566;
	// end inline asm
	// begin inline asm
	fma.rn.f32 %f29574, %f29516, %f33284, %f29570;
	// end inline asm
	// begin inline asm
	fma.rn.f32 %f29578, %f29516, %f33284, %f29574;
	// end inline asm
	// begin inline asm
	fma.rn.f32 %f29582, %f29516, %f33284, %f29578;
	// end inline asm
	// begin inline asm
	fma.rn.f32 %f29586, %f29516, %f33284, %f29582;
	// end inline asm
	// begin inline asm
	fma.rn.f32 %f29590, %f29516, %f33284, %f29586;
	// end inline asm
	// begin inline asm
	fma.rn.f32 %f29594, %f29516, %f33284, %f29590;
	// end inline asm
	// begin inline asm
	fma.rn.f32 %f29598, %f29516, %f33284, %f29594;
	// end inline asm
	// begin inline asm
	fma.rn.f32 %f29602, %f29516, %f33284, %f29598;
	// end inline asm
	// begin inline asm
	fma.rn.f32 %f29606, %f29516, %f33284, %f29602;
	// end inline asm
	// begin inline asm
	fma.rn.f32 %f29610, %f29516, %f33284, %f29606;
	// end inline asm
	// begin inline asm
	fma.rn.f32 %f29614, %f29516, %f33284, %f29610;
	// end inline asm
	// begin inline asm
	fma.rn.f32 %f29618, %f29516, %f33284, %f29614;
	// end inline asm
	// begin inline asm
	fma.rn.f32 %f29622, %f29516, %f33284, %f29618;
	// end inline asm
	// begin inline asm
	fma.rn.f32 %f29626, %f29516, %f33284, %f29622;
	// end inline asm
	// begin inline asm
	fma.rn.f32 %f29630, %f29516, %f33284, %f29626;
	// end inline asm
	// begin inline asm
	fma.rn.f32 %f29634, %f29516, %f33284, %f29630;
	// end inline asm
	// begin inline asm
	fma.rn.f32 %f29638, %f29516, %f33284, %f29634;
	// end inline asm
	// begin inline asm
	fma.rn.f32 %f29642, %f29516, %f33284, %f29638;
	// end inline asm
	// begin inline asm
	sin.approx.f32  %f29646, %f29642;
	// end inline asm
	// begin inline asm
	fma.rn.f32 %f29648, %f29646, %f33284, %f29642;
	// end inline asm
	// begin inline asm
	fma.rn.f32 %f29652, %f29646, %f33284, %f29648;
	// end inline asm
	// begin inline asm
	fma.rn.f32 %f29656, %f29646, %f33284, %f29652;
	// end inline asm
	// begin inline asm
	fma.rn.f32 %f29660, %f29646, %f33284, %f29656;
	// end inline asm
	// begin inline asm
	fma.rn.f32 %f29664, %f29646, %f33284, %f29660;
	// end inline asm
	// begin inline asm
	fma.rn.f32 %f29668, %f29646, %f33284, %f29664;
	// end inline asm
	// begin inline asm
	fma.rn.f32 %f29672, %f29646, %f33284, %f29668;
	// end inline asm
	// begin inline asm
	fma.rn.f32 %f29676, %f29646, %f33284, %f29672;
	// end inline asm
	// begin inline asm
	fma.rn.f32 %f29680, %f29646, %f33284, %f29676;
	// end inline asm
	// begin inline asm
	fma.rn.f32 %f29684, %f29646, %f33284, %f29680;
	// end inline asm
	// begin inline asm
	fma.rn.f32 %f29688, %f29646, %f33284, %f29684;
	// end inline asm
	// begin inline asm
	fma.rn.f32 %f29692, %f29646, %f33284, %f29688;
	// end inline asm
	// begin inline asm
	fma.rn.f32 %f29696, %f29646, %f33284, %f29692;
	// end inline asm
	// begin inline asm
	fma.rn.f32 %f29700, %f29646, %f33284, %f29696;
	// end inline asm
	// begin inline asm
	fma.rn.f32 %f29704, %f29646, %f33284, %f29700;
	// end inline asm
	// begin inline asm
	fma.rn.f32 %f29708, %f29646, %f33284, %f29704;
	// end inline asm
	// begin inline asm
	fma.rn.f32 %f29712, %f29646, %f33284, %f29708;
	// end inline asm
	// begin inline asm
	fma.rn.f32 %f29716, %f29646, %f33284, %f29712;
	// end inline asm
	// begin inline asm
	fma.rn.f32 %f29720, %f29646, %f33284, %f29716;
	// end inline asm
	// begin inline asm
	fma.rn.f32 %f29724, %f29646, %f33284, %f29720;
	// end inline asm
	// begin inline asm
	fma.rn.f32 %f29728, %f29646, %f33284, %f29724;
	// end inline asm
	// begin inline asm
	fma.rn.f32 %f29732, %f29646, %f33284, %f29728;
	// end inline asm
	// begin inline asm
	fma.rn.f32 %f29736, %f29646, %f33284, %f29732;
	// end inline asm
	// begin inline asm
	fma.rn.f32 %f29740, %f29646, %f33284, %f29736;
	// end inline asm
	// begin inline asm
	fma.rn.f32 %f29744, %f29646, %f33284, %f29740;
	// end inline asm
	// begin inline asm
	fma.rn.f32 %f29748, %f29646, %f33284, %f29744;
	// end inline asm
	// begin inline asm
	fma.rn.f32 %f29752, %f29646, %f33284, %f29748;
	// end inline asm
	// begin inline asm
	fma.rn.f32 %f29756, %f29646, %f33284, %f29752;
	// end inline asm
	// begin inline asm
	fma.rn.f32 %f29760, %f29646, %f33284, %f29756;
	// end inline asm
	// begin inline asm
	fma.rn.f32 %f29764, %f29646, %f33284, %f29760;
	// end inline asm
	// begin inline asm
	fma.rn.f32 %f29768, %f29646, %f33284, %f29764;
	// end inline asm
	// begin inline asm
	fma.rn.f32 %f29772, %f29646, %f33284, %f29768;
	// end inline asm
	// begin inline asm
	sin.approx.f32  %f29776, %f29772;
	// end inline asm
	// begin inline asm
	fma.rn.f32 %f29778, %f29776, %f33284, %f29772;
	// end inline asm
	// begin inline asm
	fma.rn.f32 %f29782, %f29776, %f33284, %f29778;
	// end inline asm
	// begin inline asm
	fma.rn.f32 %f29786, %f29776, %f33284, %f29782;
	// end inline asm
	// begin inline asm
	fma.rn.f32 %f29790, %f29776, %f33284, %f29786;
	// end inline asm
	// begin inline asm
	fma.rn.f32 %f29794, %f29776, %f33284, %f29790;
	// end inline asm
	// begin inline asm
	fma.rn.f32 %f29798, %f29776, %f33284, %f29794;
	// end inline asm
	// begin inline asm
	fma.rn.f32 %f29802, %f29776, %f33284, %f29798;
	// end inline asm
	// begin inline asm
	fma.rn.f32 %f29806, %f29776, %f33284, %f29802;
	// end inline asm
	// begin inline asm
	fma.rn.f32 %f29810, %f29776, %f33284, %f29806;
	// end inline asm
	// begin inline asm
	fma.rn.f32 %f29814, %f29776, %f33284, %f29810;
	// end inline asm
	// begin inline asm
	fma.rn.f32 %f29818, %f29776, %f33284, %f29814;
	// end inline asm
	// begin inline asm
	fma.rn.f32 %f29822, %f29776, %f33284, %f29818;
	// end inline asm
	// begin inline asm
	fma.rn.f32 %f29826, %f29776, %f33284, %f29822;
	// end inline asm
	// begin inline asm
	fma.rn.f32 %f29830, %f29776, %f33284, %f29826;
	// end inline asm
	// begin inline asm
	fma.rn.f32 %f29834, %f29776, %f33284, %f29830;
	// end inline asm
	// begin inline asm
	fma.rn.f32 %f29838, %f29776, %f33284, %f29834;
	// end inline asm
	// begin inline asm
	fma.rn.f32 %f29842, %f29776, %f33284, %f29838;
	// end inline asm
	// begin inline asm
	fma.rn.f32 %f29846, %f29776, %f33284, %f29842;
	// end inline asm
	// begin inline asm
	fma.rn.f32 %f29850, %f29776, %f33284, %f29846;
	// end inline asm
	// begin inline asm
	fma.rn.f32 %f29854, %f29776, %f33284, %f29850;
	// end inline asm
	// begin inline asm
	fma.rn.f32 %f29858, %f29776, %f33284, %f29854;
	// end inline asm
	// begin inline asm
	fma.rn.f32 %f29862, %f29776, %f33284, %f29858;
	// end inline asm
	// begin inline asm
	fma.rn.f32 %f29866, %f29776, %f33284, %f29862;
	// end inline asm
	// begin inline asm
	fma.rn.f32 %f29870, %f29776, %f33284, %f29866;
	// end inline asm
	// begin inline asm
	fma.rn.f32 %f29874, %f29776, %f33284, %f29870;
	// end inline asm
	// begin inline asm
	fma.rn.f32 %f29878, %f29776, %f33284, %f29874;
	// end inline asm
	// begin inline asm
	fma.rn.f32 %f29882, %f29776, %f33284, %f29878;
	// end inline asm
	// begin inline asm
	fma.rn.f32 %f29886, %f29776, %f33284, %f29882;
	// end inline asm
	// begin inline asm
	fma.rn.f32 %f29890, %f29776, %f33284, %f29886;
	// end inline asm
	// begin inline asm
	fma.rn.f32 %f29894, %f29776, %f33284, %f29890;
	// end inline asm
	// begin inline asm
	fma.rn.f32 %f29898, %f29776, %f33284, %f29894;
	// end inline asm
	// begin inline asm
	fma.rn.f32 %f29902, %f29776, %f33284, %f29898;
	// end inline asm
	// begin inline asm
	sin.approx.f32  %f29906, %f29902;
	// end inline asm
	// begin inline asm
	fma.rn.f32 %f29908, %f29906, %f33284, %f29902;
	// end inline asm
	// begin inline asm
	fma.rn.f32 %f29912, %f29906, %f33284, %f29908;
	// end inline asm
	// begin inline asm
	fma.rn.f32 %f29916, %f29906, %f33284, %f29912;
	// end inline asm
	// begin inline asm
	fma.rn.f32 %f29920, %f29906, %f33284, %f29916;
	// end inline asm
	// begin inline asm
	fma.rn.f32 %f29924, %f29906, %f33284, %f29920;
	// end inline asm
	// begin inline asm
	fma.rn.f32 %f29928, %f29906, %f33284, %f29924;
	// end inline asm
	// begin inline asm
	fma.rn.f32 %f29932, %f29906, %f33284, %f29928;
	// end inline asm
	// begin inline asm
	fma.rn.f32 %f29936, %f29906, %f33284, %f29932;
	// end inline asm
	// begin inline asm
	fma.rn.f32 %f29940, %f29906, %f33284, %f29936;
	// end inline asm
	// begin inline asm
	fma.rn.f32 %f29944, %f29906, %f33284, %f29940;
	// end inline asm
	// begin inline asm
	fma.rn.f32 %f29948, %f29906, %f33284, %f29944;
	// end inline asm
	// begin inline asm
	fma.rn.f32 %f29952, %f29906, %f33284, %f29948;
	// end inline asm
	// begin inline asm
	fma.rn.f32 %f29956, %f29906, %f33284, %f29952;
	// end inline asm
	// begin inline asm
	fma.rn.f32 %f29960, %f29906, %f33284, %f29956;
	// end inline asm
	// begin inline asm
	fma.rn.f32 %f29964, %f29906, %f33284, %f29960;
	// end inline asm
	// begin inline asm
	fma.rn.f32 %f29968, %f29906, %f33284, %f29964;
	// end inline asm
	// begin inline asm
	fma.rn.f32 %f29972, %f29906, %f33284, %f29968;
	// end inline asm
	// begin inline asm
	fma.rn.f32 %f29976, %f29906, %f33284, %f29972;
	// end inline asm
	// begin inline asm
	fma.rn.f32 %f29980, %f29906, %f33284, %f29976;
	// end inline asm
	// begin inline asm
	fma.rn.f32 %f29984, %f29906, %f33284, %f29980;
	// end inline asm
	// begin inline asm
	fma.rn.f32 %f29988, %f29906, %f33284, %f29984;
	// end inline asm
	// begin inline asm
	fma.rn.f32 %f29992, %f29906, %f33284, %f29988;
	// end inline asm
	// begin inline asm
	fma.rn.f32 %f29996, %f29906, %f33284, %f29992;
	// end inline asm
	// begin inline asm
	fma.rn.f32 %f30000, %f29906, %f33284, %f29996;
	// end inline asm
	// begin inline asm
	fma.rn.f32 %f30004, %f29906, %f33284, %f30000;
	// end inline asm
	// begin inline asm
	fma.rn.f32 %f30008, %f29906, %f33284, %f30004;
	// end inline asm
	// begin inline asm
	fma.rn.f32 %f30012, %f29906, %f33284, %f30008;
	// end inline asm
	// begin inline asm
	fma.rn.f32 %f30016, %f29906, %f33284, %f30012;
	// end inline asm
	// begin inline asm
	fma.rn.f32 %f30020, %f29906, %f33284, %f30016;
	// end inline asm
	// begin inline asm
	fma.rn.f32 %f30024, %f29906, %f33284, %f30020;
	// end inline asm
	// begin inline asm
	fma.rn.f32 %f30028, %f29906, %f33284, %f30024;
	// end inline asm
	// begin inline asm
	fma.rn.f32 %f30032, %f29906, %f33284, %f30028;
	// end inline asm
	// begin inline asm
	sin.approx.f32  %f30036, %f30032;
	// end inline asm
	// begin inline asm
	fma.rn.f32 %f30038, %f30036, %f33284, %f30032;
	// end inline asm
	// begin inline asm
	fma.rn.f32 %f30042, %f30036, %f33284, %f30038;
	// end inline asm
	// begin inline asm
	fma.rn.f32 %f30046, %f30036, %f33284, %f30042;
	// end inline asm
	// begin inline asm
	fma.rn.f32 %f30050, %f30036, %f33284, %f30046;
	// end inline asm
	// begin inline asm
	fma.rn.f32 %f30054, %f30036, %f33284, %f30050;
	// end inline asm
	// begin inline asm
	fma.rn.f32 %f30058, %f30036, %f33284, %f30054;
	// end inline asm
	// begin inline asm
	fma.rn.f32 %f30062, %f30036, %f33284, %f30058;
	// end inline asm
	// begin inline asm
	fma.rn.f32 %f30066, %f30036, %f33284, %f30062;
	// end inline asm
	// begin inline asm
	fma.rn.f32 %f30070, %f30036, %f33284, %f30066;
	// end inline asm
	// begin inline asm
	fma.rn.f32 %f30074, %f30036, %f33284, %f30070;
	// end inline asm
	// begin inline asm
	fma.rn.f32 %f30078, %f30036, %f33284, %f30074;
	// end inline asm
	// begin inline asm
	fma.rn.f32 %f30082, %f30036, %f33284, %f30078;
	// end inline asm
	// begin inline asm
	fma.rn.f32 %f30086, %f30036, %f33284, %f30082;
	// end inline asm
	// begin inline asm
	fma.rn.f32 %f30090, %f30036, %f33284, %f30086;
	// end inline asm
	// begin inline asm
	fma.rn.f32 %f30094, %f30036, %f33284, %f30090;
	// end inline asm
	// begin inline asm
	fma.rn.f32 %f30098, %f30036, %f33284, %f30094;
	// end inline asm
	// begin inline asm
	fma.rn.f32 %f30102, %f30036, %f33284, %f30098;
	// end inline asm
	// begin inline asm
	fma.rn.f32 %f30106, %f30036, %f33284, %f30102;
	// end inline asm
	// begin inline asm
	fma.rn.f32 %f30110, %f30036, %f33284, %f30106;
	// end inline asm
	// begin inline asm
	fma.rn.f32 %f30114, %f30036, %f33284, %f30110;
	// end inline asm
	// begin inline asm
	fma.rn.f32 %f30118, %f30036, %f33284, %f30114;
	// end inline asm
	// begin inline asm
	fma.rn.f32 %f30122, %f30036, %f33284, %f30118;
	// end inline asm
	// begin inline asm
	fma.rn.f32 %f30126, %f30036, %f33284, %f30122;
	// end inline asm
	// begin inline asm
	fma.rn.f32 %f30130, %f30036, %f33284, %f30126;
	// end inline asm
	// begin inline asm
	fma.rn.f32 %f30134, %f30036, %f33284, %f30130;
	// end inline asm
	// begin inline asm
	fma.rn.f32 %f30138, %f30036, %f33284, %f30134;
	// end inline asm
	// begin inline asm
	fma.rn.f32 %f30142, %f30036, %f33284, %f30138;
	// end inline asm
	// begin inline asm
	fma.rn.f32 %f30146, %f30036, %f33284, %f30142;
	// end inline asm
	// begin inline asm
	fma.rn.f32 %f30150, %f30036, %f33284, %f30146;
	// end inline asm
	// begin inline asm
	fma.rn.f32 %f30154, %f30036, %f33284, %f30150;
	// end inline asm
	// begin inline asm
	fma.rn.f32 %f30158, %f30036, %f33284, %f30154;
	// end inline asm
	// begin inline asm
	fma.rn.f32 %f30162, %f30036, %f33284, %f30158;
	// end inline asm
	// begin inline asm
	sin.approx.f32  %f30166, %f30162;
	// end inline asm
	// begin inline asm
	fma.rn.f32 %f30168, %f30166, %f33284, %f30162;
	// end inline asm
	// begin inline asm
	fma.rn.f32 %f30172, %f30166, %f33284, %f30168;
	// end inline asm
	// begin inline asm
	fma.rn.f32 %f30176, %f30166, %f33284, %f30172;
	// end inline asm
	// begin inline asm
	fma.rn.f32 %f30180, %f30166, %f33284, %f30176;
	// end inline asm
	// begin inline asm
	fma.rn.f32 %f30184, %f30166, %f33284, %f30180;
	// end inline asm
	// begin inline asm
	fma.rn.f32 %f30188, %f30166, %f33284, %f30184;
	// end inline asm
	// begin inline asm
	fma.rn.f32 %f30192, %f30166, %f33284, %f30188;
	// end inline asm
	// begin inline asm
	fma.rn.f32 %f30196, %f30166, %f33284, %f30192;
	// end inline asm
	// begin inline asm
	fma.rn.f32 %f30200, %f30166, %f33284, %f30196;
	// end inline asm
	// begin inline asm
	fma.rn.f32 %f30204, %f30166, %f33284, %f30200;
	// end inline asm
	// begin inline asm
	fma.rn.f32 %f30208, %f30166, %f33284, %f30204;
	// end inline asm
	// begin inline asm
	fma.rn.f32 %f30212, %f30166, %f33284, %f30208;
	// end inline asm
	// begin inline asm
	fma.rn.f32 %f30216, %f30166, %f33284, %f30212;
	// end inline asm
	// begin inline asm
	fma.rn.f32 %f30220, %f30166, %f33284, %f30216;
	// end inline asm
	// begin inline asm
	fma.rn.f32 %f30224, %f30166, %f33284, %f30220;
	// end inline asm
	// begin inline asm
	fma.rn.f32 %f30228, %f30166, %f33284, %f30224;
	// end inline asm
	// begin inline asm
	fma.rn.f32 %f30232, %f30166, %f33284, %f30228;
	// end inline asm
	// begin inline asm
	fma.rn.f32 %f30236, %f30166, %f33284, %f30232;
	// end inline asm
	// begin inline asm
	fma.rn.f32 %f30240, %f30166, %f33284, %f30236;
	// end inline asm
	// begin inline asm
	fma.rn.f32 %f30244, %f30166, %f33284, %f30240;
	// end inline asm
	// begin inline asm
	fma.rn.f32 %f30248, %f30166, %f33284, %f30244;
	// end inline asm
	// begin inline asm
	fma.rn.f32 %f30252, %f30166, %f33284, %f30248;
	// end inline asm
	// begin inline asm
	fma.rn.f32 %f30256, %f30166, %f33284, %f30252;
	// end inline asm
	// begin inline asm
	fma.rn.f32 %f30260, %f30166, %f33284, %f30256;
	// end inline asm
	// begin inline asm
	fma.rn.f32 %f30264, %f30166, %f33284, %f30260;
	// end inline asm
	// begin inline asm
	fma.rn.f32 %f30268, %f30166, %f33284, %f30264;
	// end inline asm
	// begin inline asm
	fma.rn.f32 %f30272, %f30166, %f33284, %f30268;
	// end inline asm
	// begin inline asm
	fma.rn.f32 %f30276, %f30166, %f33284, %f30272;
	// end inline asm
	// begin inline asm
	fma.rn.f32 %f30280, %f30166, %f33284, %f30276;
	// end inline asm
	// begin inline asm
	fma.rn.f32 %f30284, %f30166, %f33284, %f30280;
	// end inline asm
	// begin inline asm
	fma.rn.f32 %f30288, %f30166, %f33284, %f30284;
	// end inline asm
	// begin inline asm
	fma.rn.f32 %f30292, %f30166, %f33284, %f30288;
	// end inline asm
	// begin inline asm
	sin.approx.f32  %f30296, %f30292;
	// end inline asm
	// begin inline asm
	fma.rn.f32 %f30298, %f30296, %f33284, %f30292;
	// end inline asm
	// begin inline asm
	fma.rn.f32 %f30302, %f30296, %f33284, %f30298;
	// end inline asm
	// begin inline asm
	fma.rn.f32 %f30306, %f30296, %f33284, %f30302;
	// end inline asm
	// begin inline asm
	fma.rn.f32 %f30310, %f30296, %f33284, %f30306;
	// end inline asm
	// begin inline asm
	fma.rn.f32 %f30314, %f30296, %f33284, %f30310;
	// end inline asm
	// begin inline asm
	fma.rn.f32 %f30318, %f30296, %f33284, %f30314;
	// end inline asm
	// begin inline asm
	fma.rn.f32 %f30322, %f30296, %f33284, %f30318;
	// end inline asm
	// begin inline asm
	fma.rn.f32 %f30326, %f30296, %f33284, %f30322;
	// end inline asm
	// begin inline asm
	fma.rn.f32 %f30330, %f30296, %f33284, %f30326;
	// end inline asm
	// begin inline asm
	fma.rn.f32 %f30334, %f30296, %f33284, %f30330;
	// end inline asm
	// begin inline asm
	fma.rn.f32 %f30338, %f30296, %f33284, %f30334;
	// end inline asm
	// begin inline asm
	fma.rn.f32 %f30342, %f30296, %f33284, %f30338;
	// end inline asm
	// begin inline asm
	fma.rn.f32 %f30346, %f30296, %f33284, %f30342;
	// end inline asm
	// begin inline asm
	fma.rn.f32 %f30350, %f30296, %f33284, %f30346;
	// end inline asm
	// begin inline asm
	fma.rn.f32 %f30354, %f30296, %f33284, %f30350;
	// end inline asm
	// begin inline asm
	fma.rn.f32 %f30358, %f30296, %f33284, %f30354;
	// end inline asm
	// begin inline asm
	fma.rn.f32 %f30362, %f30296, %f33284, %f30358;
	// end inline asm
	// begin inline asm
	fma.rn.f32 %f30366, %f30296, %f33284, %f30362;
	// end inline asm
	// begin inline asm
	fma.rn.f32 %f30370, %f30296, %f33284, %f30366;
	// end inline asm
	// begin inline asm
	fma.rn.f32 %f30374, %f30296, %f33284, %f30370;
	// end inline asm
	// begin inline asm
	fma.rn.f32 %f30378, %f30296, %f33284, %f30374;
	// end inline asm
	// begin inline asm
	fma.rn.f32 %f30382, %f30296, %f33284, %f30378;
	// end inline asm
	// begin inline asm
	fma.rn.f32 %f30386, %f30296, %f33284, %f30382;
	// end inline asm
	// begin inline asm
	fma.rn.f32 %f30390, %f30296, %f33284, %f30386;
	// end inline asm
	// begin inline asm
	fma.rn.f32 %f30394, %f30296, %f33284, %f30390;
	// end inline asm
	// begin inline asm
	fma.rn.f32 %f30398, %f30296, %f33284, %f30394;
	// end inline asm
	// begin inline asm
	fma.rn.f32 %f30402, %f30296, %f33284, %f30398;
	// end inline asm
	// begin inline asm
	fma.rn.f32 %f30406, %f30296, %f33284, %f30402;
	// end inline asm
	// begin inline asm
	fma.rn.f32 %f30410, %f30296, %f33284, %f30406;
	// end inline asm
	// begin inline asm
	fma.rn.f32 %f30414, %f30296, %f33284, %f30410;
	// end inline asm
	// begin inline asm
	fma.rn.f32 %f30418, %f30296, %f33284, %f30414;
	// end inline asm
	// begin inline asm
	fma.rn.f32 %f30422, %f30296, %f33284, %f30418;
	// end inline asm
	// begin inline asm
	sin.approx.f32  %f30426, %f30422;
	// end inline asm
	// begin inline asm
	fma.rn.f32 %f30428, %f30426, %f33284, %f30422;
	// end inline asm
	// begin inline asm
	fma.rn.f32 %f30432, %f30426, %f33284, %f30428;
	// end inline asm
	// begin inline asm
	fma.rn.f32 %f30436, %f30426, %f33284, %f30432;
	// end inline asm
	// begin inline asm
	fma.rn.f32 %f30440, %f30426, %f33284, %f30436;
	// end inline asm
	// begin inline asm
	fma.rn.f32 %f30444, %f30426, %f33284, %f30440;
	// end inline asm
	// begin inline asm
	fma.rn.f32 %f30448, %f30426, %f33284, %f30444;
	// end inline asm
	// begin inline asm
	fma.rn.f32 %f30452, %f30426, %f33284, %f30448;
	// end inline asm
	// begin inline asm
	fma.rn.f32 %f30456, %f30426, %f33284, %f30452;
	// end inline asm
	// begin inline asm
	fma.rn.f32 %f30460, %f30426, %f33284, %f30456;
	// end inline asm
	// begin inline asm
	fma.rn.f32 %f30464, %f30426, %f33284, %f30460;
	// end inline asm
	// begin inline asm
	fma.rn.f32 %f30468, %f30426, %f33284, %f30464;
	// end inline asm
	// begin inline asm
	fma.rn.f32 %f30472, %f30426, %f33284, %f30468;
	// end inline asm
	// begin inline asm
	fma.rn.f32 %f30476, %f30426, %f33284, %f30472;
	// end inline asm
	// begin inline asm
	fma.rn.f32 %f30480, %f30426, %f33284, %f30476;
	// end inline asm
	// begin inline asm
	fma.rn.f32 %f30484, %f30426, %f33284, %f30480;
	// end inline asm
	// begin inline asm
	fma.rn.f32 %f30488, %f30426, %f33284, %f30484;
	// end inline asm
	// begin inline asm
	fma.rn.f32 %f30492, %f30426, %f33284, %f30488;
	// end inline asm
	// begin inline asm
	fma.rn.f32 %f30496, %f30426, %f33284, %f30492;
	// end inline asm
	// begin inline asm
	fma.rn.f32 %f30500, %f30426, %f33284, %f30496;
	// end inline asm
	// begin inline asm
	fma.rn.f32 %f30504, %f30426, %f33284, %f30500;
	// end inline asm
	// begin inline asm
	fma.rn.f32 %f30508, %f30426, %f33284, %f30504;
	// end inline asm
	// begin inline asm
	fma.rn.f32 %f30512, %f30426, %f33284, %f30508;
	// end inline asm
	// begin inline asm
	fma.rn.f32 %f30516, %f30426, %f33284, %f30512;
	// end inline asm
	// begin inline asm
	fma.rn.f32 %f30520, %f30426, %f33284, %f30516;
	// end inline asm
	// begin inline asm
	fma.rn.f32 %f30524, %f30426, %f33284, %f30520;
	// end inline asm
	// begin inline asm
	fma.rn.f32 %f30528, %f30426, %f33284, %f30524;
	// end inline asm
	// begin inline asm
	fma.rn.f32 %f30532, %f30426, %f33284, %f30528;
	// end inline asm
	// begin inline asm
	fma.rn.f32 %f30536, %f30426, %f33284, %f30532;
	// end inline asm
	// begin inline asm
	fma.rn.f32 %f30540, %f30426, %f33284, %f30536;
	// end inline asm
	// begin inline asm
	fma.rn.f32 %f30544, %f30426, %f33284, %f30540;
	// end inline asm
	// begin inline asm
	fma.rn.f32 %f30548, %f30426, %f33284, %f30544;
	// end inline asm
	// begin inline asm
	fma.rn.f32 %f30552, %f30426, %f33284, %f30548;
	// end inline asm
	// begin inline asm
	sin.approx.f32  %f30556, %f30552;
	// end inline asm
	// begin inline asm
	fma.rn.f32 %f30558, %f30556, %f33284, %f30552;
	// end inline asm
	// begin inline asm
	fma.rn.f32 %f30562, %f30556, %f33284, %f30558;
	// end inline asm
	// begin inline asm
	fma.rn.f32 %f30566, %f30556, %f33284, %f30562;
	// end inline asm
	// begin inline asm
	fma.rn.f32 %f30570, %f30556, %f33284, %f30566;
	// end inline asm
	// begin inline asm
	fma.rn.f32 %f30574, %f30556, %f33284, %f30570;
	// end inline asm
	// begin inline asm
	fma.rn.f32 %f30578, %f30556, %f33284, %f30574;
	// end inline asm
	// begin inline asm
	fma.rn.f32 %f30582, %f30556, %f33284, %f30578;
	// end inline asm
	// begin inline asm
	fma.rn.f32 %f30586, %f30556, %f33284, %f30582;
	// end inline asm
	// begin inline asm
	fma.rn.f32 %f30590, %f30556, %f33284, %f30586;
	// end inline asm
	// begin inline asm
	fma.rn.f32 %f30594, %f30556, %f33284, %f30590;
	// end inline asm
	// begin inline asm
	fma.rn.f32 %f30598, %f30556, %f33284, %f30594;
	// end inline asm
	// begin inline asm
	fma.rn.f32 %f30602, %f30556, %f33284, %f30598;
	// end inline asm
	// begin inline asm
	fma.rn.f32 %f30606, %f30556, %f33284, %f30602;
	// end inline asm
	// begin inline asm
	fma.rn.f32 %f30610, %f30556, %f33284, %f30606;
	// end inline asm
	// begin inline asm
	fma.rn.f32 %f30614, %f30556, %f33284, %f30610;
	// end inline asm
	// begin inline asm
	fma.rn.f32 %f30618, %f30556, %f33284, %f30614;
	// end inline asm
	// begin inline asm
	fma.rn.f32 %f30622, %f30556, %f33284, %f30618;
	// end inline asm
	// begin inline asm
	fma.rn.f32 %f30626, %f30556, %f33284, %f30622;
	// end inline asm
	// begin inline asm
	fma.rn.f32 %f30630, %f30556, %f33284, %f30626;
	// end inline asm
	// begin inline asm
	fma.rn.f32 %f30634, %f30556, %f33284, %f30630;
	// end inline asm
	// begin inline asm
	fma.rn.f32 %f30638, %f30556, %f33284, %f30634;
	// end inline asm
	// begin inline asm
	fma.rn.f32 %f30642, %f30556, %f33284, %f30638;
	// end inline asm
	// begin inline asm
	fma.rn.f32 %f30646, %f30556, %f33284, %f30642;
	// end inline asm
	// begin inline asm
	fma.rn.f32 %f30650, %f30556, %f33284, %f30646;
	// end inline asm
	// begin inline asm
	fma.rn.f32 %f30654, %f30556, %f33284, %f30650;
	// end inline asm
	// begin inline asm
	fma.rn.f32 %f30658, %f30556, %f33284, %f30654;
	// end inline asm
	// begin inline asm
	fma.rn.f32 %f30662, %f30556, %f33284, %f30658;
	// end inline asm
	// begin inline asm
	fma.rn.f32 %f30666, %f30556, %f33284, %f30662;
	// end inline asm
	// begin inline asm
	fma.rn.f32 %f30670, %f30556, %f33284, %f30666;
	// end inline asm
	// begin inline asm
	fma.rn.f32 %f30674, %f30556, %f33284, %f30670;
	// end inline asm
	// begin inline asm
	fma.rn.f32 %f30678, %f30556, %f33284, %f30674;
	// end inline asm
	// begin inline asm
	fma.rn.f32 %f30682, %f30556, %f33284, %f30678;
	// end inline asm
	// begin inline asm
	sin.approx.f32  %f30686, %f30682;
	// end inline asm
	// begin inline asm
	fma.rn.f32 %f30688, %f30686, %f33284, %f30682;
	// end inline asm
	// begin inline asm
	fma.rn.f32 %f30692, %f30686, %f33284, %f30688;
	// end inline asm
	// begin inline asm
	fma.rn.f32 %f30696, %f30686, %f33284, %f30692;
	// end inline asm
	// begin inline asm
	fma.rn.f32 %f30700, %f30686, %f33284, %f30696;
	// end inline asm
	// begin inline asm
	fma.rn.f32 %f30704, %f30686, %f33284, %f30700;
	// end inline asm
	// begin inline asm
	fma.rn.f32 %f30708, %f30686, %f33284, %f30704;
	// end inline asm
	// begin inline asm
	fma.rn.f32 %f30712, %f30686, %f33284, %f30708;
	// end inline asm
	// begin inline asm
	fma.rn.f32 %f30716, %f30686, %f33284, %f30712;
	// end inline asm
	// begin inline asm
	fma.rn.f32 %f30720, %f30686, %f33284, %f30716;
	// end inline asm
	// begin inline asm
	fma.rn.f32 %f30724, %f30686, %f33284, %f30720;
	// end inline asm
	// begin inline asm
	fma.rn.f32 %f30728, %f30686, %f33284, %f30724;
	// end inline asm
	// begin inline asm
	fma.rn.f32 %f30732, %f30686, %f33284, %f30728;
	// end inline asm
	// begin inline asm
	fma.rn.f32 %f30736, %f30686, %f33284, %f30732;
	// end inline asm
	// begin inline asm
	fma.rn.f32 %f30740, %f30686, %f33284, %f30736;
	// end inline asm
	// begin inline asm
	fma.rn.f32 %f30744, %f30686, %f33284, %f30740;
	// end inline asm
	// begin inline asm
	fma.rn.f32 %f30748, %f30686, %f33284, %f30744;
	// end inline asm
	// begin inline asm
	fma.rn.f32 %f30752, %f30686, %f33284, %f30748;
	// end inline asm
	// begin inline asm
	fma.rn.f32 %f30756, %f30686, %f33284, %f30752;
	// end inline asm
	// begin inline asm
	fma.rn.f32 %f30760, %f30686, %f33284, %f30756;
	// end inline asm
	// begin inline asm
	fma.rn.f32 %f30764, %f30686, %f33284, %f30760;
	// end inline asm
	// begin inline asm
	fma.rn.f32 %f30768, %f30686, %f33284, %f30764;
	// end inline asm
	// begin inline asm
	fma.rn.f32 %f30772, %f30686, %f33284, %f30768;
	// end inline asm
	// begin inline asm
	fma.rn.f32 %f30776, %f30686, %f33284, %f30772;
	// end inline asm
	// begin inline asm
	fma.rn.f32 %f30780, %f30686, %f33284, %f30776;
	// end inline asm
	// begin inline asm
	fma.rn.f32 %f30784, %f30686, %f33284, %f30780;
	// end inline asm
	// begin inline asm
	fma.rn.f32 %f30788, %f30686, %f33284, %f30784;
	// end inline asm
	// begin inline asm
	fma.rn.f32 %f30792, %f30686, %f33284, %f30788;
	// end inline asm
	// begin inline asm
	fma.rn.f32 %f30796, %f30686, %f33284, %f30792;
	// end inline asm
	// begin inline asm
	fma.rn.f32 %f30800, %f30686, %f33284, %f30796;
	// end inline asm
	// begin inline asm
	fma.rn.f32 %f30804, %f30686, %f33284, %f30800;
	// end inline asm
	// begin inline asm
	fma.rn.f32 %f30808, %f30686, %f33284, %f30804;
	// end inline asm
	// begin inline asm
	fma.rn.f32 %f30812, %f30686, %f33284, %f30808;
	// end inline asm
	// begin inline asm
	sin.approx.f32  %f30816, %f30812;
	// end inline asm
	// begin inline asm
	fma.rn.f32 %f30818, %f30816, %f33284, %f30812;
	// end inline asm
	// begin inline asm
	fma.rn.f32 %f30822, %f30816, %f33284, %f30818;
	// end inline asm
	// begin inline asm
	fma.rn.f32 %f30826, %f30816, %f33284, %f30822;
	// end inline asm
	// begin inline asm
	fma.rn.f32 %f30830, %f30816, %f33284, %f30826;
	// end inline asm
	// begin inline asm
	fma.rn.f32 %f30834, %f30816, %f33284, %f30830;
	// end inline asm
	// begin inline asm
	fma.rn.f32 %f30838, %f30816, %f33284, %f30834;
	// end inline asm
	// begin inline asm
	fma.rn.f32 %f30842, %f30816, %f33284, %f30838;
	// end inline asm
	// begin inline asm
	fma.rn.f32 %f30846, %f30816, %f33284, %f30842;
	// end inline asm
	// begin inline asm
	fma.rn.f32 %f30850, %f30816, %f33284, %f30846;
	// end inline asm
	// begin inline asm
	fma.rn.f32 %f30854, %f30816, %f33284, %f30850;
	// end inline asm
	// begin inline asm
	fma.rn.f32 %f30858, %f30816, %f33284, %f30854;
	// end inline asm
	// begin inline asm
	fma.rn.f32 %f30862, %f30816, %f33284, %f30858;
	// end inline asm
	// begin inline asm
	fma.rn.f32 %f30866, %f30816, %f33284, %f30862;
	// end inline asm
	// begin inline asm
	fma.rn.f32 %f30870, %f30816, %f33284, %f30866;
	// end inline asm
	// begin inline asm
	fma.rn.f32 %f30874, %f30816, %f33284, %f30870;
	// end inline asm
	// begin inline asm
	fma.rn.f32 %f30878, %f30816, %f33284, %f30874;
	// end inline asm
	// begin inline asm
	fma.rn.f32 %f30882, %f30816, %f33284, %f30878;
	// end inline asm
	// begin inline asm
	fma.rn.f32 %f30886, %f30816, %f33284, %f30882;
	// end inline asm
	// begin inline asm
	fma.rn.f32 %f30890, %f30816, %f33284, %f30886;
	// end inline asm
	// begin inline asm
	fma.rn.f32 %f30894, %f30816, %f33284, %f30890;
	// end inline asm
	// begin inline asm
	fma.rn.f32 %f30898, %f30816, %f33284, %f30894;
	// end inline asm
	// begin inline asm
	fma.rn.f32 %f30902, %f30816, %f33284, %f30898;
	// end inline asm
	// begin inline asm
	fma.rn.f32 %f30906, %f30816, %f33284, %f30902;
	// end inline asm
	// begin inline asm
	fma.rn.f32 %f30910, %f30816, %f33284, %f30906;
	// end inline asm
	// begin inline asm
	fma.rn.f32 %f30914, %f30816, %f33284, %f30910;
	// end inline asm
	// begin inline asm
	fma.rn.f32 %f30918, %f30816, %f33284, %f30914;
	// end inline asm
	// begin inline asm
	fma.rn.f32 %f30922, %f30816, %f33284, %f30918;
	// end inline asm
	// begin inline asm
	fma.rn.f32 %f30926, %f30816, %f33284, %f30922;
	// end inline asm
	// begin inline asm
	fma.rn.f32 %f30930, %f30816, %f33284, %f30926;
	// end inline asm
	// begin inline asm
	fma.rn.f32 %f30934, %f30816, %f33284, %f30930;
	// end inline asm
	// begin inline asm
	fma.rn.f32 %f30938, %f30816, %f33284, %f30934;
	// end inline asm
	// begin inline asm
	fma.rn.f32 %f30942, %f30816, %f33284, %f30938;
	// end inline asm
	// begin inline asm
	sin.approx.f32  %f30946, %f30942;
	// end inline asm
	// begin inline asm
	fma.rn.f32 %f30948, %f30946, %f33284, %f30942;
	// end inline asm
	// begin inline asm
	fma.rn.f32 %f30952, %f30946, %f33284, %f30948;
	// end inline asm
	// begin inline asm
	fma.rn.f32 %f30956, %f30946, %f33284, %f30952;
	// end inline asm
	// begin inline asm
	fma.rn.f32 %f30960, %f30946, %f33284, %f30956;
	// end inline asm
	// begin inline asm
	fma.rn.f32 %f30964, %f30946, %f33284, %f30960;
	// end inline asm
	// begin inline asm
	fma.rn.f32 %f30968, %f30946, %f33284, %f30964;
	// end inline asm
	// begin inline asm
	fma.rn.f32 %f30972, %f30946, %f33284, %f30968;
	// end inline asm
	// begin inline asm
	fma.rn.f32 %f30976, %f30946, %f33284, %f30972;
	// end inline asm
	// begin inline asm
	fma.rn.f32 %f30980, %f30946, %f33284, %f30976;
	// end inline asm
	// begin inline asm
	fma.rn.f32 %f30984, %f30946, %f33284, %f30980;
	// end inline asm
	// begin inline asm
	fma.rn.f32 %f30988, %f30946, %f33284, %f30984;
	// end inline asm
	// begin inline asm
	fma.rn.f32 %f30992, %f30946, %f33284, %f30988;
	// end inline asm
	// begin inline asm
	fma.rn.f32 %f30996, %f30946, %f33284, %f30992;
	// end inline asm
	// begin inline asm
	fma.rn.f32 %f31000, %f30946, %f33284, %f30996;
	// end inline asm
	// begin inline asm
	fma.rn.f32 %f31004, %f30946, %f33284, %f31000;
	// end inline asm
	// begin inline asm
	fma.rn.f32 %f31008, %f30946, %f33284, %f31004;
	// end inline asm
	// begin inline asm
	fma.rn.f32 %f31012, %f30946, %f33284, %f31008;
	// end inline asm
	// begin inline asm
	fma.rn.f32 %f31016, %f30946, %f33284, %f31012;
	// end inline asm
	// begin inline asm
	fma.rn.f32 %f31020, %f30946, %f33284, %f31016;
	// end inline asm
	// begin inline asm
	fma.rn.f32 %f31024, %f30946, %f33284, %f31020;
	// end inline asm
	// begin inline asm
	fma.rn.f32 %f31028, %f30946, %f33284, %f31024;
	// end inline asm
	// begin inline asm
	fma.rn.f32 %f31032, %f30946, %f33284, %f31028;
	// end inline asm
	// begin inline asm
	fma.rn.f32 %f31036, %f30946, %f33284, %f31032;
	// end inline asm
	// begin inline asm
	fma.rn.f32 %f31040, %f30946, %f33284, %f31036;
	// end inline asm
	// begin inline asm
	fma.rn.f32 %f31044, %f30946, %f33284, %f31040;
	// end inline asm
	// begin inline asm
	fma.rn.f32 %f31048, %f30946, %f33284, %f31044;
	// end inline asm
	// begin inline asm
	fma.rn.f32 %f31052, %f30946, %f33284, %f31048;
	// end inline asm
	// begin inline asm
	fma.rn.f32 %f31056, %f30946, %f33284, %f31052;
	// end inline asm
	// begin inline asm
	fma.rn.f32 %f31060, %f30946, %f33284, %f31056;
	// end inline asm
	// begin inline asm
	fma.rn.f32 %f31064, %f30946, %f33284, %f31060;
	// end inline asm
	// begin inline asm
	fma.rn.f32 %f31068, %f30946, %f33284, %f31064;
	// end inline asm
	// begin inline asm
	fma.rn.f32 %f31072, %f30946, %f33284, %f31068;
	// end inline asm
	// begin inline asm
	sin.approx.f32  %f31076, %f31072;
	// end inline asm
	// begin inline asm
	fma.rn.f32 %f31078, %f31076, %f33284, %f31072;
	// end inline asm
	// begin inline asm
	fma.rn.f32 %f31082, %f31076, %f33284, %f31078;
	// end inline asm
	// begin inline asm
	fma.rn.f32 %f31086, %f31076, %f33284, %f31082;
	// end inline asm
	// begin inline asm
	fma.rn.f32 %f31090, %f31076, %f33284, %f31086;
	// end inline asm
	// begin inline asm
	fma.rn.f32 %f31094, %f31076, %f33284, %f31090;
	// end inline asm
	// begin inline asm
	fma.rn.f32 %f31098, %f31076, %f33284, %f31094;
	// end inline asm
	// begin inline asm
	fma.rn.f32 %f31102, %f31076, %f33284, %f31098;
	// end inline asm
	// begin inline asm
	fma.rn.f32 %f31106, %f31076, %f33284, %f31102;
	// end inline asm
	// begin inline asm
	fma.rn.f32 %f31110, %f31076, %f33284, %f31106;
	// end inline asm
	// begin inline asm
	fma.rn.f32 %f31114, %f31076, %f33284, %f31110;
	// end inline asm
	// begin inline asm
	fma.rn.f32 %f31118, %f31076, %f33284, %f31114;
	// end inline asm
	// begin inline asm
	fma.rn.f32 %f31122, %f31076, %f33284, %f31118;
	// end inline asm
	// begin inline asm
	fma.rn.f32 %f31126, %f31076, %f33284, %f31122;
	// end inline asm
	// begin inline asm
	fma.rn.f32 %f31130, %f31076, %f33284, %f31126;
	// end inline asm
	// begin inline asm
	fma.rn.f32 %f31134, %f31076, %f33284, %f31130;
	// end inline asm
	// begin inline asm
	fma.rn.f32 %f31138, %f31076, %f33284, %f31134;
	// end inline asm
	// begin inline asm
	fma.rn.f32 %f31142, %f31076, %f33284, %f31138;
	// end inline asm
	// begin inline asm
	fma.rn.f32 %f31146, %f31076, %f33284, %f31142;
	// end inline asm
	// begin inline asm
	fma.rn.f32 %f31150, %f31076, %f33284, %f31146;
	// end inline asm
	// begin inline asm
	fma.rn.f32 %f31154, %f31076, %f33284, %f31150;
	// end inline asm
	// begin inline asm
	fma.rn.f32 %f31158, %f31076, %f33284, %f31154;
	// end inline asm
	// begin inline asm
	fma.rn.f32 %f31162, %f31076, %f33284, %f31158;
	// end inline asm
	// begin inline asm
	fma.rn.f32 %f31166, %f31076, %f33284, %f31162;
	// end inline asm
	// begin inline asm
	fma.rn.f32 %f31170, %f31076, %f33284, %f31166;
	// end inline asm
	// begin inline asm
	fma.rn.f32 %f31174, %f31076, %f33284, %f31170;
	// end inline asm
	// begin inline asm
	fma.rn.f32 %f31178, %f31076, %f33284, %f31174;
	// end inline asm
	// begin inline asm
	fma.rn.f32 %f31182, %f31076, %f33284, %f31178;
	// end inline asm
	// begin inline asm
	fma.rn.f32 %f31186, %f31076, %f33284, %f31182;
	// end inline asm
	// begin inline asm
	fma.rn.f32 %f31190, %f31076, %f33284, %f31186;
	// end inline asm
	// begin inline asm
	fma.rn.f32 %f31194, %f31076, %f33284, %f31190;
	// end inline asm
	// begin inline asm
	fma.rn.f32 %f31198, %f31076, %f33284, %f31194;
	// end inline asm
	// begin inline asm
	fma.rn.f32 %f31202, %f31076, %f33284, %f31198;
	// end inline asm
	// begin inline asm
	sin.approx.f32  %f31206, %f31202;
	// end inline asm
	// begin inline asm
	fma.rn.f32 %f31208, %f31206, %f33284, %f31202;
	// end inline asm
	// begin inline asm
	fma.rn.f32 %f31212, %f31206, %f33284, %f31208;
	// end inline asm
	// begin inline asm
	fma.rn.f32 %f31216, %f31206, %f33284, %f31212;
	// end inline asm
	// begin inline asm
	fma.rn.f32 %f31220, %f31206, %f33284, %f31216;
	// end inline asm
	// begin inline asm
	fma.rn.f32 %f31224, %f31206, %f33284, %f31220;
	// end inline asm
	// begin inline asm
	fma.rn.f32 %f31228, %f31206, %f33284, %f31224;
	// end inline asm
	// begin inline asm
	fma.rn.f32 %f31232, %f31206, %f33284, %f31228;
	// end inline asm
	// begin inline asm
	fma.rn.f32 %f31236, %f31206, %f33284, %f31232;
	// end inline asm
	// begin inline asm
	fma.rn.f32 %f31240, %f31206, %f33284, %f31236;
	// end inline asm
	// begin inline asm
	fma.rn.f32 %f31244, %f31206, %f33284, %f31240;
	// end inline asm
	// begin inline asm
	fma.rn.f32 %f31248, %f31206, %f33284, %f31244;
	// end inline asm
	// begin inline asm
	fma.rn.f32 %f31252, %f31206, %f33284, %f31248;
	// end inline asm
	// begin inline asm
	fma.rn.f32 %f31256, %f31206, %f33284, %f31252;
	// end inline asm
	// begin inline asm
	fma.rn.f32 %f31260, %f31206, %f33284, %f31256;
	// end inline asm
	// begin inline asm
	fma.rn.f32 %f31264, %f31206, %f33284, %f31260;
	// end inline asm
	// begin inline asm
	fma.rn.f32 %f31268, %f31206, %f33284, %f31264;
	// end inline asm
	// begin inline asm
	fma.rn.f32 %f31272, %f31206, %f33284, %f31268;
	// end inline asm
	// begin inline asm
	fma.rn.f32 %f31276, %f31206, %f33284, %f31272;
	// end inline asm
	// begin inline asm
	fma.rn.f32 %f31280, %f31206, %f33284, %f31276;
	// end inline asm
	// begin inline asm
	fma.rn.f32 %f31284, %f31206, %f33284, %f31280;
	// end inline asm
	// begin inline asm
	fma.rn.f32 %f31288, %f31206, %f33284, %f31284;
	// end inline asm
	// begin inline asm
	fma.rn.f32 %f31292, %f31206, %f33284, %f31288;
	// end inline asm
	// begin inline asm
	fma.rn.f32 %f31296, %f31206, %f33284, %f31292;
	// end inline asm
	// begin inline asm
	fma.rn.f32 %f31300, %f31206, %f33284, %f31296;
	// end inline asm
	// begin inline asm
	fma.rn.f32 %f31304, %f31206, %f33284, %f31300;
	// end inline asm
	// begin inline asm
	fma.rn.f32 %f31308, %f31206, %f33284, %f31304;
	// end inline asm
	// begin inline asm
	fma.rn.f32 %f31312, %f31206, %f33284, %f31308;
	// end inline asm
	// begin inline asm
	fma.rn.f32 %f31316, %f31206, %f33284, %f31312;
	// end inline asm
	// begin inline asm
	fma.rn.f32 %f31320, %f31206, %f33284, %f31316;
	// end inline asm
	// begin inline asm
	fma.rn.f32 %f31324, %f31206, %f33284, %f31320;
	// end inline asm
	// begin inline asm
	fma.rn.f32 %f31328, %f31206, %f33284, %f31324;
	// end inline asm
	// begin inline asm
	fma.rn.f32 %f31332, %f31206, %f33284, %f31328;
	// end inline asm
	// begin inline asm
	sin.approx.f32  %f31336, %f31332;
	// end inline asm
	// begin inline asm
	fma.rn.f32 %f31338, %f31336, %f33284, %f31332;
	// end inline asm
	// begin inline asm
	fma.rn.f32 %f31342, %f31336, %f33284, %f31338;
	// end inline asm
	// begin inline asm
	fma.rn.f32 %f31346, %f31336, %f33284, %f31342;
	// end inline asm
	// begin inline asm
	fma.rn.f32 %f31350, %f31336, %f33284, %f31346;
	// end inline asm
	// begin inline asm
	fma.rn.f32 %f31354, %f31336, %f33284, %f31350;
	// end inline asm
	// begin inline asm
	fma.rn.f32 %f31358, %f31336, %f33284, %f31354;
	// end inline asm
	// begin inline asm
	fma.rn.f32 %f31362, %f31336, %f33284, %f31358;
	// end inline asm
	// begin inline asm
	fma.rn.f32 %f31366, %f31336, %f33284, %f31362;
	// end inline asm
	// begin inline asm
	fma.rn.f32 %f31370, %f31336, %f33284, %f31366;
	// end inline asm
	// begin inline asm
	fma.rn.f32 %f31374, %f31336, %f33284, %f31370;
	// end inline asm
	// begin inline asm
	fma.rn.f32 %f31378, %f31336, %f33284, %f31374;
	// end inline asm
	// begin inline asm
	fma.rn.f32 %f31382, %f31336, %f33284, %f31378;
	// end inline asm
	// begin inline asm
	fma.rn.f32 %f31386, %f31336, %f33284, %f31382;
	// end inline asm
	// begin inline asm
	fma.rn.f32 %f31390, %f31336, %f33284, %f31386;
	// end inline asm
	// begin inline asm
	fma.rn.f32 %f31394, %f31336, %f33284, %f31390;
	// end inline asm
	// begin inline asm
	fma.rn.f32 %f31398, %f31336, %f33284, %f31394;
	// end inline asm
	// begin inline asm
	fma.rn.f32 %f31402, %f31336, %f33284, %f31398;
	// end inline asm
	// begin inline asm
	fma.rn.f32 %f31406, %f31336, %f33284, %f31402;
	// end inline asm
	// begin inline asm
	fma.rn.f32 %f31410, %f31336, %f33284, %f31406;
	// end inline asm
	// begin inline asm
	fma.rn.f32 %f31414, %f31336, %f33284, %f31410;
	// end inline asm
	// begin inline asm
	fma.rn.f32 %f31418, %f31336, %f33284, %f31414;
	// end inline asm
	// begin inline asm
	fma.rn.f32 %f31422, %f31336, %f33284, %f31418;
	// end inline asm
	// begin inline asm
	fma.rn.f32 %f31426, %f31336, %f33284, %f31422;
	// end inline asm
	// begin inline asm
	fma.rn.f32 %f31430, %f31336, %f33284, %f31426;
	// end inline asm
	// begin inline asm
	fma.rn.f32 %f31434, %f31336, %f33284, %f31430;
	// end inline asm
	// begin inline asm
	fma.rn.f32 %f31438, %f31336, %f33284, %f31434;
	// end inline asm
	// begin inline asm
	fma.rn.f32 %f31442, %f31336, %f33284, %f31438;
	// end inline asm
	// begin inline asm
	fma.rn.f32 %f31446, %f31336, %f33284, %f31442;
	// end inline asm
	// begin inline asm
	fma.rn.f32 %f31450, %f31336, %f33284, %f31446;
	// end inline asm
	// begin inline asm
	fma.rn.f32 %f31454, %f31336, %f33284, %f31450;
	// end inline asm
	// begin inline asm
	fma.rn.f32 %f31458, %f31336, %f33284, %f31454;
	// end inline asm
	// begin inline asm
	fma.rn.f32 %f31462, %f31336, %f33284, %f31458;
	// end inline asm
	// begin inline asm
	sin.approx.f32  %f31466, %f31462;
	// end inline asm
	// begin inline asm
	fma.rn.f32 %f31468, %f31466, %f33284, %f31462;
	// end inline asm
	// begin inline asm
	fma.rn.f32 %f31472, %f31466, %f33284, %f31468;
	// end inline asm
	// begin inline asm
	fma.rn.f32 %f31476, %f31466, %f33284, %f31472;
	// end inline asm
	// begin inline asm
	fma.rn.f32 %f31480, %f31466, %f33284, %f31476;
	// end inline asm
	// begin inline asm
	fma.rn.f32 %f31484, %f31466, %f33284, %f31480;
	// end inline asm
	// begin inline asm
	fma.rn.f32 %f31488, %f31466, %f33284, %f31484;
	// end inline asm
	// begin inline asm
	fma.rn.f32 %f31492, %f31466, %f33284, %f31488;
	// end inline asm
	// begin inline asm
	fma.rn.f32 %f31496, %f31466, %f33284, %f31492;
	// end inline asm
	// begin inline asm
	fma.rn.f32 %f31500, %f31466, %f33284, %f31496;
	// end inline asm
	// begin inline asm
	fma.rn.f32 %f31504, %f31466, %f33284, %f31500;
	// end inline asm
	// begin inline asm
	fma.rn.f32 %f31508, %f31466, %f33284, %f31504;
	// end inline asm
	// begin inline asm
	fma.rn.f32 %f31512, %f31466, %f33284, %f31508;
	// end inline asm
	// begin inline asm
	fma.rn.f32 %f31516, %f31466, %f33284, %f31512;
	// end inline asm
	// begin inline asm
	fma.rn.f32 %f31520, %f31466, %f33284, %f31516;
	// end inline asm
	// begin inline asm
	fma.rn.f32 %f31524, %f31466, %f33284, %f31520;
	// end inline asm
	// begin inline asm
	fma.rn.f32 %f31528, %f31466, %f33284, %f31524;
	// end inline asm
	// begin inline asm
	fma.rn.f32 %f31532, %f31466, %f33284, %f31528;
	// end inline asm
	// begin inline asm
	fma.rn.f32 %f31536, %f31466, %f33284, %f31532;
	// end inline asm
	// begin inline asm
	fma.rn.f32 %f31540, %f31466, %f33284, %f31536;
	// end inline asm
	// begin inline asm
	fma.rn.f32 %f31544, %f31466, %f33284, %f31540;
	// end inline asm
	// begin inline asm
	fma.rn.f32 %f31548, %f31466, %f33284, %f31544;
	// end inline asm
	// begin inline asm
	fma.rn.f32 %f31552, %f31466, %f33284, %f31548;
	// end inline asm
	// begin inline asm
	fma.rn.f32 %f31556, %f31466, %f33284, %f31552;
	// end inline asm
	// begin inline asm
	fma.rn.f32 %f31560, %f31466, %f33284, %f31556;
	// end inline asm
	// begin inline asm
	fma.rn.f32 %f31564, %f31466, %f33284, %f31560;
	// end inline asm
	// begin inline asm
	fma.rn.f32 %f31568, %f31466, %f33284, %f31564;
	// end inline asm
	// begin inline asm
	fma.rn.f32 %f31572, %f31466, %f33284, %f31568;
	// end inline asm
	// begin inline asm
	fma.rn.f32 %f31576, %f31466, %f33284, %f31572;
	// end inline asm
	// begin inline asm
	fma.rn.f32 %f31580, %f31466, %f33284, %f31576;
	// end inline asm
	// begin inline asm
	fma.rn.f32 %f31584, %f31466, %f33284, %f31580;
	// end inline asm
	// begin inline asm
	fma.rn.f32 %f31588, %f31466, %f33284, %f31584;
	// end inline asm
	// begin inline asm
	fma.rn.f32 %f31592, %f31466, %f33284, %f31588;
	// end inline asm
	// begin inline asm
	sin.approx.f32  %f31596, %f31592;
	// end inline asm
	// begin inline asm
	fma.rn.f32 %f31598, %f31596, %f33284, %f31592;
	// end inline asm
	// begin inline asm
	fma.rn.f32 %f31602, %f31596, %f33284, %f31598;
	// end inline asm
	// begin inline asm
	fma.rn.f32 %f31606, %f31596, %f33284, %f31602;
	// end inline asm
	// begin inline asm
	fma.rn.f32 %f31610, %f31596, %f33284, %f31606;
	// end inline asm
	// begin inline asm
	fma.rn.f32 %f31614, %f31596, %f33284, %f31610;
	// end inline asm
	// begin inline asm
	fma.rn.f32 %f31618, %f31596, %f33284, %f31614;
	// end inline asm
	// begin inline asm
	fma.rn.f32 %f31622, %f31596, %f33284, %f31618;
	// end inline asm
	// begin inline asm
	fma.rn.f32 %f31626, %f31596, %f33284, %f31622;
	// end inline asm
	// begin inline asm
	fma.rn.f32 %f31630, %f31596, %f33284, %f31626;
	// end inline asm
	// begin inline asm
	fma.rn.f32 %f31634, %f31596, %f33284, %f31630;
	// end inline asm
	// begin inline asm
	fma.rn.f32 %f31638, %f31596, %f33284, %f31634;
	// end inline asm
	// begin inline asm
	fma.rn.f32 %f31642, %f31596, %f33284, %f31638;
	// end inline asm
	// begin inline asm
	fma.rn.f32 %f31646, %f31596, %f33284, %f31642;
	// end inline asm
	// begin inline asm
	fma.rn.f32 %f31650, %f31596, %f33284, %f31646;
	// end inline asm
	// begin inline asm
	fma.rn.f32 %f31654, %f31596, %f33284, %f31650;
	// end inline asm
	// begin inline asm
	fma.rn.f32 %f31658, %f31596, %f33284, %f31654;
	// end inline asm
	// begin inline asm
	fma.rn.f32 %f31662, %f31596, %f33284, %f31658;
	// end inline asm
	// begin inline asm
	fma.rn.f32 %f31666, %f31596, %f33284, %f31662;
	// end inline asm
	// begin inline asm
	fma.rn.f32 %f31670, %f31596, %f33284, %f31666;
	// end inline asm
	// begin inline asm
	fma.rn.f32 %f31674, %f31596, %f33284, %f31670;
	// end inline asm
	// begin inline asm
	fma.rn.f32 %f31678, %f31596, %f33284, %f31674;
	// end inline asm
	// begin inline asm
	fma.rn.f32 %f31682, %f31596, %f33284, %f31678;
	// end inline asm
	// begin inline asm
	fma.rn.f32 %f31686, %f31596, %f33284, %f31682;
	// end inline asm
	// begin inline asm
	fma.rn.f32 %f31690, %f31596, %f33284, %f31686;
	// end inline asm
	// begin inline asm
	fma.rn.f32 %f31694, %f31596, %f33284, %f31690;
	// end inline asm
	// begin inline asm
	fma.rn.f32 %f31698, %f31596, %f33284, %f31694;
	// end inline asm
	// begin inline asm
	fma.rn.f32 %f31702, %f31596, %f33284, %f31698;
	// end inline asm
	// begin inline asm
	fma.rn.f32 %f31706, %f31596, %f33284, %f31702;
	// end inline asm
	// begin inline asm
	fma.rn.f32 %f31710, %f31596, %f33284, %f31706;
	// end inline asm
	// begin inline asm
	fma.rn.f32 %f31714, %f31596, %f33284, %f31710;
	// end inline asm
	// begin inline asm
	fma.rn.f32 %f31718, %f31596, %f33284, %f31714;
	// end inline asm
	// begin inline asm
	fma.rn.f32 %f31722, %f31596, %f33284, %f31718;
	// end inline asm
	// begin inline asm
	sin.approx.f32  %f31726, %f31722;
	// end inline asm
	// begin inline asm
	fma.rn.f32 %f31728, %f31726, %f33284, %f31722;
	// end inline asm
	// begin inline asm
	fma.rn.f32 %f31732, %f31726, %f33284, %f31728;
	// end inline asm
	// begin inline asm
	fma.rn.f32 %f31736, %f31726, %f33284, %f31732;
	// end inline asm
	// begin inline asm
	fma.rn.f32 %f31740, %f31726, %f33284, %f31736;
	// end inline asm
	// begin inline asm
	fma.rn.f32 %f31744, %f31726, %f33284, %f31740;
	// end inline asm
	// begin inline asm
	fma.rn.f32 %f31748, %f31726, %f33284, %f31744;
	// end inline asm
	// begin inline asm
	fma.rn.f32 %f31752, %f31726, %f33284, %f31748;
	// end inline asm
	// begin inline asm
	fma.rn.f32 %f31756, %f31726, %f33284, %f31752;
	// end inline asm
	// begin inline asm
	fma.rn.f32 %f31760, %f31726, %f33284, %f31756;
	// end inline asm
	// begin inline asm
	fma.rn.f32 %f31764, %f31726, %f33284, %f31760;
	// end inline asm
	// begin inline asm
	fma.rn.f32 %f31768, %f31726, %f33284, %f31764;
	// end inline asm
	// begin inline asm
	fma.rn.f32 %f31772, %f31726, %f33284, %f31768;
	// end inline asm
	// begin inline asm
	fma.rn.f32 %f31776, %f31726, %f33284, %f31772;
	// end inline asm
	// begin inline asm
	fma.rn.f32 %f31780, %f31726, %f33284, %f31776;
	// end inline asm
	// begin inline asm
	fma.rn.f32 %f31784, %f31726, %f33284, %f31780;
	// end inline asm
	// begin inline asm
	fma.rn.f32 %f31788, %f31726, %f33284, %f31784;
	// end inline asm
	// begin inline asm
	fma.rn.f32 %f31792, %f31726, %f33284, %f31788;
	// end inline asm
	// begin inline asm
	fma.rn.f32 %f31796, %f31726, %f33284, %f31792;
	// end inline asm
	// begin inline asm
	fma.rn.f32 %f31800, %f31726, %f33284, %f31796;
	// end inline asm
	// begin inline asm
	fma.rn.f32 %f31804, %f31726, %f33284, %f31800;
	// end inline asm
	// begin inline asm
	fma.rn.f32 %f31808, %f31726, %f33284, %f31804;
	// end inline asm
	// begin inline asm
	fma.rn.f32 %f31812, %f31726, %f33284, %f31808;
	// end inline asm
	// begin inline asm
	fma.rn.f32 %f31816, %f31726, %f33284, %f31812;
	// end inline asm
	// begin inline asm
	fma.rn.f32 %f31820, %f31726, %f33284, %f31816;
	// end inline asm
	// begin inline asm
	fma.rn.f32 %f31824, %f31726, %f33284, %f31820;
	// end inline asm
	// begin inline asm
	fma.rn.f32 %f31828, %f31726, %f33284, %f31824;
	// end inline asm
	// begin inline asm
	fma.rn.f32 %f31832, %f31726, %f33284, %f31828;
	// end inline asm
	// begin inline asm
	fma.rn.f32 %f31836, %f31726, %f33284, %f31832;
	// end inline asm
	// begin inline asm
	fma.rn.f32 %f31840, %f31726, %f33284, %f31836;
	// end inline asm
	// begin inline asm
	fma.rn.f32 %f31844, %f31726, %f33284, %f31840;
	// end inline asm
	// begin inline asm
	fma.rn.f32 %f31848, %f31726, %f33284, %f31844;
	// end inline asm
	// begin inline asm
	fma.rn.f32 %f31852, %f31726, %f33284, %f31848;
	// end inline asm
	// begin inline asm
	sin.approx.f32  %f31856, %f31852;
	// end inline asm
	// begin inline asm
	fma.rn.f32 %f31858, %f31856, %f33284, %f31852;
	// end inline asm
	// begin inline asm
	fma.rn.f32 %f31862, %f31856, %f33284, %f31858;
	// end inline asm
	// begin inline asm
	fma.rn.f32 %f31866, %f31856, %f33284, %f31862;
	// end inline asm
	// begin inline asm
	fma.rn.f32 %f31870, %f31856, %f33284, %f31866;
	// end inline asm
	// begin inline asm
	fma.rn.f32 %f31874, %f31856, %f33284, %f31870;
	// end inline asm
	// begin inline asm
	fma.rn.f32 %f31878, %f31856, %f33284, %f31874;
	// end inline asm
	// begin inline asm
	fma.rn.f32 %f31882, %f31856, %f33284, %f31878;
	// end inline asm
	// begin inline asm
	fma.rn.f32 %f31886, %f31856, %f33284, %f31882;
	// end inline asm
	// begin inline asm
	fma.rn.f32 %f31890, %f31856, %f33284, %f31886;
	// end inline asm
	// begin inline asm
	fma.rn.f32 %f31894, %f31856, %f33284, %f31890;
	// end inline asm
	// begin inline asm
	fma.rn.f32 %f31898, %f31856, %f33284, %f31894;
	// end inline asm
	// begin inline asm
	fma.rn.f32 %f31902, %f31856, %f33284, %f31898;
	// end inline asm
	// begin inline asm
	fma.rn.f32 %f31906, %f31856, %f33284, %f31902;
	// end inline asm
	// begin inline asm
	fma.rn.f32 %f31910, %f31856, %f33284, %f31906;
	// end inline asm
	// begin inline asm
	fma.rn.f32 %f31914, %f31856, %f33284, %f31910;
	// end inline asm
	// begin inline asm
	fma.rn.f32 %f31918, %f31856, %f33284, %f31914;
	// end inline asm
	// begin inline asm
	fma.rn.f32 %f31922, %f31856, %f33284, %f31918;
	// end inline asm
	// begin inline asm
	fma.rn.f32 %f31926, %f31856, %f33284, %f31922;
	// end inline asm
	// begin inline asm
	fma.rn.f32 %f31930, %f31856, %f33284, %f31926;
	// end inline asm
	// begin inline asm
	fma.rn.f32 %f31934, %f31856, %f33284, %f31930;
	// end inline asm
	// begin inline asm
	fma.rn.f32 %f31938, %f31856, %f33284, %f31934;
	// end inline asm
	// begin inline asm
	fma.rn.f32 %f31942, %f31856, %f33284, %f31938;
	// end inline asm
	// begin inline asm
	fma.rn.f32 %f31946, %f31856, %f33284, %f31942;
	// end inline asm
	// begin inline asm
	fma.rn.f32 %f31950, %f31856, %f33284, %f31946;
	// end inline asm
	// begin inline asm
	fma.rn.f32 %f31954, %f31856, %f33284, %f31950;
	// end inline asm
	// begin inline asm
	fma.rn.f32 %f31958, %f31856, %f33284, %f31954;
	// end inline asm
	// begin inline asm
	fma.rn.f32 %f31962, %f31856, %f33284, %f31958;
	// end inline asm
	// begin inline asm
	fma.rn.f32 %f31966, %f31856, %f33284, %f31962;
	// end inline asm
	// begin inline asm
	fma.rn.f32 %f31970, %f31856, %f33284, %f31966;
	// end inline asm
	// begin inline asm
	fma.rn.f32 %f31974, %f31856, %f33284, %f31970;
	// end inline asm
	// begin inline asm
	fma.rn.f32 %f31978, %f31856, %f33284, %f31974;
	// end inline asm
	// begin inline asm
	fma.rn.f32 %f31982, %f31856, %f33284, %f31978;
	// end inline asm
	// begin inline asm
	sin.approx.f32  %f31986, %f31982;
	// end inline asm
	// begin inline asm
	fma.rn.f32 %f31988, %f31986, %f33284, %f31982;
	// end inline asm
	// begin inline asm
	fma.rn.f32 %f31992, %f31986, %f33284, %f31988;
	// end inline asm
	// begin inline asm
	fma.rn.f32 %f31996, %f31986, %f33284, %f31992;
	// end inline asm
	// begin inline asm
	fma.rn.f32 %f32000, %f31986, %f33284, %f31996;
	// end inline asm
	// begin inline asm
	fma.rn.f32 %f32004, %f31986, %f33284, %f32000;
	// end inline asm
	// begin inline asm
	fma.rn.f32 %f32008, %f31986, %f33284, %f32004;
	// end inline asm
	// begin inline asm
	fma.rn.f32 %f32012, %f31986, %f33284, %f32008;
	// end inline asm
	// begin inline asm
	fma.rn.f32 %f32016, %f31986, %f33284, %f32012;
	// end inline asm
	// begin inline asm
	fma.rn.f32 %f32020, %f31986, %f33284, %f32016;
	// end inline asm
	// begin inline asm
	fma.rn.f32 %f32024, %f31986, %f33284, %f32020;
	// end inline asm
	// begin inline asm
	fma.rn.f32 %f32028, %f31986, %f33284, %f32024;
	// end inline asm
	// begin inline asm
	fma.rn.f32 %f32032, %f31986, %f33284, %f32028;
	// end inline asm
	// begin inline asm
	fma.rn.f32 %f32036, %f31986, %f33284, %f32032;
	// end inline asm
	// begin inline asm
	fma.rn.f32 %f32040, %f31986, %f33284, %f32036;
	// end inline asm
	// begin inline asm
	fma.rn.f32 %f32044, %f31986, %f33284, %f32040;
	// end inline asm
	// begin inline asm
	fma.rn.f32 %f32048, %f31986, %f33284, %f32044;
	// end inline asm
	// begin inline asm
	fma.rn.f32 %f32052, %f31986, %f33284, %f32048;
	// end inline asm
	// begin inline asm
	fma.rn.f32 %f32056, %f31986, %f33284, %f32052;
	// end inline asm
	// begin inline asm
	fma.rn.f32 %f32060, %f31986, %f33284, %f32056;
	// end inline asm
	// begin inline asm
	fma.rn.f32 %f32064, %f31986, %f33284, %f32060;
	// end inline asm
	// begin inline asm
	fma.rn.f32 %f32068, %f31986, %f33284, %f32064;
	// end inline asm
	// begin inline asm
	fma.rn.f32 %f32072, %f31986, %f33284, %f32068;
	// end inline asm
	// begin inline asm
	fma.rn.f32 %f32076, %f31986, %f33284, %f32072;
	// end inline asm
	// begin inline asm
	fma.rn.f32 %f32080, %f31986, %f33284, %f32076;
	// end inline asm
	// begin inline asm
	fma.rn.f32 %f32084, %f31986, %f33284, %f32080;
	// end inline asm
	// begin inline asm
	fma.rn.f32 %f32088, %f31986, %f33284, %f32084;
	// end inline asm
	// begin inline asm
	fma.rn.f32 %f32092, %f31986, %f33284, %f32088;
	// end inline asm
	// begin inline asm
	fma.rn.f32 %f32096, %f31986, %f33284, %f32092;
	// end inline asm
	// begin inline asm
	fma.rn.f32 %f32100, %f31986, %f33284, %f32096;
	// end inline asm
	// begin inline asm
	fma.rn.f32 %f32104, %f31986, %f33284, %f32100;
	// end inline asm
	// begin inline asm
	fma.rn.f32 %f32108, %f31986, %f33284, %f32104;
	// end inline asm
	// begin inline asm
	fma.rn.f32 %f32112, %f31986, %f33284, %f32108;
	// end inline asm
	// begin inline asm
	sin.approx.f32  %f32116, %f32112;
	// end inline asm
	// begin inline asm
	fma.rn.f32 %f32118, %f32116, %f33284, %f32112;
	// end inline asm
	// begin inline asm
	fma.rn.f32 %f32122, %f32116, %f33284, %f32118;
	// end inline asm
	// begin inline asm
	fma.rn.f32 %f32126, %f32116, %f33284, %f32122;
	// end inline asm
	// begin inline asm
	fma.rn.f32 %f32130, %f32116, %f33284, %f32126;
	// end inline asm
	// begin inline asm
	fma.rn.f32 %f32134, %f32116, %f33284, %f32130;
	// end inline asm
	// begin inline asm
	fma.rn.f32 %f32138, %f32116, %f33284, %f32134;
	// end inline asm
	// begin inline asm
	fma.rn.f32 %f32142, %f32116, %f33284, %f32138;
	// end inline asm
	// begin inline asm
	fma.rn.f32 %f32146, %f32116, %f33284, %f32142;
	// end inline asm
	// begin inline asm
	fma.rn.f32 %f32150, %f32116, %f33284, %f32146;
	// end inline asm
	// begin inline asm
	fma.rn.f32 %f32154, %f32116, %f33284, %f32150;
	// end inline asm
	// begin inline asm
	fma.rn.f32 %f32158, %f32116, %f33284, %f32154;
	// end inline asm
	// begin inline asm
	fma.rn.f32 %f32162, %f32116, %f33284, %f32158;
	// end inline asm
	// begin inline asm
	fma.rn.f32 %f32166, %f32116, %f33284, %f32162;
	// end inline asm
	// begin inline asm
	fma.rn.f32 %f32170, %f32116, %f33284, %f32166;
	// end inline asm
	// begin inline asm
	fma.rn.f32 %f32174, %f32116, %f33284, %f32170;
	// end inline asm
	// begin inline asm
	fma.rn.f32 %f32178, %f32116, %f33284, %f32174;
	// end inline asm
	// begin inline asm
	fma.rn.f32 %f32182, %f32116, %f33284, %f32178;
	// end inline asm
	// begin inline asm
	fma.rn.f32 %f32186, %f32116, %f33284, %f32182;
	// end inline asm
	// begin inline asm
	fma.rn.f32 %f32190, %f32116, %f33284, %f32186;
	// end inline asm
	// begin inline asm
	fma.rn.f32 %f32194, %f32116, %f33284, %f32190;
	// end inline asm
	// begin inline asm
	fma.rn.f32 %f32198, %f32116, %f33284, %f32194;
	// end inline asm
	// begin inline asm
	fma.rn.f32 %f32202, %f32116, %f33284, %f32198;
	// end inline asm
	// begin inline asm
	fma.rn.f32 %f32206, %f32116, %f33284, %f32202;
	// end inline asm
	// begin inline asm
	fma.rn.f32 %f32210, %f32116, %f33284, %f32206;
	// end inline asm
	// begin inline asm
	fma.rn.f32 %f32214, %f32116, %f33284, %f32210;
	// end inline asm
	// begin inline asm
	fma.rn.f32 %f32218, %f32116, %f33284, %f32214;
	// end inline asm
	// begin inline asm
	fma.rn.f32 %f32222, %f32116, %f33284, %f32218;
	// end inline asm
	// begin inline asm
	fma.rn.f32 %f32226, %f32116, %f33284, %f32222;
	// end inline asm
	// begin inline asm
	fma.rn.f32 %f32230, %f32116, %f33284, %f32226;
	// end inline asm
	// begin inline asm
	fma.rn.f32 %f32234, %f32116, %f33284, %f32230;
	// end inline asm
	// begin inline asm
	fma.rn.f32 %f32238, %f32116, %f33284, %f32234;
	// end inline asm
	// begin inline asm
	fma.rn.f32 %f32242, %f32116, %f33284, %f32238;
	// end inline asm
	// begin inline asm
	sin.approx.f32  %f32246, %f32242;
	// end inline asm
	// begin inline asm
	fma.rn.f32 %f32248, %f32246, %f33284, %f32242;
	// end inline asm
	// begin inline asm
	fma.rn.f32 %f32252, %f32246, %f33284, %f32248;
	// end inline asm
	// begin inline asm
	fma.rn.f32 %f32256, %f32246, %f33284, %f32252;
	// end inline asm
	// begin inline asm
	fma.rn.f32 %f32260, %f32246, %f33284, %f32256;
	// end inline asm
	// begin inline asm
	fma.rn.f32 %f32264, %f32246, %f33284, %f32260;
	// end inline asm
	// begin inline asm
	fma.rn.f32 %f32268, %f32246, %f33284, %f32264;
	// end inline asm
	// begin inline asm
	fma.rn.f32 %f32272, %f32246, %f33284, %f32268;
	// end inline asm
	// begin inline asm
	fma.rn.f32 %f32276, %f32246, %f33284, %f32272;
	// end inline asm
	// begin inline asm
	fma.rn.f32 %f32280, %f32246, %f33284, %f32276;
	// end inline asm
	// begin inline asm
	fma.rn.f32 %f32284, %f32246, %f33284, %f32280;
	// end inline asm
	// begin inline asm
	fma.rn.f32 %f32288, %f32246, %f33284, %f32284;
	// end inline asm
	// begin inline asm
	fma.rn.f32 %f32292, %f32246, %f33284, %f32288;
	// end inline asm
	// begin inline asm
	fma.rn.f32 %f32296, %f32246, %f33284, %f32292;
	// end inline asm
	// begin inline asm
	fma.rn.f32 %f32300, %f32246, %f33284, %f32296;
	// end inline asm
	// begin inline asm
	fma.rn.f32 %f32304, %f32246, %f33284, %f32300;
	// end inline asm
	// begin inline asm
	fma.rn.f32 %f32308, %f32246, %f33284, %f32304;
	// end inline asm
	// begin inline asm
	fma.rn.f32 %f32312, %f32246, %f33284, %f32308;
	// end inline asm
	// begin inline asm
	fma.rn.f32 %f32316, %f32246, %f33284, %f32312;
	// end inline asm
	// begin inline asm
	fma.rn.f32 %f32320, %f32246, %f33284, %f32316;
	// end inline asm
	// begin inline asm
	fma.rn.f32 %f32324, %f32246, %f33284, %f32320;
	// end inline asm
	// begin inline asm
	fma.rn.f32 %f32328, %f32246, %f33284, %f32324;
	// end inline asm
	// begin inline asm
	fma.rn.f32 %f32332, %f32246, %f33284, %f32328;
	// end inline asm
	// begin inline asm
	fma.rn.f32 %f32336, %f32246, %f33284, %f32332;
	// end inline asm
	// begin inline asm
	fma.rn.f32 %f32340, %f32246, %f33284, %f32336;
	// end inline asm
	// begin inline asm
	fma.rn.f32 %f32344, %f32246, %f33284, %f32340;
	// end inline asm
	// begin inline asm
	fma.rn.f32 %f32348, %f32246, %f33284, %f32344;
	// end inline asm
	// begin inline asm
	fma.rn.f32 %f32352, %f32246, %f33284, %f32348;
	// end inline asm
	// begin inline asm
	fma.rn.f32 %f32356, %f32246, %f33284, %f32352;
	// end inline asm
	// begin inline asm
	fma.rn.f32 %f32360, %f32246, %f33284, %f32356;
	// end inline asm
	// begin inline asm
	fma.rn.f32 %f32364, %f32246, %f33284, %f32360;
	// end inline asm
	// begin inline asm
	fma.rn.f32 %f32368, %f32246, %f33284, %f32364;
	// end inline asm
	// begin inline asm
	fma.rn.f32 %f32372, %f32246, %f33284, %f32368;
	// end inline asm
	// begin inline asm
	sin.approx.f32  %f32376, %f32372;
	// end inline asm
	// begin inline asm
	fma.rn.f32 %f32378, %f32376, %f33284, %f32372;
	// end inline asm
	// begin inline asm
	fma.rn.f32 %f32382, %f32376, %f33284, %f32378;
	// end inline asm
	// begin inline asm
	fma.rn.f32 %f32386, %f32376, %f33284, %f32382;
	// end inline asm
	// begin inline asm
	fma.rn.f32 %f32390, %f32376, %f33284, %f32386;
	// end inline asm
	// begin inline asm
	fma.rn.f32 %f32394, %f32376, %f33284, %f32390;
	// end inline asm
	// begin inline asm
	fma.rn.f32 %f32398, %f32376, %f33284, %f32394;
	// end inline asm
	// begin inline asm
	fma.rn.f32 %f32402, %f32376, %f33284, %f32398;
	// end inline asm
	// begin inline asm
	fma.rn.f32 %f32406, %f32376, %f33284, %f32402;
	// end inline asm
	// begin inline asm
	fma.rn.f32 %f32410, %f32376, %f33284, %f32406;
	// end inline asm
	// begin inline asm
	fma.rn.f32 %f32414, %f32376, %f33284, %f32410;
	// end inline asm
	// begin inline asm
	fma.rn.f32 %f32418, %f32376, %f33284, %f32414;
	// end inline asm
	// begin inline asm
	fma.rn.f32 %f32422, %f32376, %f33284, %f32418;
	// end inline asm
	// begin inline asm
	fma.rn.f32 %f32426, %f32376, %f33284, %f32422;
	// end inline asm
	// begin inline asm
	fma.rn.f32 %f32430, %f32376, %f33284, %f32426;
	// end inline asm
	// begin inline asm
	fma.rn.f32 %f32434, %f32376, %f33284, %f32430;
	// end inline asm
	// begin inline asm
	fma.rn.f32 %f32438, %f32376, %f33284, %f32434;
	// end inline asm
	// begin inline asm
	fma.rn.f32 %f32442, %f32376, %f33284, %f32438;
	// end inline asm
	// begin inline asm
	fma.rn.f32 %f32446, %f32376, %f33284, %f32442;
	// end inline asm
	// begin inline asm
	fma.rn.f32 %f32450, %f32376, %f33284, %f32446;
	// end inline asm
	// begin inline asm
	fma.rn.f32 %f32454, %f32376, %f33284, %f32450;
	// end inline asm
	// begin inline asm
	fma.rn.f32 %f32458, %f32376, %f33284, %f32454;
	// end inline asm
	// begin inline asm
	fma.rn.f32 %f32462, %f32376, %f33284, %f32458;
	// end inline asm
	// begin inline asm
	fma.rn.f32 %f32466, %f32376, %f33284, %f32462;
	// end inline asm
	// begin inline asm
	fma.rn.f32 %f32470, %f32376, %f33284, %f32466;
	// end inline asm
	// begin inline asm
	fma.rn.f32 %f32474, %f32376, %f33284, %f32470;
	// end inline asm
	// begin inline asm
	fma.rn.f32 %f32478, %f32376, %f33284, %f32474;
	// end inline asm
	// begin inline asm
	fma.rn.f32 %f32482, %f32376, %f33284, %f32478;
	// end inline asm
	// begin inline asm
	fma.rn.f32 %f32486, %f32376, %f33284, %f32482;
	// end inline asm
	// begin inline asm
	fma.rn.f32 %f32490, %f32376, %f33284, %f32486;
	// end inline asm
	// begin inline asm
	fma.rn.f32 %f32494, %f32376, %f33284, %f32490;
	// end inline asm
	// begin inline asm
	fma.rn.f32 %f32498, %f32376, %f33284, %f32494;
	// end inline asm
	// begin inline asm
	fma.rn.f32 %f32502, %f32376, %f33284, %f32498;
	// end inline asm
	// begin inline asm
	sin.approx.f32  %f32506, %f32502;
	// end inline asm
	// begin inline asm
	fma.rn.f32 %f32508, %f32506, %f33284, %f32502;
	// end inline asm
	// begin inline asm
	fma.rn.f32 %f32512, %f32506, %f33284, %f32508;
	// end inline asm
	// begin inline asm
	fma.rn.f32 %f32516, %f32506, %f33284, %f32512;
	// end inline asm
	// begin inline asm
	fma.rn.f32 %f32520, %f32506, %f33284, %f32516;
	// end inline asm
	// begin inline asm
	fma.rn.f32 %f32524, %f32506, %f33284, %f32520;
	// end inline asm
	// begin inline asm
	fma.rn.f32 %f32528, %f32506, %f33284, %f32524;
	// end inline asm
	// begin inline asm
	fma.rn.f32 %f32532, %f32506, %f33284, %f32528;
	// end inline asm
	// begin inline asm
	fma.rn.f32 %f32536, %f32506, %f33284, %f32532;
	// end inline asm
	// begin inline asm
	fma.rn.f32 %f32540, %f32506, %f33284, %f32536;
	// end inline asm
	// begin inline asm
	fma.rn.f32 %f32544, %f32506, %f33284, %f32540;
	// end inline asm
	// begin inline asm
	fma.rn.f32 %f32548, %f32506, %f33284, %f32544;
	// end inline asm
	// begin inline asm
	fma.rn.f32 %f32552, %f32506, %f33284, %f32548;
	// end inline asm
	// begin inline asm
	fma.rn.f32 %f32556, %f32506, %f33284, %f32552;
	// end inline asm
	// begin inline asm
	fma.rn.f32 %f32560, %f32506, %f33284, %f32556;
	// end inline asm
	// begin inline asm
	fma.rn.f32 %f32564, %f32506, %f33284, %f32560;
	// end inline asm
	// begin inline asm
	fma.rn.f32 %f32568, %f32506, %f33284, %f32564;
	// end inline asm
	// begin inline asm
	fma.rn.f32 %f32572, %f32506, %f33284, %f32568;
	// end inline asm
	// begin inline asm
	fma.rn.f32 %f32576, %f32506, %f33284, %f32572;
	// end inline asm
	// begin inline asm
	fma.rn.f32 %f32580, %f32506, %f33284, %f32576;
	// end inline asm
	// begin inline asm
	fma.rn.f32 %f32584, %f32506, %f33284, %f32580;
	// end inline asm
	// begin inline asm
	fma.rn.f32 %f32588, %f32506, %f33284, %f32584;
	// end inline asm
	// begin inline asm
	fma.rn.f32 %f32592, %f32506, %f33284, %f32588;
	// end inline asm
	// begin inline asm
	fma.rn.f32 %f32596, %f32506, %f33284, %f32592;
	// end inline asm
	// begin inline asm
	fma.rn.f32 %f32600, %f32506, %f33284, %f32596;
	// end inline asm
	// begin inline asm
	fma.rn.f32 %f32604, %f32506, %f33284, %f32600;
	// end inline asm
	// begin inline asm
	fma.rn.f32 %f32608, %f32506, %f33284, %f32604;
	// end inline asm
	// begin inline asm
	fma.rn.f32 %f32612, %f32506, %f33284, %f32608;
	// end inline asm
	// begin inline asm
	fma.rn.f32 %f32616, %f32506, %f33284, %f32612;
	// end inline asm
	// begin inline asm
	fma.rn.f32 %f32620, %f32506, %f33284, %f32616;
	// end inline asm
	// begin inline asm
	fma.rn.f32 %f32624, %f32506, %f33284, %f32620;
	// end inline asm
	// begin inline asm
	fma.rn.f32 %f32628, %f32506, %f33284, %f32624;
	// end inline asm
	// begin inline asm
	fma.rn.f32 %f32632, %f32506, %f33284, %f32628;
	// end inline asm
	// begin inline asm
	sin.approx.f32  %f32636, %f32632;
	// end inline asm
	// begin inline asm
	fma.rn.f32 %f32638, %f32636, %f33284, %f32632;
	// end inline asm
	// begin inline asm
	fma.rn.f32 %f32642, %f32636, %f33284, %f32638;
	// end inline asm
	// begin inline asm
	fma.rn.f32 %f32646, %f32636, %f33284, %f32642;
	// end inline asm
	// begin inline asm
	fma.rn.f32 %f32650, %f32636, %f33284, %f32646;
	// end inline asm
	// begin inline asm
	fma.rn.f32 %f32654, %f32636, %f33284, %f32650;
	// end inline asm
	// begin inline asm
	fma.rn.f32 %f32658, %f32636, %f33284, %f32654;
	// end inline asm
	// begin inline asm
	fma.rn.f32 %f32662, %f32636, %f33284, %f32658;
	// end inline asm
	// begin inline asm
	fma.rn.f32 %f32666, %f32636, %f33284, %f32662;
	// end inline asm
	// begin inline asm
	fma.rn.f32 %f32670, %f32636, %f33284, %f32666;
	// end inline asm
	// begin inline asm
	fma.rn.f32 %f32674, %f32636, %f33284, %f32670;
	// end inline asm
	// begin inline asm
	fma.rn.f32 %f32678, %f32636, %f33284, %f32674;
	// end inline asm
	// begin inline asm
	fma.rn.f32 %f32682, %f32636, %f33284, %f32678;
	// end inline asm
	// begin inline asm
	fma.rn.f32 %f32686, %f32636, %f33284, %f32682;
	// end inline asm
	// begin inline asm
	fma.rn.f32 %f32690, %f32636, %f33284, %f32686;
	// end inline asm
	// begin inline asm
	fma.rn.f32 %f32694, %f32636, %f33284, %f32690;
	// end inline asm
	// begin inline asm
	fma.rn.f32 %f32698, %f32636, %f33284, %f32694;
	// end inline asm
	// begin inline asm
	fma.rn.f32 %f32702, %f32636, %f33284, %f32698;
	// end inline asm
	// begin inline asm
	fma.rn.f32 %f32706, %f32636, %f33284, %f32702;
	// end inline asm
	// begin inline asm
	fma.rn.f32 %f32710, %f32636, %f33284, %f32706;
	// end inline asm
	// begin inline asm
	fma.rn.f32 %f32714, %f32636, %f33284, %f32710;
	// end inline asm
	// begin inline asm
	fma.rn.f32 %f32718, %f32636, %f33284, %f32714;
	// end inline asm
	// begin inline asm
	fma.rn.f32 %f32722, %f32636, %f33284, %f32718;
	// end inline asm
	// begin inline asm
	fma.rn.f32 %f32726, %f32636, %f33284, %f32722;
	// end inline asm
	// begin inline asm
	fma.rn.f32 %f32730, %f32636, %f33284, %f32726;
	// end inline asm
	// begin inline asm
	fma.rn.f32 %f32734, %f32636, %f33284, %f32730;
	// end inline asm
	// begin inline asm
	fma.rn.f32 %f32738, %f32636, %f33284, %f32734;
	// end inline asm
	// begin inline asm
	fma.rn.f32 %f32742, %f32636, %f33284, %f32738;
	// end inline asm
	// begin inline asm
	fma.rn.f32 %f32746, %f32636, %f33284, %f32742;
	// end inline asm
	// begin inline asm
	fma.rn.f32 %f32750, %f32636, %f33284, %f32746;
	// end inline asm
	// begin inline asm
	fma.rn.f32 %f32754, %f32636, %f33284, %f32750;
	// end inline asm
	// begin inline asm
	fma.rn.f32 %f32758, %f32636, %f33284, %f32754;
	// end inline asm
	// begin inline asm
	fma.rn.f32 %f32762, %f32636, %f33284, %f32758;
	// end inline asm
	// begin inline asm
	sin.approx.f32  %f32766, %f32762;
	// end inline asm
	// begin inline asm
	fma.rn.f32 %f32768, %f32766, %f33284, %f32762;
	// end inline asm
	// begin inline asm
	fma.rn.f32 %f32772, %f32766, %f33284, %f32768;
	// end inline asm
	// begin inline asm
	fma.rn.f32 %f32776, %f32766, %f33284, %f32772;
	// end inline asm
	// begin inline asm
	fma.rn.f32 %f32780, %f32766, %f33284, %f32776;
	// end inline asm
	// begin inline asm
	fma.rn.f32 %f32784, %f32766, %f33284, %f32780;
	// end inline asm
	// begin inline asm
	fma.rn.f32 %f32788, %f32766, %f33284, %f32784;
	// end inline asm
	// begin inline asm
	fma.rn.f32 %f32792, %f32766, %f33284, %f32788;
	// end inline asm
	// begin inline asm
	fma.rn.f32 %f32796, %f32766, %f33284, %f32792;
	// end inline asm
	// begin inline asm
	fma.rn.f32 %f32800, %f32766, %f33284, %f32796;
	// end inline asm
	// begin inline asm
	fma.rn.f32 %f32804, %f32766, %f33284, %f32800;
	// end inline asm
	// begin inline asm
	fma.rn.f32 %f32808, %f32766, %f33284, %f32804;
	// end inline asm
	// begin inline asm
	fma.rn.f32 %f32812, %f32766, %f33284, %f32808;
	// end inline asm
	// begin inline asm
	fma.rn.f32 %f32816, %f32766, %f33284, %f32812;
	// end inline asm
	// begin inline asm
	fma.rn.f32 %f32820, %f32766, %f33284, %f32816;
	// end inline asm
	// begin inline asm
	fma.rn.f32 %f32824, %f32766, %f33284, %f32820;
	// end inline asm
	// begin inline asm
	fma.rn.f32 %f32828, %f32766, %f33284, %f32824;
	// end inline asm
	// begin inline asm
	fma.rn.f32 %f32832, %f32766, %f33284, %f32828;
	// end inline asm
	// begin inline asm
	fma.rn.f32 %f32836, %f32766, %f33284, %f32832;
	// end inline asm
	// begin inline asm
	fma.rn.f32 %f32840, %f32766, %f33284, %f32836;
	// end inline asm
	// begin inline asm
	fma.rn.f32 %f32844, %f32766, %f33284, %f32840;
	// end inline asm
	// begin inline asm
	fma.rn.f32 %f32848, %f32766, %f33284, %f32844;
	// end inline asm
	// begin inline asm
	fma.rn.f32 %f32852, %f32766, %f33284, %f32848;
	// end inline asm
	// begin inline asm
	fma.rn.f32 %f32856, %f32766, %f33284, %f32852;
	// end inline asm
	// begin inline asm
	fma.rn.f32 %f32860, %f32766, %f33284, %f32856;
	// end inline asm
	// begin inline asm
	fma.rn.f32 %f32864, %f32766, %f33284, %f32860;
	// end inline asm
	// begin inline asm
	fma.rn.f32 %f32868, %f32766, %f33284, %f32864;
	// end inline asm
	// begin inline asm
	fma.rn.f32 %f32872, %f32766, %f33284, %f32868;
	// end inline asm
	// begin inline asm
	fma.rn.f32 %f32876, %f32766, %f33284, %f32872;
	// end inline asm
	// begin inline asm
	fma.rn.f32 %f32880, %f32766, %f33284, %f32876;
	// end inline asm
	// begin inline asm
	fma.rn.f32 %f32884, %f32766, %f33284, %f32880;
	// end inline asm
	// begin inline asm
	fma.rn.f32 %f32888, %f32766, %f33284, %f32884;
	// end inline asm
	// begin inline asm
	fma.rn.f32 %f32892, %f32766, %f33284, %f32888;
	// end inline asm
	// begin inline asm
	sin.approx.f32  %f32896, %f32892;
	// end inline asm
	// begin inline asm
	fma.rn.f32 %f32898, %f32896, %f33284, %f32892;
	// end inline asm
	// begin inline asm
	fma.rn.f32 %f32902, %f32896, %f33284, %f32898;
	// end inline asm
	// begin inline asm
	fma.rn.f32 %f32906, %f32896, %f33284, %f32902;
	// end inline asm
	// begin inline asm
	fma.rn.f32 %f32910, %f32896, %f33284, %f32906;
	// end inline asm
	// begin inline asm
	fma.rn.f32 %f32914, %f32896, %f33284, %f32910;
	// end inline asm
	// begin inline asm
	fma.rn.f32 %f32918, %f32896, %f33284, %f32914;
	// end inline asm
	// begin inline asm
	fma.rn.f32 %f32922, %f32896, %f33284, %f32918;
	// end inline asm
	// begin inline asm
	fma.rn.f32 %f32926, %f32896, %f33284, %f32922;
	// end inline asm
	// begin inline asm
	fma.rn.f32 %f32930, %f32896, %f33284, %f32926;
	// end inline asm
	// begin inline asm
	fma.rn.f32 %f32934, %f32896, %f33284, %f32930;
	// end inline asm
	// begin inline asm
	fma.rn.f32 %f32938, %f32896, %f33284, %f32934;
	// end inline asm
	// begin inline asm
	fma.rn.f32 %f32942, %f32896, %f33284, %f32938;
	// end inline asm
	// begin inline asm
	fma.rn.f32 %f32946, %f32896, %f33284, %f32942;
	// end inline asm
	// begin inline asm
	fma.rn.f32 %f32950, %f32896, %f33284, %f32946;
	// end inline asm
	// begin inline asm
	fma.rn.f32 %f32954, %f32896, %f33284, %f32950;
	// end inline asm
	// begin inline asm
	fma.rn.f32 %f32958, %f32896, %f33284, %f32954;
	// end inline asm
	// begin inline asm
	fma.rn.f32 %f32962, %f32896, %f33284, %f32958;
	// end inline asm
	// begin inline asm
	fma.rn.f32 %f32966, %f32896, %f33284, %f32962;
	// end inline asm
	// begin inline asm
	fma.rn.f32 %f32970, %f32896, %f33284, %f32966;
	// end inline asm
	// begin inline asm
	fma.rn.f32 %f32974, %f32896, %f33284, %f32970;
	// end inline asm
	// begin inline asm
	fma.rn.f32 %f32978, %f32896, %f33284, %f32974;
	// end inline asm
	// begin inline asm
	fma.rn.f32 %f32982, %f32896, %f33284, %f32978;
	// end inline asm
	// begin inline asm
	fma.rn.f32 %f32986, %f32896, %f33284, %f32982;
	// end inline asm
	// begin inline asm
	fma.rn.f32 %f32990, %f32896, %f33284, %f32986;
	// end inline asm
	// begin inline asm
	fma.rn.f32 %f32994, %f32896, %f33284, %f32990;
	// end inline asm
	// begin inline asm
	fma.rn.f32 %f32998, %f32896, %f33284, %f32994;
	// end inline asm
	// begin inline asm
	fma.rn.f32 %f33002, %f32896, %f33284, %f32998;
	// end inline asm
	// begin inline asm
	fma.rn.f32 %f33006, %f32896, %f33284, %f33002;
	// end inline asm
	// begin inline asm
	fma.rn.f32 %f33010, %f32896, %f33284, %f33006;
	// end inline asm
	// begin inline asm
	fma.rn.f32 %f33014, %f32896, %f33284, %f33010;
	// end inline asm
	// begin inline asm
	fma.rn.f32 %f33018, %f32896, %f33284, %f33014;
	// end inline asm
	// begin inline asm
	fma.rn.f32 %f33022, %f32896, %f33284, %f33018;
	// end inline asm
	// begin inline asm
	sin.approx.f32  %f33026, %f33022;
	// end inline asm
	// begin inline asm
	fma.rn.f32 %f33028, %f33026, %f33284, %f33022;
	// end inline asm
	// begin inline asm
	fma.rn.f32 %f33032, %f33026, %f33284, %f33028;
	// end inline asm
	// begin inline asm
	fma.rn.f32 %f33036, %f33026, %f33284, %f33032;
	// end inline asm
	// begin inline asm
	fma.rn.f32 %f33040, %f33026, %f33284, %f33036;
	// end inline asm
	// begin inline asm
	fma.rn.f32 %f33044, %f33026, %f33284, %f33040;
	// end inline asm
	// begin inline asm
	fma.rn.f32 %f33048, %f33026, %f33284, %f33044;
	// end inline asm
	// begin inline asm
	fma.rn.f32 %f33052, %f33026, %f33284, %f33048;
	// end inline asm
	// begin inline asm
	fma.rn.f32 %f33056, %f33026, %f33284, %f33052;
	// end inline asm
	// begin inline asm
	fma.rn.f32 %f33060, %f33026, %f33284, %f33056;
	// end inline asm
	// begin inline asm
	fma.rn.f32 %f33064, %f33026, %f33284, %f33060;
	// end inline asm
	// begin inline asm
	fma.rn.f32 %f33068, %f33026, %f33284, %f33064;
	// end inline asm
	// begin inline asm
	fma.rn.f32 %f33072, %f33026, %f33284, %f33068;
	// end inline asm
	// begin inline asm
	fma.rn.f32 %f33076, %f33026, %f33284, %f33072;
	// end inline asm
	// begin inline asm
	fma.rn.f32 %f33080, %f33026, %f33284, %f33076;
	// end inline asm
	// begin inline asm
	fma.rn.f32 %f33084, %f33026, %f33284, %f33080;
	// end inline asm
	// begin inline asm
	fma.rn.f32 %f33088, %f33026, %f33284, %f33084;
	// end inline asm
	// begin inline asm
	fma.rn.f32 %f33092, %f33026, %f33284, %f33088;
	// end inline asm
	// begin inline asm
	fma.rn.f32 %f33096, %f33026, %f33284, %f33092;
	// end inline asm
	// begin inline asm
	fma.rn.f32 %f33100, %f33026, %f33284, %f33096;
	// end inline asm
	// begin inline asm
	fma.rn.f32 %f33104, %f33026, %f33284, %f33100;
	// end inline asm
	// begin inline asm
	fma.rn.f32 %f33108, %f33026, %f33284, %f33104;
	// end inline asm
	// begin inline asm
	fma.rn.f32 %f33112, %f33026, %f33284, %f33108;
	// end inline asm
	// begin inline asm
	fma.rn.f32 %f33116, %f33026, %f33284, %f33112;
	// end inline asm
	// begin inline asm
	fma.rn.f32 %f33120, %f33026, %f33284, %f33116;
	// end inline asm
	// begin inline asm
	fma.rn.f32 %f33124, %f33026, %f33284, %f33120;
	// end inline asm
	// begin inline asm
	fma.rn.f32 %f33128, %f33026, %f33284, %f33124;
	// end inline asm
	// begin inline asm
	fma.rn.f32 %f33132, %f33026, %f33284, %f33128;
	// end inline asm
	// begin inline asm
	fma.rn.f32 %f33136, %f33026, %f33284, %f33132;
	// end inline asm
	// begin inline asm
	fma.rn.f32 %f33140, %f33026, %f33284, %f33136;
	// end inline asm
	// begin inline asm
	fma.rn.f32 %f33144, %f33026, %f33284, %f33140;
	// end inline asm
	// begin inline asm
	fma.rn.f32 %f33148, %f33026, %f33284, %f33144;
	// end inline asm
	// begin inline asm
	fma.rn.f32 %f33152, %f33026, %f33284, %f33148;
	// end inline asm
	// begin inline asm
	sin.approx.f32  %f33156, %f33152;
	// end inline asm
	// begin inline asm
	fma.rn.f32 %f33158, %f33156, %f33284, %f33152;
	// end inline asm
	// begin inline asm
	fma.rn.f32 %f33162, %f33156, %f33284, %f33158;
	// end inline asm
	// begin inline asm
	fma.rn.f32 %f33166, %f33156, %f33284, %f33162;
	// end inline asm
	// begin inline asm
	fma.rn.f32 %f33170, %f33156, %f33284, %f33166;
	// end inline asm
	// begin inline asm
	fma.rn.f32 %f33174, %f33156, %f33284, %f33170;
	// end inline asm
	// begin inline asm
	fma.rn.f32 %f33178, %f33156, %f33284, %f33174;
	// end inline asm
	// begin inline asm
	fma.rn.f32 %f33182, %f33156, %f33284, %f33178;
	// end inline asm
	// begin inline asm
	fma.rn.f32 %f33186, %f33156, %f33284, %f33182;
	// end inline asm
	// begin inline asm
	fma.rn.f32 %f33190, %f33156, %f33284, %f33186;
	// end inline asm
	// begin inline asm
	fma.rn.f32 %f33194, %f33156, %f33284, %f33190;
	// end inline asm
	// begin inline asm
	fma.rn.f32 %f33198, %f33156, %f33284, %f33194;
	// end inline asm
	// begin inline asm
	fma.rn.f32 %f33202, %f33156, %f33284, %f33198;
	// end inline asm
	// begin inline asm
	fma.rn.f32 %f33206, %f33156, %f33284, %f33202;
	// end inline asm
	// begin inline asm
	fma.rn.f32 %f33210, %f33156, %f33284, %f33206;
	// end inline asm
	// begin inline asm
	fma.rn.f32 %f33214, %f33156, %f33284, %f33210;
	// end inline asm
	// begin inline asm
	fma.rn.f32 %f33218, %f33156, %f33284, %f33214;
	// end inline asm
	// begin inline asm
	fma.rn.f32 %f33222, %f33156, %f33284, %f33218;
	// end inline asm
	// begin inline asm
	fma.rn.f32 %f33226, %f33156, %f33284, %f33222;
	// end inline asm
	// begin inline asm
	fma.rn.f32 %f33230, %f33156, %f33284, %f33226;
	// end inline asm
	// begin inline asm
	fma.rn.f32 %f33234, %f33156, %f33284, %f33230;
	// end inline asm
	// begin inline asm
	fma.rn.f32 %f33238, %f33156, %f33284, %f33234;
	// end inline asm
	// begin inline asm
	fma.rn.f32 %f33242, %f33156, %f33284, %f33238;
	// end inline asm
	// begin inline asm
	fma.rn.f32 %f33246, %f33156, %f33284, %f33242;
	// end inline asm
	// begin inline asm
	fma.rn.f32 %f33250, %f33156, %f33284, %f33246;
	// end inline asm
	// begin inline asm
	fma.rn.f32 %f33254, %f33156, %f33284, %f33250;
	// end inline asm
	// begin inline asm
	fma.rn.f32 %f33258, %f33156, %f33284, %f33254;
	// end inline asm
	// begin inline asm
	fma.rn.f32 %f33262, %f33156, %f33284, %f33258;
	// end inline asm
	// begin inline asm
	fma.rn.f32 %f33266, %f33156, %f33284, %f33262;
	// end inline asm
	// begin inline asm
	fma.rn.f32 %f33270, %f33156, %f33284, %f33266;
	// end inline asm
	// begin inline asm
	fma.rn.f32 %f33274, %f33156, %f33284, %f33270;
	// end inline asm
	// begin inline asm
	fma.rn.f32 %f33278, %f33156, %f33284, %f33274;
	// end inline asm
	// begin inline asm
	fma.rn.f32 %f33296, %f33156, %f33284, %f33278;
	// end inline asm
	// begin inline asm
	sin.approx.f32  %f33297, %f33296;
	// end inline asm
	// begin inline asm
	cos.approx.f32  %f33288, %f33296;
	// end inline asm
	add.s32 	%r9, %r9, 1;
	setp.ne.s32 	%p1, %r9, 512;
	@%p1 bra 	$L__BB8_1;
	add.s32 	%r5, %r1, 1;
	cvt.rn.f32.u32 	%f33290, %r5;
	cvta.to.global.u64 	%rd2, %rd1;
	add.f32 	%f33291, %f33296, %f33290;
	add.f32 	%f33292, %f33297, %f33291;
	add.f32 	%f33293, %f33288, %f33292;
	add.f32 	%f33294, %f33293, 0f40400000;
	add.f32 	%f33295, %f33294, 0f40800000;
	mov.u32 	%r6, %ctaid.x;
	mov.u32 	%r7, %ntid.x;
	mad.lo.s32 	%r8, %r6, %r7, %r1;
	mul.wide.u32 	%rd3, %r8, 4;
	add.s64 	%rd4, %rd2, %rd3;
	st.global.f32 	[%rd4], %f33295;
	ret;

}
	// .globl	_Z20fp32_sincos_sfu_64_1Pf
.visible .entry _Z20fp32_sincos_sfu_64_1Pf(
	.param .u64 .ptr .align 1 _Z20fp32_sincos_sfu_64_1Pf_param_0
)
{
	.reg .pred 	%p<2>;
	.reg .b32 	%r<10>;
	.reg .b32 	%f<33042>;
	.reg .b64 	%rd<5>;

	ld.param.u64 	%rd1, [_Z20fp32_sincos_sfu_64_1Pf_param_0];
	mov.u32 	%r1, %tid.x;
	cvt.rn.f32.u32 	%f33040, %r1;
	mov.f32 	%f33041, 0f3F800000;
	mov.b32 	%r9, 0;
$L__BB9_1:
	mov.f32 	%f33028, 0f40400000;
	// begin inline asm
	fma.rn.f32 %f8, %f33041, %f33028, %f33040;
	// end inline asm
	// begin inline asm
	fma.rn.f32 %f12, %f33041, %f33028, %f8;
	// end inline asm
	// begin inline asm
	fma.rn.f32 %f16, %f33041, %f33028, %f12;
	// end inline asm
	// begin inline asm
	fma.rn.f32 %f20, %f33041, %f33028, %f16;
	// end inline asm
	// begin inline asm
	fma.rn.f32 %f24, %f33041, %f33028, %f20;
	// end inline asm
	// begin inline asm
	fma.rn.f32 %f28, %f33041, %f33028, %f24;
	// end inline asm
	// begin inline asm
	fma.rn.f32 %f32, %f33041, %f33028, %f28;
	// end inline asm
	// begin inline asm
	fma.rn.f32 %f36, %f33041, %f33028, %f32;
	// end inline asm
	// begin inline asm
	fma.rn.f32 %f40, %f33041, %f33028, %f36;
	// end inline asm
	// begin inline asm
	fma.rn.f32 %f44, %f33041, %f33028, %f40;
	// end inline asm
	// begin inline asm
	fma.rn.f32 %f48, %f33041, %f33028, %f44;
	// end inline asm
	// begin inline asm
	fma.rn.f32 %f52, %f33041, %f33028, %f48;
	// end inline asm
	// begin inline asm
	fma.rn.f32 %f56, %f33041, %f33028, %f52;
	// end inline asm
	// begin inline asm
	fma.rn.f32 %f60, %f33041, %f33028, %f56;
	// end inline asm
	// begin inline asm
	fma.rn.f32 %f64, %f33041, %f33028, %f60;
	// end inline asm
	// begin inline asm
	fma.rn.f32 %f68, %f33041, %f33028, %f64;
	// end inline asm
	// begin inline asm
	fma.rn.f32 %f72, %f33041, %f33028, %f68;
	// end inline asm
	// begin inline asm
	fma.rn.f32 %f76, %f33041, %f33028, %f72;
	// end inline asm
	// begin inline asm
	fma.rn.f32 %f80, %f33041, %f33028, %f76;
	// end inline asm
	// begin inline asm
	fma.rn.f32 %f84, %f33041, %f33028, %f80;
	// end inline asm
	// begin inline asm
	fma.rn.f32 %f88, %f33041, %f33028, %f84;
	// end inline asm
	// begin inline asm
	fma.rn.f32 %f92, %f33041, %f33028, %f88;
	// end inline asm
	// begin inline asm
	fma.rn.f32 %f96, %f33041, %f33028, %f92;
	// end inline asm
	// begin inline asm
	fma.rn.f32 %f100, %f33041, %f33028, %f96;
	// end inline asm
	// begin inline asm
	fma.rn.f32 %f104, %f33041, %f33028, %f100;
	// end inline asm
	// begin inline asm
	fma.rn.f32 %f108, %f33041, %f33028, %f104;
	// end inline asm
	// begin inline asm
	fma.rn.f32 %f112, %f33041, %f33028, %f108;
	// end inline asm
	// begin inline asm
	fma.rn.f32 %f116, %f33041, %f33028, %f112;
	// end inline asm
	// begin inline asm
	fma.rn.f32 %f120, %f33041, %f33028, %f116;
	// end inline asm
	// begin inline asm
	fma.rn.f32 %f124, %f33041, %f33028, %f120;
	// end inline asm
	// begin inline asm
	fma.rn.f32 %f128, %f33041, %f33028, %f124;
	// end inline asm
	// begin inline asm
	fma.rn.f32 %f132, %f33041, %f33028, %f128;
	// end inline asm
	// begin inline asm
	fma.rn.f32 %f136, %f33041, %f33028, %f132;
	// end inline asm
	// begin inline asm
	fma.rn.f32 %f140, %f33041, %f33028, %f136;
	// end inline asm
	// begin inline asm
	fma.rn.f32 %f144, %f33041, %f33028, %f140;
	// end inline asm
	// begin inline asm
	fma.rn.f32 %f148, %f33041, %f33028, %f144;
	// end inline asm
	// begin inline asm
	fma.rn.f32 %f152, %f33041, %f33028, %f148;
	// end inline asm
	// begin inline asm
	fma.rn.f32 %f156, %f33041, %f33028, %f152;
	// end inline asm
	// begin inline asm
	fma.rn.f32 %f160, %f33041, %f33028, %f156;
	// end inline asm
	// begin inline asm
	fma.rn.f32 %f164, %f33041, %f33028, %f160;
	// end inline asm
	// begin inline asm
	fma.rn.f32 %f168, %f33041, %f33028, %f164;
	// end inline asm
	// begin inline asm
	fma.rn.f32 %f172, %f33041, %f33028, %f168;
	// end inline asm
	// begin inline asm
	fma.rn.f32 %f176, %f33041, %f33028, %f172;
	// end inline asm
	// begin inline asm
	fma.rn.f32 %f180, %f33041, %f33028, %f176;
	// end inline asm
	// begin inline asm
	fma.rn.f32 %f184, %f33041, %f33028, %f180;
	// end inline asm
	// begin inline asm
	fma.rn.f32 %f188, %f33041, %f33028, %f184;
	// end inline asm
	// begin inline asm
	fma.rn.f32 %f192, %f33041, %f33028, %f188;
	// end inline asm
	// begin inline asm
	fma.rn.f32 %f196, %f33041, %f33028, %f192;
	// end inline asm
	// begin inline asm
	fma.rn.f32 %f200, %f33041, %f33028, %f196;
	// end inline asm
	// begin inline asm
	fma.rn.f32 %f204, %f33041, %f33028, %f200;
	// end inline asm
	// begin inline asm
	fma.rn.f32 %f208, %f33041, %f33028, %f204;
	// end inline asm
	// begin inline asm
	fma.rn.f32 %f212, %f33041, %f33028, %f208;
	// end inline asm
	// begin inline asm
	fma.rn.f32 %f216, %f33041, %f33028, %f212;
	// end inline asm
	// begin inline asm
	fma.rn.f32 %f220, %f33041, %f33028, %f216;
	// end inline asm
	// begin inline asm
	fma.rn.f32 %f224, %f33041, %f33028, %f220;
	// end inline asm
	// begin inline asm
	fma.rn.f32 %f228, %f33041, %f33028, %f224;
	// end inline asm
	// begin inline asm
	fma.rn.f32 %f232, %f33041, %f33028, %f228;
	// end inline asm
	// begin inline asm
	fma.rn.f32 %f236, %f33041, %f33028, %f232;
	// end inline asm
	// begin inline asm
	fma.rn.f32 %f240, %f33041, %f33028, %f236;
	// end inline asm
	// begin inline asm
	fma.rn.f32 %f244, %f33041, %f33028, %f240;
	// end inline asm
	// begin inline asm
	fma.rn.f32 %f248, %f33041, %f33028, %f244;
	// end inline asm
	// begin inline asm
	fma.rn.f32 %f252, %f33041, %f33028, %f248;
	// end inline asm
	// begin inline asm
	fma.rn.f32 %f256, %f33041, %f33028, %f252;
	// end inline asm
	// begin inline asm
	fma.rn.f32 %f260, %f33041, %f33028, %f256;
	// end inline asm
	// begin inline asm
	sin.approx.f32  %f264, %f260;
	// end inline asm
	// begin inline asm
	fma.rn.f32 %f266, %f264, %f33028, %f260;
	// end inline asm
	// begin inline asm
	fma.rn.f32 %f270, %f264, %f33028, %f266;
	// end inline asm
	// begin inline asm
	fma.rn.f32 %f274, %f264, %f33028, %f270;
	// end inline asm
	// begin inline asm
	fma.rn.f32 %f278, %f264, %f33028, %f274;
	// end inline asm
	// begin inline asm
	fma.rn.f32 %f282, %f264, %f33028, %f278;
	// end inline asm
	// begin inline asm
	fma.rn.f32 %f286, %f264, %f33028, %f282;
	// end inline asm
	// begin inline asm
	fma.rn.f32 %f290, %f264, %f33028, %f286;
	// end inline asm
	// begin inline asm
	fma.rn.f32 %f294, %f264, %f33028, %f290;
	// end inline asm
	// begin inline asm
	fma.rn.f32 %f298, %f264, %f33028, %f294;
	// end inline asm
	// begin inline asm
	fma.rn.f32 %f302, %f264, %f33028, %f298;
	// end inline asm
	// begin inline asm
	fma.rn.f32 %f306, %f264, %f33028, %f302;
	// end inline asm
	// begin inline asm
	fma.rn.f32 %f310, %f264, %f33028, %f306;
	// end inline asm
	// begin inline asm
	fma.rn.f32 %f314, %f264, %f33028, %f310;
	// end inline asm
	// begin inline asm
	fma.rn.f32 %f318, %f264, %f33028, %f314;
	// end inline asm
	// begin inline asm
	fma.rn.f32 %f322, %f264, %f33028, %f318;
	// end inline asm
	// begin inline asm
	fma.rn.f32 %f326, %f264, %f33028, %f322;
	// end inline asm
	// begin inline asm
	fma.rn.f32 %f330, %f264, %f33028, %f326;
	// end inline asm
	// begin inline asm
	fma.rn.f32 %f334, %f264, %f33028, %f330;
	// end inline asm
	// begin inline asm
	fma.rn.f32 %f338, %f264, %f33028, %f334;
	// end inline asm
	// begin inline asm
	fma.rn.f32 %f342, %f264, %f33028, %f338;
	// end inline asm
	// begin inline asm
	fma.rn.f32 %f346, %f264, %f33028, %f342;
	// end inline asm
	// begin inline asm
	fma.rn.f32 %f350, %f264, %f33028, %f346;
	// end inline asm
	// begin inline asm
	fma.rn.f32 %f354, %f264, %f33028, %f350;
	// end inline asm
	// begin inline asm
	fma.rn.f32 %f358, %f264, %f33028, %f354;
	// end inline asm
	// begin inline asm
	fma.rn.f32 %f362, %f264, %f33028, %f358;
	// end inline asm
	// begin inline asm
	fma.rn.f32 %f366, %f264, %f33028, %f362;
	// end inline asm
	// begin inline asm
	fma.rn.f32 %f370, %f264, %f33028, %f366;
	// end inline asm
	// begin inline asm
	fma.rn.f32 %f374, %f264, %f33028, %f370;
	// end inline asm
	// begin inline asm
	fma.rn.f32 %f378, %f264, %f33028, %f374;
	// end inline asm
	// begin inline asm
	fma.rn.f32 %f382, %f264, %f33028, %f378;
	// end inline asm
	// begin inline asm
	fma.rn.f32 %f386, %f264, %f33028, %f382;
	// end inline asm
	// begin inline asm
	fma.rn.f32 %f390, %f264, %f33028, %f386;
	// end inline asm
	// begin inline asm
	fma.rn.f32 %f394, %f264, %f33028, %f390;
	// end inline asm
	// begin inline asm
	fma.rn.f32 %f398, %f264, %f33028, %f394;
	// end inline asm
	// begin inline asm
	fma.rn.f32 %f402, %f264, %f33028, %f398;
	// end inline asm
	// begin inline asm
	fma.rn.f32 %f406, %f264, %f33028, %f402;
	// end inline asm
	// begin inline asm
	fma.rn.f32 %f410, %f264, %f33028, %f406;
	// end inline asm
	// begin inline asm
	fma.rn.f32 %f414, %f264, %f33028, %f410;
	// end inline asm
	// begin inline asm
	fma.rn.f32 %f418, %f264, %f33028, %f414;
	// end inline asm
	// begin inline asm
	fma.rn.f32 %f422, %f264, %f33028, %f418;
	// end inline asm
	// begin inline asm
	fma.rn.f32 %f426, %f264, %f33028, %f422;
	// end inline asm
	// begin inline asm
	fma.rn.f32 %f430, %f264, %f33028, %f426;
	// end inline asm
	// begin inline asm
	fma.rn.f32 %f434, %f264, %f33028, %f430;
	// end inline asm
	// begin inline asm
	fma.rn.f32 %f438, %f264, %f33028, %f434;
	// end inline asm
	// begin inline asm
	fma.rn.f32 %f442, %f264, %f33028, %f438;
	// end inline asm
	// begin inline asm
	fma.rn.f32 %f446, %f264, %f33028, %f442;
	// end inline asm
	// begin inline asm
	fma.rn.f32 %f450, %f264, %f33028, %f446;
	// end inline asm
	// begin inline asm
	fma.rn.f32 %f454, %f264, %f33028, %f450;
	// end inline asm
	// begin inline asm
	fma.rn.f32 %f458, %f264, %f33028, %f454;
	// end inline asm
	// begin inline asm
	fma.rn.f32 %f462, %f264, %f33028, %f458;
	// end inline asm
	// begin inline asm
	fma.rn.f32 %f466, %f264, %f33028, %f462;
	// end inline asm
	// begin inline asm
	fma.rn.f32 %f470, %f264, %f33028, %f466;
	// end inline asm
	// begin inline asm
	fma.rn.f32 %f474, %f264, %f33028, %f470;
	// end inline asm
	// begin inline asm
	fma.rn.f32 %f478, %f264, %f33028, %f474;
	// end inline asm
	// begin inline asm
	fma.rn.f32 %f482, %f264, %f33028, %f478;
	// end inline asm
	// begin inline asm
	fma.rn.f32 %f486, %f264, %f33028, %f482;
	// end inline asm
	// begin inline asm
	fma.rn.f32 %f490, %f264, %f33028, %f486;
	// end inline asm
	// begin inline asm
	fma.rn.f32 %f494, %f264, %f33028, %f490;
	// end inline asm
	// begin inline asm
	fma.rn.f32 %f498, %f264, %f33028, %f494;
	// end inline asm
	// begin inline asm
	fma.rn.f32 %f502, %f264, %f33028, %f498;
	// end inline asm
	// begin inline asm
	fma.rn.f32 %f506, %f264, %f33028, %f502;
	// end inline asm
	// begin inline asm
	fma.rn.f32 %f510, %f264, %f33028, %f506;
	// end inline asm
	// begin inline asm
	fma.rn.f32 %f514, %f264, %f33028, %f510;
	// end inline asm
	// begin inline asm
	fma.rn.f32 %f518, %f264, %f33028, %f514;
	// end inline asm
	// begin inline asm
	sin.approx.f32  %f522, %f518;
	// end inline asm
	// begin inline asm
	fma.rn.f32 %f524, %f522, %f33028, %f518;
	// end inline asm
	// begin inline asm
	fma.rn.f32 %f528, %f522, %f33028, %f524;
	// end inline asm
	// begin inline asm
	fma.rn.f32 %f532, %f522, %f33028, %f528;
	// end inline asm
	// begin inline asm
	fma.rn.f32 %f536, %f522, %f33028, %f532;
	// end inline asm
	// begin inline asm
	fma.rn.f32 %f540, %f522, %f33028, %f536;
	// end inline asm
	// begin inline asm
	fma.rn.f32 %f544, %f522, %f33028, %f540;
	// end inline asm
	// begin inline asm
	fma.rn.f32 %f548, %f522, %f33028, %f544;
	// end inline asm
	// begin inline asm
	fma.rn.f32 %f552, %f522, %f33028, %f548;
	// end inline asm
	// begin inline asm
	fma.rn.f32 %f556, %f522, %f33028, %f552;
	// end inline asm
	// begin inline asm
	fma.rn.f32 %f560, %f522, %f33028, %f556;
	// end inline asm
	// begin inline asm
	fma.rn.f32 %f564, %f522, %f33028, %f560;
	// end inline asm
	// begin inline asm
	fma.rn.f32 %f568, %f522, %f33028, %f564;
	// end inline asm
	// begin inline asm
	fma.rn.f32 %f572, %f522, %f33028, %f568;
	// end inline asm
	// begin inline asm
	fma.rn.f32 %f576, %f522, %f33028, %f572;
	// end inline asm
	// begin inline asm
	fma.rn.f32 %f580, %f522, %f33028, %f576;
	// end inline asm
	// begin inline asm
	fma.rn.f32 %f584, %f522, %f33028, %f580;
	// end inline asm
	// begin inline asm
	fma.rn.f32 %f588, %f522, %f33028, %f584;
	// end inline asm
	// begin inline asm
	fma.rn.f32 %f592, %f522, %f33028, %f588;
	// end inline asm
	// begin inline asm
	fma.rn.f32 %f596, %f522, %f33028, %f592;
	// end inline asm
	// begin inline asm
	fma.rn.f32 %f600, %f522, %f33028, %f596;
	// end inline asm
	// begin inline asm
	fma.rn.f32 %f604, %f522, %f33028, %f600;
	// end inline asm
	// begin inline asm
	fma.rn.f32 %f608, %f522, %f33028, %f604;
	// end inline asm
	// begin inline asm
	fma.rn.f32 %f612, %f522, %f33028, %f608;
	// end inline asm
	// begin inline asm
	fma.rn.f32 %f616, %f522, %f33028, %f612;
	// end inline asm
	// begin inline asm
	fma.rn.f32 %f620, %f522, %f33028, %f616;
	// end inline asm
	// begin inline asm
	fma.rn.f32 %f624, %f522, %f33028, %f620;
	// end inline asm
	// begin inline asm
	fma.rn.f32 %f628, %f522, %f33028, %f624;
	// end inline asm
	// begin inline asm
	fma.rn.f32 %f632, %f522, %f33028, %f628;
	// end inline asm
	// begin inline asm
	fma.rn.f32 %f636, %f522, %f33028, %f632;
	// end inline asm
	// begin inline asm
	fma.rn.f32 %f640, %f522, %f33028, %f636;
	// end inline asm
	// begin inline asm
	fma.rn.f32 %f644, %f522, %f33028, %f640;
	// end inline asm
	// begin inline asm
	fma.rn.f32 %f648, %f522, %f33028, %f644;
	// end inline asm
	// begin inline asm
	fma.rn.f32 %f652, %f522, %f33028, %f648;
	// end inline asm
	// begin inline asm
	fma.rn.f32 %f656, %f522, %f33028, %f652;
	// end inline asm
	// begin inline asm
	fma.rn.f32 %f660, %f522, %f33028, %f656;
	// end inline asm
	// begin inline asm
	fma.rn.f32 %f664, %f522, %f33028, %f660;
	// end inline asm
	// begin inline asm
	fma.rn.f32 %f668, %f522, %f33028, %f664;
	// end inline asm
	// begin inline asm
	fma.rn.f32 %f672, %f522, %f33028, %f668;
	// end inline asm
	// begin inline asm
	fma.rn.f32 %f676, %f522, %f33028, %f672;
	// end inline asm
	// begin inline asm
	fma.rn.f32 %f680, %f522, %f33028, %f676;
	// end inline asm
	// begin inline asm
	fma.rn.f32 %f684, %f522, %f33028, %f680;
	// end inline asm
	// begin inline asm
	fma.rn.f32 %f688, %f522, %f33028, %f684;
	// end inline asm
	// begin inline asm
	fma.rn.f32 %f692, %f522, %f33028, %f688;
	// end inline asm
	// begin inline asm
	fma.rn.f32 %f696, %f522, %f33028, %f692;
	// end inline asm
	// begin inline asm
	fma.rn.f32 %f700, %f522, %f33028, %f696;
	// end inline asm
	// begin inline asm
	fma.rn.f32 %f704, %f522, %f33028, %f700;
	// end inline asm
	// begin inline asm
	fma.rn.f32 %f708, %f522, %f33028, %f704;
	// end inline asm
	// begin inline asm
	fma.rn.f32 %f712, %f522, %f33028, %f708;
	// end inline asm
	// begin inline asm
	fma.rn.f32 %f716, %f522, %f33028, %f712;
	// end inline asm
	// begin inline asm
	fma.rn.f32 %f720, %f522, %f33028, %f716;
	// end inline asm
	// begin inline asm
	fma.rn.f32 %f724, %f522, %f33028, %f720;
	// end inline asm
	// begin inline asm
	fma.rn.f32 %f728, %f522, %f33028, %f724;
	// end inline asm
	// begin inline asm
	fma.rn.f32 %f732, %f522, %f33028, %f728;
	// end inline asm
	// begin inline asm
	fma.rn.f32 %f736, %f522, %f33028, %f732;
	// end inline asm
	// begin inline asm
	fma.rn.f32 %f740, %f522, %f33028, %f736;
	// end inline asm
	// begin inline asm
	fma.rn.f32 %f744, %f522, %f33028, %f740;
	// end inline asm
	// begin inline asm
	fma.rn.f32 %f748, %f522, %f33028, %f744;
	// end inline asm
	// begin inline asm
	fma.rn.f32 %f752, %f522, %f33028, %f748;
	// end inline asm
	// begin inline asm
	fma.rn.f32 %f756, %f522, %f33028, %f752;
	// end inline asm
	// begin inline asm
	fma.rn.f32 %f760, %f522, %f33028, %f756;
	// end inline asm
	// begin inline asm
	fma.rn.f32 %f764, %f522, %f33028, %f760;
	// end inline asm
	// begin inline asm
	fma.rn.f32 %f768, %f522, %f33028, %f764;
	// end inline asm
	// begin inline asm
	fma.rn.f32 %f772, %f522, %f33028, %f768;
	// end inline asm
	// begin inline asm
	fma.rn.f32 %f776, %f522, %f33028, %f772;
	// end inline asm
	// begin inline asm
	sin.approx.f32  %f780, %f776;
	// end inline asm
	// begin inline asm
	fma.rn.f32 %f782, %f780, %f33028, %f776;
	// end inline asm
	// begin inline asm
	fma.rn.f32 %f786, %f780, %f33028, %f782;
	// end inline asm
	// begin inline asm
	fma.rn.f32 %f790, %f780, %f33028, %f786;
	// end inline asm
	// begin inline asm
	fma.rn.f32 %f794, %f780, %f33028, %f790;
	// end inline asm
	// begin inline asm
	fma.rn.f32 %f798, %f780, %f33028, %f794;
	// end inline asm
	// begin inline asm
	fma.rn.f32 %f802, %f780, %f33028, %f798;
	// end inline asm
	// begin inline asm
	fma.rn.f32 %f806, %f780, %f33028, %f802;
	// end inline asm
	// begin inline asm
	fma.rn.f32 %f810, %f780, %f33028, %f806;
	// end inline asm
	// begin inline asm
	fma.rn.f32 %f814, %f780, %f33028, %f810;
	// end inline asm
	// begin inline asm
	fma.rn.f32 %f818, %f780, %f33028, %f814;
	// end inline asm
	// begin inline asm
	fma.rn.f32 %f822, %f780, %f33028, %f818;
	// end inline asm
	// begin inline asm
	fma.rn.f32 %f826, %f780, %f33028, %f822;
	// end inline asm
	// begin inline asm
	fma.rn.f32 %f830, %f780, %f33028, %f826;
	// end inline asm
	// begin inline asm
	fma.rn.f32 %f834, %f780, %f33028, %f830;
	// end inline asm
	// begin inline asm
	fma.rn.f32 %f838, %f780, %f33028, %f834;
	// end inline asm
	// begin inline asm
	fma.rn.f32 %f842, %f780, %f33028, %f838;
	// end inline asm
	// begin inline asm
	fma.rn.f32 %f846, %f780, %f33028, %f842;
	// end inline asm
	// begin inline asm
	fma.rn.f32 %f850, %f780, %f33028, %f846;
	// end inline asm
	// begin inline asm
	fma.rn.f32 %f854, %f780, %f33028, %f850;
	// end inline asm
	// begin inline asm
	fma.rn.f32 %f858, %f780, %f33028, %f854;
	// end inline asm
	// begin inline asm
	fma.rn.f32 %f862, %f780, %f33028, %f858;
	// end inline asm
	// begin inline asm
	fma.rn.f32 %f866, %f780, %f33028, %f862;
	// end inline asm
	// begin inline asm
	fma.rn.f32 %f870, %f780, %f33028, %f866;
	// end inline asm
	// begin inline asm
	fma.rn.f32 %f874, %f780, %f33028, %f870;
	// end inline asm
	// begin inline asm
	fma.rn.f32 %f878, %f780, %f33028, %f874;
	// end inline asm
	// begin inline asm
	fma.rn.f32 %f882, %f780, %f33028, %f878;
	// end inline asm
	// begin inline asm
	fma.rn.f32 %f886, %f780, %f33028, %f882;
	// end inline asm
	// begin inline asm
	fma.rn.f32 %f890, %f780, %f33028, %f886;
	// end inline asm
	// begin inline asm
	fma.rn.f32 %f894, %f780, %f33028, %f890;
	// end inline asm
	// begin inline asm
	fma.rn.f32 %f898, %f780, %f33028, %f894;
	// end inline asm
	// begin inline asm
	fma.rn.f32 %f902, %f780, %f33028, %f898;
	// end inline asm
	// begin inline asm
	fma.rn.f32 %f906, %f780, %f33028, %f902;
	// end inline asm
	// begin inline asm
	fma.rn.f32 %f910, %f780, %f33028, %f906;
	// end inline asm
	// begin inline asm
	fma.rn.f32 %f914, %f780, %f33028, %f910;
	// end inline asm
	// begin inline asm
	fma.rn.f32 %f918, %f780, %f33028, %f914;
	// end inline asm
	// begin inline asm
	fma.rn.f32 %f922, %f780, %f33028, %f918;
	// end inline asm
	// begin inline asm
	fma.rn.f32 %f926, %f780, %f33028, %f922;
	// end inline asm
	// begin inline asm
	fma.rn.f32 %f930, %f780, %f33028, %f926;
	// end inline asm
	// begin inline asm
	fma.rn.f32 %f934, %f780, %f33028, %f930;
	// end inline asm
	// begin inline asm
	fma.rn.f32 %f938, %f780, %f33028, %f934;
	// end inline asm
	// begin inline asm
	fma.rn.f32 %f942, %f780, %f33028, %f938;
	// end inline asm
	// begin inline asm
	fma.rn.f32 %f946, %f780, %f33028, %f942;
	// end inline asm
	// begin inline asm
	fma.rn.f32 %f950, %f780, %f33028, %f946;
	// end inline asm
	// begin inline asm
	fma.rn.f32 %f954, %f780, %f33028, %f950;
	// end inline asm
	// begin inline asm
	fma.rn.f32 %f958, %f780, %f33028, %f954;
	// end inline asm
	// begin inline asm
	fma.rn.f32 %f962, %f780, %f33028, %f958;
	// end inline asm
	// begin inline asm
	fma.rn.f32 %f966, %f780, %f33028, %f962;
	// end inline asm
	// begin inline asm
	fma.rn.f32 %f970, %f780, %f33028, %f966;
	// end inline asm
	// begin inline asm
	fma.rn.f32 %f974, %f780, %f33028, %f970;
	// end inline asm
	// begin inline asm
	fma.rn.f32 %f978, %f780, %f33028, %f974;
	// end inline asm
	// begin inline asm
	fma.rn.f32 %f982, %f780, %f33028, %f978;
	// end inline asm
	// begin inline asm
	fma.rn.f32 %f986, %f780, %f33028, %f982;
	// end inline asm
	// begin inline asm
	fma.rn.f32 %f990, %f780, %f33028, %f986;
	// end inline asm
	// begin inline asm
	fma.rn.f32 %f994, %f780, %f33028, %f990;
	// end inline asm
	// begin inline asm
	fma.rn.f32 %f998, %f780, %f33028, %f994;
	// end inline asm
	// begin inline asm
	fma.rn.f32 %f1002, %f780, %f33028, %f998;
	// end inline asm
	// begin inline asm
	fma.rn.f32 %f1006, %f780, %f33028, %f1002;
	// end inline asm
	// begin inline asm
	fma.rn.f32 %f1010, %f780, %f33028, %f1006;
	// end inline asm
	// begin inline asm
	fma.rn.f32 %f1014, %f780, %f33028, %f1010;
	// end inline asm
	// begin inline asm
	fma.rn.f32 %f1018, %f780, %f33028, %f1014;
	// end inline asm
	// begin inline asm
	fma.rn.f32 %f1022, %f780, %f33028, %f1018;
	// end inline asm
	// begin inline asm
	fma.rn.f32 %f1026, %f780, %f33028, %f1022;
	// end inline asm
	// begin inline asm
	fma.rn.f32 %f1030, %f780, %f33028, %f1026;
	// end inline asm
	// begin inline asm
	fma.rn.f32 %f1034, %f780, %f33028, %f1030;
	// end inline asm
	// begin inline asm
	sin.approx.f32  %f1038, %f1034;
	// end inline asm
	// begin inline asm
	fma.rn.f32 %f1040, %f1038, %f33028, %f1034;
	// end inline asm
	// begin inline asm
	fma.rn.f32 %f1044, %f1038, %f33028, %f1040;
	// end inline asm
	// begin inline asm
	fma.rn.f32 %f1048, %f1038, %f33028, %f1044;
	// end inline asm
	// begin inline asm
	fma.rn.f32 %f1052, %f1038, %f33028, %f1048;
	// end inline asm
	// begin inline asm
	fma.rn.f32 %f1056, %f1038, %f33028, %f1052;
	// end inline asm
	// begin inline asm
	fma.rn.f32 %f1060, %f1038, %f33028, %f1056;
	// end inline asm
	// begin inline asm
	fma.rn.f32 %f1064, %f1038, %f33028, %f1060;
	// end inline asm
	// begin inline asm
	fma.rn.f32 %f1068, %f1038, %f33028, %f1064;
	// end inline asm
	// begin inline asm
	fma.rn.f32 %f1072, %f1038, %f33028, %f1068;
	// end inline asm
	// begin inline asm
	fma.rn.f32 %f1076, %f1038, %f33028, %f1072;
	// end inline asm
	// begin inline asm
	fma.rn.f32 %f1080, %f1038, %f33028, %f1076;
	// end inline asm
	// begin inline asm
	fma.rn.f32 %f1084, %f1038, %f33028, %f1080;
	// end inline asm
	// begin inline asm
	fma.rn.f32 %f1088, %f1038, %f33028, %f1084;
	// end inline asm
	// begin inline asm
	fma.rn.f32 %f1092, %f1038, %f33028, %f1088;
	// end inline asm
	// begin inline asm
	fma.rn.f32 %f1096, %f1038, %f33028, %f1092;
	// end inline asm
	// begin inline asm
	fma.rn.f32 %f1100, %f1038, %f33028, %f1096;
	// end inline asm
	// begin inline asm
	fma.rn.f32 %f1104, %f1038, %f33028, %f1100;
	// end inline asm
	// begin inline asm
	fma.rn.f32 %f1108, %f1038, %f33028, %f1104;
	// end inline asm
	// begin inline asm
	fma.rn.f32 %f1112, %f1038, %f33028, %f1108;
	// end inline asm
	// begin inline asm
	fma.rn.f32 %f1116, %f1038, %f33028, %f1112;
	// end inline asm
	// begin inline asm
	fma.rn.f32 %f1120, %f1038, %f33028, %f1116;
	// end inline asm
	// begin inline asm
	fma.rn.f32 %f1124, %f1038, %f33028, %f1120;
	// end inline asm
	// begin inline asm
	fma.rn.f32 %f1128, %f1038, %f33028, %f1124;
	// end inline asm
	// begin inline asm
	fma.rn.f32 %f1132, %f1038, %f33028, %f1128;
	// end inline asm
	// begin inline asm
	fma.rn.f32 %f1136, %f1038, %f33028, %f1132;
	// end inline asm
	// begin inline asm
	fma.rn.f32 %f1140, %f1038, %f33028, %f1136;
	// end inline asm
	// begin inline asm
	fma.rn.f32 %f1144, %f1038, %f33028, %f1140;
	// end inline asm
	// begin inline asm
	fma.rn.f32 %f1148, %f1038, %f33028, %f1144;
	// end inline asm
	// begin inline asm
	fma.rn.f32 %f1152, %f1038, %f33028, %f1148;
	// end inline asm
	// begin inline asm
	fma.rn.f32 %f1156, %f1038, %f33028, %f1152;
	// end inline asm
	// begin inline asm
	fma.rn.f32 %f1160, %f1038, %f33028, %f1156;
	// end inline asm
	// begin inline asm
	fma.rn.f32 %f1164, %f1038, %f33028, %f1160;
	// end inline asm
	// begin inline asm
	fma.rn.f32 %f1168, %f1038, %f33028, %f1164;
	// end inline asm
	// begin inline asm
	fma.rn.f32 %f1172, %f1038, %f33028, %f1168;
	// end inline asm
	// begin inline asm
	fma.rn.f32 %f1176, %f1038, %f33028, %f1172;
	// end inline asm
	// begin inline asm
	fma.rn.f32 %f1180, %f1038, %f33028, %f1176;
	// end inline asm
	// begin inline asm
	fma.rn.f32 %f1184, %f1038, %f33028, %f1180;
	// end inline asm
	// begin inline asm
	fma.rn.f32 %f1188, %f1038, %f33028, %f1184;
	// end inline asm
	// begin inline asm
	fma.rn.f32 %f1192, %f1038, %f33028, %f1188;
	// end inline asm
	// begin inline asm
	fma.rn.f32 %f1196, %f1038, %f33028, %f1192;
	// end inline asm
	// begin inline asm
	fma.rn.f32 %f1200, %f1038, %f33028, %f1196;
	// end inline asm
	// begin inline asm
	fma.rn.f32 %f1204, %f1038, %f33028, %f1200;
	// end inline asm
	// begin inline asm
	fma.rn.f32 %f1208, %f1038, %f33028, %f1204;
	// end inline asm
	// begin inline asm
	fma.rn.f32 %f1212, %f1038, %f33028, %f1208;
	// end inline asm
	// begin inline asm
	fma.rn.f32 %f1216, %f1038, %f33028, %f1212;
	// end inline asm
	// begin inline asm
	fma.rn.f32 %f1220, %f1038, %f33028, %f1216;
	// end inline asm
	// begin inline asm
	fma.rn.f32 %f1224, %f1038, %f33028, %f1220;
	// end inline asm
	// begin inline asm
	fma.rn.f32 %f1228, %f1038, %f33028, %f1224;
	// end inline asm
	// begin inline asm
	fma.rn.f32 %f1232, %f1038, %f33028, %f1228;
	// end inline asm
	// begin inline asm
	fma.rn.f32 %f1236, %f1038, %f33028, %f1232;
	// end inline asm
	// begin inline asm
	fma.rn.f32 %f1240, %f1038, %f33028, %f1236;
	// end inline asm
	// begin inline asm
	fma.rn.f32 %f1244, %f1038, %f33028, %f1240;
	// end inline asm
	// begin inline asm
	fma.rn.f32 %f1248, %f1038, %f33028, %f1244;
	// end inline asm
	// begin inline asm
	fma.rn.f32 %f1252, %f1038, %f33028, %f1248;
	// end inline asm
	// begin inline asm
	fma.rn.f32 %f1256, %f1038, %f33028, %f1252;
	// end inline asm
	// begin inline asm
	fma.rn.f32 %f1260, %f1038, %f33028, %f1256;
	// end inline asm
	// begin inline asm
	fma.rn.f32 %f1264, %f1038, %f33028, %f1260;
	// end inline asm
	// begin inline asm
	fma.rn.f32 %f1268, %f1038, %f33028, %f1264;
	// end inline asm
	// begin inline asm
	fma.rn.f32 %f1272, %f1038, %f33028, %f1268;
	// end inline asm
	// begin inline asm
	fma.rn.f32 %f1276, %f1038, %f33028, %f1272;
	// end inline asm
	// begin inline asm
	fma.rn.f32 %f1280, %f1038, %f33028, %f1276;
	// end inline asm
	// begin inline asm
	fma.rn.f32 %f1284, %f1038, %f33028, %f1280;
	// end inline asm
	// begin inline asm
	fma.rn.f32 %f1288, %f1038, %f33028, %f1284;
	// end inline asm
	// begin inline asm
	fma.rn.f32 %f1292, %f1038, %f33028, %f1288;
	// end inline asm
	// begin inline asm
	sin.approx.f32  %f1296, %f1292;
	// end inline asm
	// begin inline asm
	fma.rn.f32 %f1298, %f1296, %f33028, %f1292;
	// end inline asm
	// begin inline asm
	fma.rn.f32 %f1302, %f1296, %f33028, %f1298;
	// end inline asm
	// begin inline asm
	fma.rn.f32 %f1306, %f1296, %f33028, %f1302;
	// end inline asm
	// begin inline asm
	fma.rn.f32 %f1310, %f1296, %f33028, %f1306;
	// end inline asm
	// begin inline asm
	fma.rn.f32 %f1314, %f1296, %f33028, %f1310;
	// end inline asm
	// begin inline asm
	fma.rn.f32 %f1318, %f1296, %f33028, %f1314;
	// end inline asm
	// begin inline asm
	fma.rn.f32 %f1322, %f1296, %f33028, %f1318;
	// end inline asm
	// begin inline asm
	fma.rn.f32 %f1326, %f1296, %f33028, %f1322;
	// end inline asm
	// begin inline asm
	fma.rn.f32 %f1330, %f1296, %f33028, %f1326;
	// end inline asm
	// begin inline asm
	fma.rn.f32 %f1334, %f1296, %f33028, %f1330;
	// end inline asm
	// begin inline asm
	fma.rn.f32 %f1338, %f1296, %f33028, %f1334;
	// end inline asm
	// begin inline asm
	fma.rn.f32 %f1342, %f1296, %f33028, %f1338;
	// end inline asm
	// begin inline asm
	fma.rn.f32 %f1346, %f1296, %f33028, %f1342;
	// end inline asm
	// begin inline asm
	fma.rn.f32 %f1350, %f1296, %f33028, %f1346;
	// end inline asm
	// begin inline asm
	fma.rn.f32 %f1354, %f1296, %f33028, %f1350;
	// end inline asm
	// begin inline asm
	fma.rn.f32 %f1358, %f1296, %f33028, %f1354;
	// end inline asm
	// begin inline asm
	fma.rn.f32 %f1362, %f1296, %f33028, %f1358;
	// end inline asm
	// begin inline asm
	fma.rn.f32 %f1366, %f1296, %f33028, %f1362;
	// end inline asm
	// begin inline asm
	fma.rn.f32 %f1370, %f1296, %f33028, %f1366;
	// end inline asm
	// begin inline asm
	fma.rn.f32 %f1374, %f1296, %f33028, %f1370;
	// end inline asm
	// begin inline asm
	fma.rn.f32 %f1378, %f1296, %f33028, %f1374;
	// end inline asm
	// begin inline asm
	fma.rn.f32 %f1382, %f1296, %f33028, %f1378;
	// end inline asm
	// begin inline asm
	fma.rn.f32 %f1386, %f1296, %f33028, %f1382;
	// end inline asm
	// begin inline asm
	fma.rn.f32 %f1390, %f1296, %f33028, %f1386;
	// end inline asm
	// begin inline asm
	fma.rn.f32 %f1394, %f1296, %f33028, %f1390;
	// end inline asm
	// begin inline asm
	fma.rn.f32 %f1398, %f1296, %f33028, %f1394;
	// end inline asm
	// begin inline asm
	fma.rn.f32 %f1402, %f1296, %f33028, %f1398;
	// end inline asm
	// begin inline asm
	fma.rn.f32 %f1406, %f1296, %f33028, %f1402;
	// end inline asm
	// begin inline asm
	fma.rn.f32 %f1410, %f1296, %f33028, %f1406;
	// end inline asm
	// begin inline asm
	fma.rn.f32 %f1414, %f1296, %f33028, %f1410;
	// end inline asm
	// begin inline asm
	fma.rn.f32 %f1418, %f1296, %f33028, %f1414;
	// end inline asm
	// begin inline asm
	fma.rn.f32 %f1422, %f1296, %f33028, %f1418;
	// end inline asm
	// begin inline asm
	fma.rn.f32 %f1426, %f1296, %f33028, %f1422;
	// end inline asm
	// begin inline asm
	fma.rn.f32 %f1430, %f1296, %f33028, %f1426;
	// end inline asm
	// begin inline asm
	fma.rn.f32 %f1434, %f1296, %f33028, %f1430;
	// end inline asm
	// begin inline asm
	fma.rn.f32 %f1438, %f1296, %f33028, %f1434;
	// end inline asm
	// begin inline asm
	fma.rn.f32 %f1442, %f1296, %f33028, %f1438;
	// end inline asm
	// begin inline asm
	fma.rn.f32 %f1446, %f1296, %f33028, %f1442;
	// end inline asm
	// begin inline asm
	fma.rn.f32 %f1450, %f1296, %f33028, %f1446;
	// end inline asm
	// begin inline asm
	fma.rn.f32 %f1454, %f1296, %f33028, %f1450;
	// end inline asm
	// begin inline asm
	fma.rn.f32 %f1458, %f1296, %f33028, %f1454;
	// end inline asm
	// begin inline asm
	fma.rn.f32 %f1462, %f1296, %f33028, %f1458;
	// end inline asm
	// begin inline asm
	fma.rn.f32 %f1466, %f1296, %f33028, %f1462;
	// end inline asm
	// begin inline asm
	fma.rn.f32 %f1470, %f1296, %f33028, %f1466;
	// end inline asm
	// begin inline asm
	fma.rn.f32 %f1474, %f1296, %f33028, %f1470;
	// end inline asm
	// begin inline asm
	fma.rn.f32 %f1478, %f1296, %f33028, %f1474;
	// end inline asm
	// begin inline asm
	fma.rn.f32 %f1482, %f1296, %f33028, %f1478;
	// end inline asm
	// begin inline asm
	fma.rn.f32 %f1486, %f1296, %f33028, %f1482;
	// end inline asm
	// begin inline asm
	fma.rn.f32 %f1490, %f1296, %f33028, %f1486;
	// end inline asm
	// begin inline asm
	fma.rn.f32 %f1494, %f1296, %f33028, %f1490;
	// end inline asm
	// begin inline asm
	fma.rn.f32 %f1498, %f1296, %f33028, %f1494;
	// end inline asm
	// begin inline asm
	fma.rn.f32 %f1502, %f1296, %f33028, %f1498;
	// end inline asm
	// begin inline asm
	fma.rn.f32 %f1506, %f1296, %f33028, %f1502;
	// end inline asm
	// begin inline asm
	fma.rn.f32 %f1510, %f1296, %f33028, %f1506;
	// end inline asm
	// begin inline asm
	fma.rn.f32 %f1514, %f1296, %f33028, %f1510;
	// end inline asm
	// begin inline asm
	fma.rn.f32 %f1518, %f1296, %f33028, %f1514;
	// end inline asm
	// begin inline asm
	fma.rn.f32 %f1522, %f1296, %f33028, %f1518;
	// end inline asm
	// begin inline asm
	fma.rn.f32 %f1526, %f1296, %f33028, %f1522;
	// end inline asm
	// begin inline asm
	fma.rn.f32 %f1530, %f1296, %f33028, %f1526;
	// end inline asm
	// begin inline asm
	fma.rn.f32 %f1534, %f1296, %f33028, %f1530;
	// end inline asm
	// begin inline asm
	fma.rn.f32 %f1538, %f1296, %f33028, %f1534;
	// end inline asm
	// begin inline asm
	fma.rn.f32 %f1542, %f1296, %f33028, %f1538;
	// end inline asm
	// begin inline asm
	fma.rn.f32 %f1546, %f1296, %f33028, %f1542;
	// end inline asm
	// begin inline asm
	fma.rn.f32 %f1550, %f1296, %f33028, %f1546;
	// end inline asm
	// begin inline asm
	sin.approx.f32  %f1554, %f1550;
	// end inline asm
	// begin inline asm
	fma.rn.f32 %f1556, %f1554, %f33028, %f1550;
	// end inline asm
	// begin inline asm
	fma.rn.f32 %f1560, %f1554, %f33028, %f1556;
	// end inline asm
	// begin inline asm
	fma.rn.f32 %f1564, %f1554, %f33028, %f1560;
	// end inline asm
	// begin inline asm
	fma.rn.f32 %f1568, %f1554, %f33028, %f1564;
	// end inline asm
	// begin inline asm
	fma.rn.f32 %f1572, %f1554, %f33028, %f1568;
	// end inline asm
	// begin inline asm
	fma.rn.f32 %f1576, %f1554, %f33028, %f1572;
	// end inline asm
	// begin inline asm
	fma.rn.f32 %f1580, %f1554, %f33028, %f1576;
	// end inline asm
	// begin inline asm
	fma.rn.f32 %f1584, %f1554, %f33028, %f1580;
	// end inline asm
	// begin inline asm
	fma.rn.f32 %f1588, %f1554, %f33028, %f1584;
	// end inline asm
	// begin inline asm
	fma.rn.f32 %f1592, %f1554, %f33028, %f1588;
	// end inline asm
	// begin inline asm
	fma.rn.f32 %f1596, %f1554, %f33028, %f1592;
	// end inline asm
	// begin inline asm
	fma.rn.f32 %f1600, %f1554, %f33028, %f1596;
	// end inline asm
	// begin inline asm
	fma.rn.f32 %f1604, %f1554, %f33028, %f1600;
	// end inline asm
	// begin inline asm
	fma.rn.f32 %f1608, %f1554, %f33028, %f1604;
	// end inline asm
	// begin inline asm
	fma.rn.f32 %f1612, %f1554, %f33028, %f1608;
	// end inline asm
	// begin inline asm
	fma.rn.f32 %f1616, %f1554, %f33028, %f1612;
	// end inline asm
	// begin inline asm
	fma.rn.f32 %f1620, %f1554, %f33028, %f1616;
	// end inline asm
	// begin inline asm
	fma.rn.f32 %f1624, %f1554, %f33028, %f1620;
	// end inline asm
	// begin inline asm
	fma.rn.f32 %f1628, %f1554, %f33028, %f1624;
	// end inline asm
	// begin inline asm
	fma.rn.f32 %f1632, %f1554, %f33028, %f1628;
	// end inline asm
	// begin inline asm
	fma.rn.f32 %f1636, %f1554, %f33028, %f1632;
	// end inline asm
	// begin inline asm
	fma.rn.f32 %f1640, %f1554, %f33028, %f1636;
	// end inline asm
	// begin inline asm
	fma.rn.f32 %f1644, %f1554, %f33028, %f1640;
	// end inline asm
	// begin inline asm
	fma.rn.f32 %f1648, %f1554, %f33028, %f1644;
	// end inline asm
	// begin inline asm
	fma.rn.f32 %f1652, %f1554, %f33028, %f1648;
	// end inline asm
	// begin inline asm
	fma.rn.f32 %f1656, %f1554, %f33028, %f1652;
	// end inline asm
	// begin inline asm
	fma.rn.f32 %f1660, %f1554, %f33028, %f1656;
	// end inline asm
	// begin inline asm
	fma.rn.f32 %f1664, %f1554, %f33028, %f1660;
	// end inline asm
	// begin inline asm
	fma.rn.f32 %f1668, %f1554, %f33028, %f1664;
	// end inline asm
	// begin inline asm
	fma.rn.f32 %f1672, %f1554, %f33028, %f1668;
	// end inline asm
	// begin inline asm
	fma.rn.f32 %f1676, %f1554, %f33028, %f1672;
	// end inline asm
	// begin inline asm
	fma.rn.f32 %f1680, %f1554, %f33028, %f1676;
	// end inline asm
	// begin inline asm
	fma.rn.f32 %f1684, %f1554, %f33028, %f1680;
	// end inline asm
	// begin inline asm
	fma.rn.f32 %f1688, %f1554, %f33028, %f1684;
	// end inline asm
	// begin inline asm
	fma.rn.f32 %f1692, %f1554, %f33028, %f1688;
	// end inline asm
	// begin inline asm
	fma.rn.f32 %f1696, %f1554, %f33028, %f1692;
	// end inline asm
	// begin inline asm
	fma.rn.f32 %f1700, %f1554, %f33028, %f1696;
	// end inline asm
	// begin inline asm
	fma.rn.f32 %f1704, %f1554, %f33028, %f1700;
	// end inline asm
	// begin inline asm
	fma.rn.f32 %f1708, %f1554, %f33028, %f1704;
	// end inline asm
	// begin inline asm
	fma.rn.f32 %f1712, %f1554, %f33028, %f1708;
	// end inline asm
	// begin inline asm
	fma.rn.f32 %f1716, %f1554, %f33028, %f1712;
	// end inline asm
	// begin inline asm
	fma.rn.f32 %f1720, %f1554, %f33028, %f1716;
	// end inline asm
	// begin inline asm
	fma.rn.f32 %f1724, %f1554, %f33028, %f1720;
	// end inline asm
	// begin inline asm
	fma.rn.f32 %f1728, %f1554, %f33028, %f1724;
	// end inline asm
	// begin inline asm
	fma.rn.f32 %f1732, %f1554, %f33028, %f1728;
	// end inline asm
	// begin inline asm
	fma.rn.f32 %f1736, %f1554, %f33028, %f1732;
	// end inline asm
	// begin inline asm
	fma.rn.f32 %f1740, %f1554, %f33028, %f1736;
	// end inline asm
	// begin inline asm
	fma.rn.f32 %f1744, %f1554, %f33028, %f1740;
	// end inline asm
	// begin inline asm
	fma.rn.f32 %f1748, %f1554, %f33028, %f1744;
	// end inline asm
	// begin inline asm
	fma.rn.f32 %f1752, %f1554, %f33028, %f1748;
	// end inline asm
	// begin inline asm
	fma.rn.f32 %f1756, %f1554, %f33028, %f1752;
	// end inline asm
	// begin inline asm
	fma.rn.f32 %f1760, %f1554, %f33028, %f1756;
	// end inline asm
	// begin inline asm
	fma.rn.f32 %f1764, %f1554, %f33028, %f1760;
	// end inline asm
	// begin inline asm
	fma.rn.f32 %f1768, %f1554, %f33028, %f1764;
	// end inline asm
	// begin inline asm
	fma.rn.f32 %f1772, %f1554, %f33028, %f1768;
	// end inline asm
	// begin inline asm
	fma.rn.f32 %f1776, %f1554, %f33028, %f1772;
	// end inline asm
	// begin inline asm
	fma.rn.f32 %f1780, %f1554, %f33028, %f1776;
	// end inline asm
	// begin inline asm
	fma.rn.f32 %f1784, %f1554, %f33028, %f1780;
	// end inline asm
	// begin inline asm
	fma.rn.f32 %f1788, %f1554, %f33028, %f1784;
	// end inline asm
	// begin inline asm
	fma.rn.f32 %f1792, %f1554, %f33028, %f1788;
	// end inline asm
	// begin inline asm
	fma.rn.f32 %f1796, %f1554, %f33028, %f1792;
	// end inline asm
	// begin inline asm
	fma.rn.f32 %f1800, %f1554, %f33028, %f1796;
	// end inline asm
	// begin inline asm
	fma.rn.f32 %f1804, %f1554, %f33028, %f1800;
	// end inline asm
	// begin inline asm
	fma.rn.f32 %f1808, %f1554, %f33028, %f1804;
	// end inline asm
	// begin inline asm
	sin.approx.f32  %f1812, %f1808;
	// end inline asm
	// begin inline asm
	fma.rn.f32 %f1814, %f1812, %f33028, %f1808;
	// end inline asm
	// begin inline asm
	fma.rn.f32 %f1818, %f1812, %f33028, %f1814;
	// end inline asm
	// begin inline asm
	fma.rn.f32 %f1822, %f1812, %f33028, %f1818;
	// end inline asm
	// begin inline asm
	fma.rn.f32 %f1826, %f1812, %f33028, %f1822;
	// end inline asm
	// begin inline asm
	fma.rn.f32 %f1830, %f1812, %f33028, %f1826;
	// end inline asm
	// begin inline asm
	fma.rn.f32 %f1834, %f1812, %f33028, %f1830;
	// end inline asm
	// begin inline asm
	fma.rn.f32 %f1838, %f1812, %f33028, %f1834;
	// end inline asm
	// begin inline asm
	fma.rn.f32 %f1842, %f1812, %f33028, %f1838;
	// end inline asm
	// begin inline asm
	fma.rn.f32 %f1846, %f1812, %f33028, %f1842;
	// end inline asm
	// begin inline asm
	fma.rn.f32 %f1850, %f1812, %f33028, %f1846;
	// end inline asm
	// begin inline asm
	fma.rn.f32 %f1854, %f1812, %f33028, %f1850;
	// end inline asm
	// begin inline asm
	fma.rn.f32 %f1858, %f1812, %f33028, %f1854;
	// end inline asm
	// begin inline asm
	fma.rn.f32 %f1862, %f1812, %f33028, %f1858;
	// end inline asm
	// begin inline asm
	fma.rn.f32 %f1866, %f1812, %f33028, %f1862;
	// end inline asm
	// begin inline asm
	fma.rn.f32 %f1870, %f1812, %f33028, %f1866;
	// end inline asm
	// begin inline asm
	fma.rn.f32 %f1874, %f1812, %f33028, %f1870;
	// end inline asm
	// begin inline asm
	fma.rn.f32 %f1878, %f1812, %f33028, %f1874;
	// end inline asm
	// begin inline asm
	fma.rn.f32 %f1882, %f1812, %f33028, %f1878;
	// end inline asm
	// begin inline asm
	fma.rn.f32 %f1886, %f1812, %f33028, %f1882;
	// end inline asm
	// begin inline asm
	fma.rn.f32 %f1890, %f1812, %f33028, %f1886;
	// end inline asm
	// begin inline asm
	fma.rn.f32 %f1894, %f1812, %f33028, %f1890;
	// end inline asm
	// begin inline asm
	fma.rn.f32 %f1898, %f1812, %f33028, %f1894;
	// end inline asm
	// begin inline asm
	fma.rn.f32 %f1902, %f1812, %f33028, %f1898;
	// end inline asm
	// begin inline asm
	fma.rn.f32 %f1906, %f1812, %f33028, %f1902;
	// end inline asm
	// begin inline asm
	fma.rn.f32 %f1910, %f1812, %f33028, %f1906;
	// end inline asm
	// begin inline asm
	fma.rn.f32 %f1914, %f1812, %f33028, %f1910;
	// end inline asm
	// begin inline asm
	fma.rn.f32 %f1918, %f1812, %f33028, %f1914;
	// end inline asm
	// begin inline asm
	fma.rn.f32 %f1922, %f1812, %f33028, %f1918;
	// end inline asm
	// begin inline asm
	fma.rn.f32 %f1926, %f1812, %f33028, %f1922;
	// end inline asm
	// begin inline asm
	fma.rn.f32 %f1930, %f1812, %f33028, %f1926;
	// end inline asm
	// begin inline asm
	fma.rn.f32 %f1934, %f1812, %f33028, %f1930;
	// end inline asm
	// begin inline asm
	fma.rn.f32 %f1938, %f1812, %f33028, %f1934;
	// end inline asm
	// begin inline asm
	fma.rn.f32 %f1942, %f1812, %f33028, %f1938;
	// end inline asm
	// begin inline asm
	fma.rn.f32 %f1946, %f1812, %f33028, %f1942;
	// end inline asm
	// begin inline asm
	fma.rn.f32 %f1950, %f1812, %f33028, %f1946;
	// end inline asm
	// begin inline asm
	fma.rn.f32 %f1954, %f1812, %f33028, %f1950;
	// end inline asm
	// begin inline asm
	fma.rn.f32 %f1958, %f1812, %f33028, %f1954;
	// end inline asm
	// begin inline asm
	fma.rn.f32 %f1962, %f1812, %f33028, %f1958;
	// end inline asm
	// begin inline asm
	fma.rn.f32 %f1966, %f1812, %f33028, %f1962;
	// end inline asm
	// begin inline asm
	fma.rn.f32 %f1970, %f1812, %f33028, %f1966;
	// end inline asm
	// begin inline asm
	fma.rn.f32 %f1974, %f1812, %f33028, %f1970;
	// end inline asm
	// begin inline asm
	fma.rn.f32 %f1978, %f1812, %f33028, %f1974;
	// end inline asm
	// begin inline asm
	fma.rn.f32 %f1982, %f1812, %f33028, %f1978;
	// end inline asm
	// begin inline asm
	fma.rn.f32 %f1986, %f1812, %f33028, %f1982;
	// end inline asm
	// begin inline asm
	fma.rn.f32 %f1990, %f1812, %f33028, %f1986;
	// end inline asm
	// begin inline asm
	fma.rn.f32 %f1994, %f1812, %f33028, %f1990;
	// end inline asm
	// begin inline asm
	fma.rn.f32 %f1998, %f1812, %f33028, %f1994;
	// end inline asm
	// begin inline asm
	fma.rn.f32 %f2002, %f1812, %f33028, %f1998;
	// end inline asm
	// begin inline asm
	fma.rn.f32 %f2006, %f1812, %f33028, %f2002;
	// end inline asm
	// begin inline asm
	fma.rn.f32 %f2010, %f1812, %f33028, %f2006;
	// end inline asm
	// begin inline asm
	fma.rn.f32 %f2014, %f1812, %f33028, %f2010;
	// end inline asm
	// begin inline asm
	fma.rn.f32 %f2018, %f1812, %f33028, %f2014;
	// end inline asm
	// begin inline asm
	fma.rn.f32 %f2022, %f1812, %f33028, %f2018;
	// end inline asm
	// begin inline asm
	fma.rn.f32 %f2026, %f1812, %f33028, %f2022;
	// end inline asm
	// begin inline asm
	fma.rn.f32 %f2030, %f1812, %f33028, %f2026;
	// end inline asm
	// begin inline asm
	fma.rn.f32 %f2034, %f1812, %f33028, %f2030;
	// end inline asm
	// begin inline asm
	fma.rn.f32 %f2038, %f1812, %f33028, %f2034;
	// end inline asm
	// begin inline asm
	fma.rn.f32 %f2042, %f1812, %f33028, %f2038;
	// end inline asm
	// begin inline asm
	fma.rn.f32 %f2046, %f1812, %f33028, %f2042;
	// end inline asm
	// begin inline asm
	fma.rn.f32 %f2050, %f1812, %f33028, %f2046;
	// end inline asm
	// begin inline asm
	fma.rn.f32 %f2054, %f1812, %f33028, %f2050;
	// end inline asm
	// begin inline asm
	fma.rn.f32 %f2058, %f1812, %f33028, %f2054;
	// end inline asm
	// begin inline asm
	fma.rn.f32 %f2062, %f1812, %f33028, %f2058;
	// end inline asm
	// begin inline asm
	fma.rn.f32 %f2066, %f1812, %f33028, %f2062;
	// end inline asm
	// begin inline asm
	sin.approx.f32  %f2070, %f2066;
	// end inline asm
	// begin inline asm
	fma.rn.f32 %f2072, %f2070, %f33028, %f2066;
	// end inline asm
	// begin inline asm
	fma.rn.f32 %f2076, %f2070, %f33028, %f2072;
	// end inline asm
	// begin inline asm
	fma.rn.f32 %f2080, %f2070, %f33028, %f2076;
	// end inline asm
	// begin inline asm
	fma.rn.f32 %f2084, %f2070, %f33028, %f2080;
	// end inline asm
	// begin inline asm
	fma.rn.f32 %f2088, %f2070, %f33028, %f2084;
	// end inline asm
	// begin inline asm
	fma.rn.f32 %f2092, %f2070, %f33028, %f2088;
	// end inline asm
	// begin inline asm
	fma.rn.f32 %f2096, %f2070, %f33028, %f2092;
	// end inline asm
	// begin inline asm
	fma.rn.f32 %f2100, %f2070, %f33028, %f2096;
	// end inline asm
	// begin inline asm
	fma.rn.f32 %f2104, %f2070, %f33028, %f2100;
	// end inline asm
	// begin inline asm
	fma.rn.f32 %f2108, %f2070, %f33028, %f2104;
	// end inline asm
	// begin inline asm
	fma.rn.f32 %f2112, %f2070, %f33028, %f2108;
	// end inline asm
	// begin inline asm
	fma.rn.f32 %f2116, %f2070, %f33028, %f2112;
	// end inline asm
	// begin inline asm
	fma.rn.f32 %f2120, %f2070, %f33028, %f2116;
	// end inline asm
	// begin inline asm
	fma.rn.f32 %f2124, %f2070, %f33028, %f2120;
	// end inline asm
	// begin inline asm
	fma.rn.f32 %f2128, %f2070, %f33028, %f2124;
	// end inline asm
	// begin inline asm
	fma.rn.f32 %f2132, %f2070, %f33028, %f2128;
	// end inline asm
	// begin inline asm
	fma.rn.f32 %f2136, %f2070, %f33028, %f2132;
	// end inline asm
	// begin inline asm
	fma.rn.f32 %f2140, %f2070, %f33028, %f2136;
	// end inline asm
	// begin inline asm
	fma.rn.f32 %f2144, %f2070, %f33028, %f2140;
	// end inline asm
	// begin inline asm
	fma.rn.f32 %f2148, %f2070, %f33028, %f2144;
	// end inline asm
	// begin inline asm
	fma.rn.f32 %f2152, %f2070, %f33028, %f2148;
	// end inline asm
	// begin inline asm
	fma.rn.f32 %f2156, %f2070, %f33028, %f2152;
	// end inline asm
	// begin inline asm
	fma.rn.f32 %f2160, %f2070, %f33028, %f2156;
	// end inline asm
	// begin inline asm
	fma.rn.f32 %f2164, %f2070, %f33028, %f2160;
	// end inline asm
	// begin inline asm
	fma.rn.f32 %f2168, %f2070, %f33028, %f2164;
	// end inline asm
	// begin inline asm
	fma.rn.f32 %f2172, %f2070, %f33028, %f2168;
	// end inline asm
	// begin inline asm
	fma.rn.f32 %f2176, %f2070, %f33028, %f2172;
	// end inline asm
	// begin inline asm
	fma.rn.f32 %f2180, %f2070, %f33028, %f2176;
	// end inline asm
	// begin inline asm
	fma.rn.f32 %f2184, %f2070, %f33028, %f2180;
	// end inline asm
	// begin inline asm
	fma.rn.f32 %f2188, %f2070, %f33028, %f2184;
	// end inline asm
	// begin inline asm
	fma.rn.f32 %f2192, %f2070, %f33028, %f2188;
	// end inline asm
	// begin inline asm
	fma.rn.f32 %f2196, %f2070, %f33028, %f2192;
	// end inline asm
	// begin inline asm
	fma.rn.f32 %f2200, %f2070, %f33028, %f2196;
	// end inline asm
	// begin inline asm
	fma.rn.f32 %f2204, %f2070, %f33028, %f2200;
	// end inline asm
	// begin inline asm
	fma.rn.f32 %f2208, %f2070, %f33028, %f2204;
	// end inline asm
	// begin inline asm
	fma.rn.f32 %f2212, %f2070, %f33028, %f2208;
	// end inline asm
	// begin inline asm
	fma.rn.f32 %f2216, %f2070, %f33028, %f2212;
	// end inline asm
	// begin inline asm
	fma.rn.f32 %f2220, %f2070, %f33028, %f2216;
	// end inline asm
	// begin inline asm
	fma.rn.f32 %f2224, %f2070, %f33028, %f2220;
	// end inline asm
	// begin inline asm
	fma.rn.f32 %f2228, %f2070, %f33028, %f2224;
	// end inline asm
	// begin inline asm
	fma.rn.f32 %f2232, %f2070, %f33028, %f2228;
	// end inline asm
	// begin inline asm
	fma.rn.f32 %f2236, %f2070, %f33028, %f2232;
	// end inline asm
	// begin inline asm
	fma.rn.f32 %f2240, %f2070, %f33028, %f2236;
	// end inline asm
	// begin inline asm
	fma.rn.f32 %f2244, %f2070, %f33028, %f2240;
	// end inline asm
	// begin inline asm
	fma.rn.f32 %f2248, %f2070, %f33028, %f2244;
	// end inline asm
	// begin inline asm
	fma.rn.f32 %f2252, %f2070, %f33028, %f2248;
	// end inline asm
	// begin inline asm
	fma.rn.f32 %f2256, %f2070, %f33028, %f2252;
	// end inline asm
	// begin inline asm
	fma.rn.f32 %f2260, %f2070, %f33028, %f2256;
	// end inline asm
	// begin inline asm
	fma.rn.f32 %f2264, %f2070, %f33028, %f2260;
	// end inline asm
	// begin inline asm
	fma.rn.f32 %f2268, %f2070, %f33028, %f2264;
	// end inline asm
	// begin inline asm
	fma.rn.f32 %f2272, %f2070, %f33028, %f2268;
	// end inline asm
	// begin inline asm
	fma.rn.f32 %f2276, %f2070, %f33028, %f2272;
	// end inline asm
	// begin inline asm
	fma.rn.f32 %f2280, %f2070, %f33028, %f2276;
	// end inline asm
	// begin inline asm
	fma.rn.f32 %f2284, %f2070, %f33028, %f2280;
	// end inline asm
	// begin inline asm
	fma.rn.f32 %f2288, %f2070, %f33028, %f2284;
	// end inline asm
	// begin inline asm
	fma.rn.f32 %f2292, %f2070, %f33028, %f2288;
	// end inline asm
	// begin inline asm
	fma.rn.f32 %f2296, %f2070, %f33028, %f2292;
	// end inline asm
	// begin inline asm
	fma.rn.f32 %f2300, %f2070, %f33028, %f2296;
	// end inline asm
	// begin inline asm
	fma.rn.f32 %f2304, %f2070, %f33028, %f2300;
	// end inline asm
	// begin inline asm
	fma.rn.f32 %f2308, %f2070, %f33028, %f2304;
	// end inline asm
	// begin inline asm
	fma.rn.f32 %f2312, %f2070, %f33028, %f2308;
	// end inline asm
	// begin inline asm
	fma.rn.f32 %f2316, %f2070, %f33028, %f2312;
	// end inline asm
	// begin inline asm
	fma.rn.f32 %f2320, %f2070, %f33028, %f2316;
	// end inline asm
	// begin inline asm
	fma.rn.f32 %f2324, %f2070, %f33028, %f2320;
	// end inline asm
	// begin inline asm
	sin.approx.f32  %f2328, %f2324;
	// end inline asm
	// begin inline asm
	fma.rn.f32 %f2330, %f2328, %f33028, %f2324;
	// end inline asm
	// begin inline asm
	fma.rn.f32 %f2334, %f2328, %f33028, %f2330;
	// end inline asm
	// begin inline asm
	fma.rn.f32 %f2338, %f2328, %f33028, %f2334;
	// end inline asm
	// begin inline asm
	fma.rn.f32 %f2342, %f2328, %f33028, %f2338;
	// end inline asm
	// begin inline asm
	fma.rn.f32 %f2346, %f2328, %f33028, %f2342;
	// end inline asm
	// begin inline asm
	fma.rn.f32 %f2350, %f2328, %f33028, %f2346;
	// end inline asm
	// begin inline asm
	fma.rn.f32 %f2354, %f2328, %f33028, %f2350;
	// end inline asm
	// begin inline asm
	fma.rn.f32 %f2358, %f2328, %f33028, %f2354;
	// end inline asm
	// begin inline asm
	fma.rn.f32 %f2362, %f2328, %f33028, %f2358;
	// end inline asm
	// begin inline asm
	fma.rn.f32 %f2366, %f2328, %f33028, %f2362;
	// end inline asm
	// begin inline asm
	fma.rn.f32 %f2370, %f2328, %f33028, %f2366;
	// end inline asm
	// begin inline asm
	fma.rn.f32 %f2374, %f2328, %f33028, %f2370;
	// end inline asm
	// begin inline asm
	fma.rn.f32 %f2378, %f2328, %f33028, %f2374;
	// end inline asm
	// begin inline asm
	fma.rn.f32 %f2382, %f2328, %f33028, %f2378;
	// end inline asm
	// begin inline asm
	fma.rn.f32 %f2386, %f2328, %f33028, %f2382;
	// end inline asm
	// begin inline asm
	fma.rn.f32 %f2390, %f2328, %f33028, %f2386;
	// end inline asm
	// begin inline asm
	fma.rn.f32 %f2394, %f2328, %f33028, %f2390;
	// end inline asm
	// begin inline asm
	fma.rn.f32 %f2398, %f2328, %f33028, %f2394;
	// end inline asm
	// begin inline asm
	fma.rn.f32 %f2402, %f2328, %f33028, %f2398;
	// end inline asm
	// begin inline asm
	fma.rn.f32 %f2406, %f2328, %f33028, %f2402;
	// end inline asm
	// begin inline asm
	fma.rn.f32 %f2410, %f2328, %f33028, %f2406;
	// end inline asm
	// begin inline asm
	fma.rn.f32 %f2414, %f2328, %f33028, %f2410;
	// end inline asm
	// begin inline asm
	fma.rn.f32 %f2418, %f2328, %f33028, %f2414;
	// end inline asm
	// begin inline asm
	fma.rn.f32 %f2422, %f2328, %f33028, %f2418;
	// end inline asm
	// begin inline asm
	fma.rn.f32 %f2426, %f2328, %f33028, %f2422;
	// end inline asm
	// begin inline asm
	fma.rn.f32 %f2430, %f2328, %f33028, %f2426;
	// end inline asm
	// begin inline asm
	fma.rn.f32 %f2434, %f2328, %f33028, %f2430;
	// end inline asm
	// begin inline asm
	fma.rn.f32 %f2438, %f2328, %f33028, %f2434;
	// end inline asm
	// begin inline asm
	fma.rn.f32 %f2442, %f2328, %f33028, %f2438;
	// end inline asm
	// begin inline asm
	fma.rn.f32 %f2446, %f2328, %f33028, %f2442;
	// end inline asm
	// begin inline asm
	fma.rn.f32 %f2450, %f2328, %f33028, %f2446;
	// end inline asm
	// begin inline asm
	fma.rn.f32 %f2454, %f2328, %f33028, %f2450;
	// end inline asm
	// begin inline asm
	fma.rn.f32 %f2458, %f2328, %f33028, %f2454;
	// end inline asm
	// begin inline asm
	fma.rn.f32 %f2462, %f2328, %f33028, %f2458;
	// end inline asm
	// begin inline asm
	fma.rn.f32 %f2466, %f2328, %f33028, %f2462;
	// end inline asm
	// begin inline asm
	fma.rn.f32 %f2470, %f2328, %f33028, %f2466;
	// end inline asm
	// begin inline asm
	fma.rn.f32 %f2474, %f2328, %f33028, %f2470;
	// end inline asm
	// begin inline asm
	fma.rn.f32 %f2478, %f2328, %f33028, %f2474;
	// end inline asm
	// begin inline asm
	fma.rn.f32 %f2482, %f2328, %f33028, %f2478;
	// end inline asm
	// begin inline asm
	fma.rn.f32 %f2486, %f2328, %f33028, %f2482;
	// end inline asm
	// begin inline asm
	fma.rn.f32 %f2490, %f2328, %f33028, %f2486;
	// end inline asm
	// begin inline asm
	fma.rn.f32 %f2494, %f2328, %f33028, %f2490;
	// end inline asm
	// begin inline asm
	fma.rn.f32 %f2498, %f2328, %f33028, %f2494;
	// end inline asm
	// begin inline asm
	fma.rn.f32 %f2502, %f2328, %f33028, %f2498;
	// end inline asm
	// begin inline asm
	fma.rn.f32 %f2506, %f2328, %f33028, %f2502;
	// end inline asm
	// begin inline asm
	fma.rn.f32 %f2510, %f2328, %f33028, %f2506;
	// end inline asm
	// begin inline asm
	fma.rn.f32 %f2514, %f2328, %f33028, %f2510;
	// end inline asm
	// begin inline asm
	fma.rn.f32 %f2518, %f2328, %f33028, %f2514;
	// end inline asm
	// begin inline asm
	fma.rn.f32 %f2522, %f2328, %f33028, %f2518;
	// end inline asm
	// begin inline asm
	fma.rn.f32 %f2526, %f2328, %f33028, %f2522;
	// end inline asm
	// begin inline asm
	fma.rn.f32 %f2530, %f2328, %f33028, %f2526;
	// end inline asm
	// begin inline asm
	fma.rn.f32 %f2534, %f2328, %f33028, %f2530;
	// end inline asm
	// begin inline asm
	fma.rn.f32 %f2538, %f2328, %f33028, %f2534;
	// end inline asm
	// begin inline asm
	fma.rn.f32 %f2542, %f2328, %f33028, %f2538;
	// end inline asm
	// begin inline asm
	fma.rn.f32 %f2546, %f2328, %f33028, %f2542;
	// end inline asm
	// begin inline asm
	fma.rn.f32 %f2550, %f2328, %f33028, %f2546;
	// end inline asm
	// begin inline asm
	fma.rn.f32 %f2554, %f2328, %f33028, %f2550;
	// end inline asm
	// begin inline asm
	fma.rn.f32 %f2558, %f2328, %f33028, %f2554;
	// end inline asm
	// begin inline asm
	fma.rn.f32 %f2562, %f2328, %f33028, %f2558;
	// end inline asm
	// begin inline asm
	fma.rn.f32 %f2566, %f2328, %f33028, %f2562;
	// end inline asm
	// begin inline asm
	fma.rn.f32 %f2570, %f2328, %f33028, %f2566;
	// end inline asm
	// begin inline asm
	fma.rn.f32 %f2574, %f2328, %f33028, %f2570;
	// end inline asm
	// begin inline asm
	fma.rn.f32 %f2578, %f2328, %f33028, %f2574;
	// end inline asm
	// begin inline asm
	fma.rn.f32 %f2582, %f2328, %f33028, %f2578;
	// end inline asm
	// begin inline asm
	sin.approx.f32  %f2586, %f2582;
	// end inline asm
	// begin inline asm
	fma.rn.f32 %f2588, %f2586, %f33028, %f2582;
	// end inline asm
	// begin inline asm
	fma.rn.f32 %f2592, %f2586, %f33028, %f2588;
	// end inline asm
	// begin inline asm
	fma.rn.f32 %f2596, %f2586, %f33028, %f2592;
	// end inline asm
	// begin inline asm
	fma.rn.f32 %f2600, %f2586, %f33028, %f2596;
	// end inline asm
	// begin inline asm
	fma.rn.f32 %f2604, %f2586, %f33028, %f2600;
	// end inline asm
	// begin inline asm
	fma.rn.f32 %f2608, %f2586, %f33028, %f2604;
	// end inline asm
	// begin inline asm
	fma.rn.f32 %f2612, %f2586, %f33028, %f2608;
	// end inline asm
	// begin inline asm
	fma.rn.f32 %f2616, %f2586, %f33028, %f2612;
	// end inline asm
	// begin inline asm
	fma.rn.f32 %f2620, %f2586, %f33028, %f2616;
	// end inline asm
	// begin inline asm
	fma.rn.f32 %f2624, %f2586, %f33028, %f2620;
	// end inline asm
	// begin inline asm
	fma.rn.f32 %f2628, %f2586, %f33028, %f2624;
	// end inline asm
	// begin inline asm
	fma.rn.f32 %f2632, %f2586, %f33028, %f2628;
	// end inline asm
	// begin inline asm
	fma.rn.f32 %f2636, %f2586, %f33028, %f2632;
	// end inline asm
	// begin inline asm
	fma.rn.f32 %f2640, %f2586, %f33028, %f2636;
	// end inline asm
	// begin inline asm
	fma.rn.f32 %f2644, %f2586, %f33028, %f2640;
	// end inline asm
	// begin inline asm
	fma.rn.f32 %f2648, %f2586, %f33028, %f2644;
	// end inline asm
	// begin inline asm
	fma.rn.f32 %f2652, %f2586, %f33028, %f2648;
	// end inline asm
	// begin inline asm
	fma.rn.f32 %f2656, %f2586, %f33028, %f2652;
	// end inline asm
	// begin inline asm
	fma.rn.f32 %f2660, %f2586, %f33028, %f2656;
	// end inline asm
	// begin inline asm
	fma.rn.f32 %f2664, %f2586, %f33028, %f2660;
	// end inline asm
	// begin inline asm
	fma.rn.f32 %f2668, %f2586, %f33028, %f2664;
	// end inline asm
	// begin inline asm
	fma.rn.f32 %f2672, %f2586, %f33028, %f2668;
	// end inline asm
	// begin inline asm
	fma.rn.f32 %f2676, %f2586, %f33028, %f2672;
	// end inline asm
	// begin inline asm
	fma.rn.f32 %f2680, %f2586, %f33028, %f2676;
	// end inline asm
	// begin inline asm
	fma.rn.f32 %f2684, %f2586, %f33028, %f2680;
	// end inline asm
	// begin inline asm
	fma.rn.f32 %f2688, %f2586, %f33028, %f2684;
	// end inline asm
	// begin inline asm
	fma.rn.f32 %f2692, %f2586, %f33028, %f2688;
	// end inline asm
	// begin inline asm
	fma.rn.f32 %f2696, %f2586, %f33028, %f2692;
	// end inline asm
	// begin inline asm
	fma.rn.f32 %f2700, %f2586, %f33028, %f2696;
	// end inline asm
	// begin inline asm
	fma.rn.f32 %f2704, %f2586, %f33028, %f2700;
	// end inline asm
	// begin inline asm
	fma.rn.f32 %f2708, %f2586, %f33028, %f2704;
	// end inline asm
	// begin inline asm
	fma.rn.f32 %f2712, %f2586, %f33028, %f2708;
	// end inline asm
	// begin inline asm
	fma.rn.f32 %f2716, %f2586, %f33028, %f2712;
	// end inline asm
	// begin inline asm
	fma.rn.f32 %f2720, %f2586, %f33028, %f2716;
	// end inline asm
	// begin inline asm
	fma.rn.f32 %f2724, %f2586, %f33028, %f2720;
	// end inline asm
	// begin inline asm
	fma.rn.f32 %f2728, %f2586, %f33028, %f2724;
	// end inline asm
	// begin inline asm
	fma.rn.f32 %f2732, %f2586, %f33028, %f2728;
	// end inline asm
	// begin inline asm
	fma.rn.f32 %f2736, %f2586, %f33028, %f2732;
	// end inline asm
	// begin inline asm
	fma.rn.f32 %f2740, %f2586, %f33028, %f2736;
	// end inline asm
	// begin inline asm
	fma.rn.f32 %f2744, %f2586, %f33028, %f2740;
	// end inline asm
	// begin inline asm
	fma.rn.f32 %f2748, %f2586, %f33028, %f2744;
	// end inline asm
	// begin inline asm
	fma.rn.f32 %f2752, %f2586, %f33028, %f2748;
	// end inline asm
	// begin inline asm
	fma.rn.f32 %f2756, %f2586, %f33028, %f2752;
	// end inline asm
	// begin inline asm
	fma.rn.f32 %f2760, %f2586, %f33028, %f2756;
	// end inline asm
	// begin inline asm
	fma.rn.f32 %f2764, %f2586, %f33028, %f2760;
	// end inline asm
	// begin inline asm
	fma.rn.f32 %f2768, %f2586, %f33028, %f2764;
	// end inline asm
	// begin inline asm
	fma.rn.f32 %f2772, %f2586, %f33028, %f2768;
	// end inline asm
	// begin inline asm
	fma.rn.f32 %f2776, %f2586, %f33028, %f2772;
	// end inline asm
	// begin inline asm
	fma.rn.f32 %f2780, %f2586, %f33028, %f2776;
	// end inline asm
	// begin inline asm
	fma.rn.f32 %f2784, %f2586, %f33028, %f2780;
	// end inline asm
	// begin inline asm
	fma.rn.f32 %f2788, %f2586, %f33028, %f2784;
	// end inline asm
	// begin inline asm
	fma.rn.f32 %f2792, %f2586, %f33028, %f2788;
	// end inline asm
	// begin inline asm
	fma.rn.f32 %f2796, %f2586, %f33028, %f2792;
	// end inline asm
	// begin inline asm
	fma.rn.f32 %f2800, %f2586, %f33028, %f2796;
	// end inline asm
	// begin inline asm
	fma.rn.f32 %f2804, %f2586, %f33028, %f2800;
	// end inline asm
	// begin inline asm
	fma.rn.f32 %f2808, %f2586, %f33028, %f2804;
	// end inline asm
	// begin inline asm
	fma.rn.f32 %f2812, %f2586, %f33028, %f2808;
	// end inline asm
	// begin inline asm
	fma.rn.f32 %f2816, %f2586, %f33028, %f2812;
	// end inline asm
	// begin inline asm
	fma.rn.f32 %f2820, %f2586, %f33028, %f2816;
	// end inline asm
	// begin inline asm
	fma.rn.f32 %f2824, %f2586, %f33028, %f2820;
	// end inline asm
	// begin inline asm
	fma.rn.f32 %f2828, %f2586, %f33028, %f2824;
	// end inline asm
	// begin inline asm
	fma.rn.f32 %f2832, %f2586, %f33028, %f2828;
	// end inline asm
	// begin inline asm
	fma.rn.f32 %f2836, %f2586, %f33028, %f2832;
	// end inline asm
	// begin inline asm
	fma.rn.f32 %f2840, %f2586, %f33028, %f2836;
	// end inline asm
	// begin inline asm
	sin.approx.f32  %f2844, %f2840;
	// end inline asm
	// begin inline asm
	fma.rn.f32 %f2846, %f2844, %f33028, %f2840;
	// end inline asm
	// begin inline asm
	fma.rn.f32 %f2850, %f2844, %f33028, %f2846;
	// end inline asm
	// begin inline asm
	fma.rn.f32 %f2854, %f2844, %f33028, %f2850;
	// end inline asm
	// begin inline asm
	fma.rn.f32 %f2858, %f2844, %f33028, %f2854;
	// end inline asm
	// begin inline asm
	fma.rn.f32 %f2862, %f2844, %f33028, %f2858;
	// end inline asm
	// begin inline asm
	fma.rn.f32 %f2866, %f2844, %f33028, %f2862;
	// end inline asm
	// begin inline asm
	fma.rn.f32 %f2870, %f2844, %f33028, %f2866;
	// end inline asm
	// begin inline asm
	fma.rn.f32 %f2874, %f2844, %f33028, %f2870;
	// end inline asm
	// begin inline asm
	fma.rn.f32 %f2878, %f2844, %f33028, %f2874;
	// end inline asm
	// begin inline asm
	fma.rn.f32 %f2882, %f2844, %f33028, %f2878;
	// end inline asm
	// begin inline asm
	fma.rn.f32 %f2886, %f2844, %f33028, %f2882;
	// end inline asm
	// begin inline asm
	fma.rn.f32 %f2890, %f2844, %f33028, %f2886;
	// end inline asm
	// begin inline asm
	fma.rn.f32 %f2894, %f2844, %f33028, %f2890;
	// end inline asm
	// begin inline asm
	fma.rn.f32 %f2898, %f2844, %f33028, %f2894;
	// end inline asm
	// begin inline asm
	fma.rn.f32 %f2902, %f2844, %f33028, %f2898;
	// end inline asm
	// begin inline asm
	fma.rn.f32 %f2906, %f2844, %f33028, %f2902;
	// end inline asm
	// begin inline asm
	fma.rn.f32 %f2910, %f2844, %f33028, %f2906;
	// end inline asm
	// begin inline asm
	fma.rn.f32 %f2914, %f2844, %f33028, %f2910;
	// end inline asm
	// begin inline asm
	fma.rn.f32 %f2918, %f2844, %f33028, %f2914;
	// end inline asm
	// begin inline asm
	fma.rn.f32 %f2922, %f2844, %f33028, %f2918;
	// end inline asm
	// begin inline asm
	fma.rn.f32 %f2926, %f2844, %f33028, %f2922;
	// end inline asm
	// begin inline asm
	fma.rn.f32 %f2930, %f2844, %f33028, %f2926;
	// end inline asm
	// begin inline asm
	fma.rn.f32 %f2934, %f2844, %f33028, %f2930;
	// end inline asm
	// begin inline asm
	fma.rn.f32 %f2938, %f2844, %f33028, %f2934;
	// end inline asm
	// begin inline asm
	fma.rn.f32 %f2942, %f2844, %f33028, %f2938;
	// end inline asm
	// begin inline asm
	fma.rn.f32 %f2946, %f2844, %f33028, %f2942;
	// end inline asm
	// begin inline asm
	fma.rn.f32 %f2950, %f2844, %f33028, %f2946;
	// end inline asm
	// begin inline asm
	fma.rn.f32 %f2954, %f2844, %f33028, %f2950;
	// end inline asm
	// begin inline asm
	fma.rn.f32 %f2958, %f2844, %f33028, %f2954;
	// end inline asm
	// begin inline asm
	fma.rn.f32 %f2962, %f2844, %f33028, %f2958;
	// end inline asm
	// begin inline asm
	fma.rn.f32 %f2966, %f2844, %f33028, %f2962;
	// end inline asm
	// begin inline asm
	fma.rn.f32 %f2970, %f2844, %f33028, %f2966;
	// end inline asm
	// begin inline asm
	fma.rn.f32 %f2974, %f2844, %f33028, %f2970;
	// end inline asm
	// begin inline asm
	fma.rn.f32 %f2978, %f2844, %f33028, %f2974;
	// end inline asm
	// begin inline asm
	fma.rn.f32 %f2982, %f2844, %f33028, %f2978;
	// end inline asm
	// begin inline asm
	fma.rn.f32 %f2986, %f2844, %f33028, %f2982;
	// end inline asm
	// begin inline asm
	fma.rn.f32 %f2990, %f2844, %f33028, %f2986;
	// end inline asm
	// begin inline asm
	fma.rn.f32 %f2994, %f2844, %f33028, %f2990;
	// end inline asm
	// begin inline asm
	fma.rn.f32 %f2998, %f2844, %f33028, %f2994;
	// end inline asm
	// begin inline asm
	fma.rn.f32 %f3002, %f2844, %f33028, %f2998;
	// end inline asm
	// begin inline asm
	fma.rn.f32 %f3006, %f2844, %f33028, %f3002;
	// end inline asm
	// begin inline asm
	fma.rn.f32 %f3010, %f2844, %f33028, %f3006;
	// end inline asm
	// begin inline asm
	fma.rn.f32 %f3014, %f2844, %f33028, %f3010;
	// end inline asm
	// begin inline asm
	fma.rn.f32 %f3018, %f2844, %f33028, %f3014;
	// end inline asm
	// begin inline asm
	fma.rn.f32 %f3022, %f2844, %f33028, %f3018;
	// end inline asm
	// begin inline asm
	fma.rn.f32 %f3026, %f2844, %f33028, %f3022;
	// end inline asm
	// begin inline asm
	fma.rn.f32 %f3030, %f2844, %f33028, %f3026;
	// end inline asm
	// begin inline asm
	fma.rn.f32 %f3034, %f2844, %f33028, %f3030;
	// end inline asm
	// begin inline asm
	fma.rn.f32 %f3038, %f2844, %f33028, %f3034;
	// end inline asm
	// begin inline asm
	fma.rn.f32 %f3042, %f2844, %f33028, %f3038;
	// end inline asm
	// begin inline asm
	fma.rn.f32 %f3046, %f2844, %f33028, %f3042;
	// end inline asm
	// begin inline asm
	fma.rn.f32 %f3050, %f2844, %f33028, %f3046;
	// end inline asm
	// begin inline asm
	fma.rn.f32 %f3054, %f2844, %f33028, %f3050;
	// end inline asm
	// begin inline asm
	fma.rn.f32 %f3058, %f2844, %f33028, %f3054;
	// end inline asm
	// begin inline asm
	fma.rn.f32 %f3062, %f2844, %f33028, %f3058;
	// end inline asm
	// begin inline asm
	fma.rn.f32 %f3066, %f2844, %f33028, %f3062;
	// end inline asm
	// begin inline asm
	fma.rn.f32 %f3070, %f2844, %f33028, %f3066;
	// end inline asm
	// begin inline asm
	fma.rn.f32 %f3074, %f2844, %f33028, %f3070;
	// end inline asm
	// begin inline asm
	fma.rn.f32 %f3078, %f2844, %f33028, %f3074;
	// end inline asm
	// begin inline asm
	fma.rn.f32 %f3082, %f2844, %f33028, %f3078;
	// end inline asm
	// begin inline asm
	fma.rn.f32 %f3086, %f2844, %f33028, %f3082;
	// end inline asm
	// begin inline asm
	fma.rn.f32 %f3090, %f2844, %f33028, %f3086;
	// end inline asm
	// begin inline asm
	fma.rn.f32 %f3094, %f2844, %f33028, %f3090;
	// end inline asm
	// begin inline asm
	fma.rn.f32 %f3098, %f2844, %f33028, %f3094;
	// end inline asm
	// begin inline asm
	sin.approx.f32  %f3102, %f3098;
	// end inline asm
	// begin inline asm
	fma.rn.f32 %f3104, %f3102, %f33028, %f3098;
	// end inline asm
	// begin inline asm
	fma.rn.f32 %f3108, %f3102, %f33028, %f3104;
	// end inline asm
	// begin inline asm
	fma.rn.f32 %f3112, %f3102, %f33028, %f3108;
	// end inline asm
	// begin inline asm
	fma.rn.f32 %f3116, %f3102, %f33028, %f3112;
	// end inline asm
	// begin inline asm
	fma.rn.f32 %f3120, %f3102, %f33028, %f3116;
	// end inline asm
	// begin inline asm
	fma.rn.f32 %f3124, %f3102, %f33028, %f3120;
	// end inline asm
	// begin inline asm
	fma.rn.f32 %f3128, %f3102, %f33028, %f3124;
	// end inline asm
	// begin inline asm
	fma.rn.f32 %f3132, %f3102, %f33028, %f3128;
	// end inline asm
	// begin inline asm
	fma.rn.f32 %f3136, %f3102, %f33028, %f3132;
	// end inline asm
	// begin inline asm
	fma.rn.f32 %f3140, %f3102, %f33028, %f3136;
	// end inline asm
	// begin inline asm
	fma.rn.f32 %f3144, %f3102, %f33028, %f3140;
	// end inline asm
	// begin inline asm
	fma.rn.f32 %f3148, %f3102, %f33028, %f3144;
	// end inline asm
	// begin inline asm
	fma.rn.f32 %f3152, %f3102, %f33028, %f3148;
	// end inline asm
	// begin inline asm
	fma.rn.f32 %f3156, %f3102, %f33028, %f3152;
	// end inline asm
	// begin inline asm
	fma.rn.f32 %f3160, %f3102, %f33028, %f3156;
	// end inline asm
	// begin inline asm
	fma.rn.f32 %f3164, %f3102, %f33028, %f3160;
	// end inline asm
	// begin inline asm
	fma.rn.f32 %f3168, %f3102, %f33028, %f3164;
	// end inline asm
	// begin inline asm
	fma.rn.f32 %f3172, %f3102, %f33028, %f3168;
	// end inline asm
	// begin inline asm
	fma.rn.f32 %f3176, %f3102, %f33028, %f3172;
	// end inline asm
	// begin inline asm
	fma.rn.f32 %f3180, %f3102, %f33028, %f3176;
	// end inline asm
	// begin inline asm
	fma.rn.f32 %f3184, %f3102, %f33028, %f3180;
	// end inline asm
	// begin inline asm
	fma.rn.f32 %f3188, %f3102, %f33028, %f3184;
	// end inline asm
	// begin inline asm
	fma.rn.f32 %f3192, %f3102, %f33028, %f3188;
	// end inline asm
	// begin inline asm
	fma.rn.f32 %f3196, %f3102, %f33028, %f3192;
	// end inline asm
	// begin inline asm
	fma.rn.f32 %f3200, %f3102, %f33028, %f3196;
	// end inline asm
	// begin inline asm
	fma.rn.f32 %f3204, %f3102, %f33028, %f3200;
	// end inline asm
	// begin inline asm
	fma.rn.f32 %f3208, %f3102, %f33028, %f3204;
	// end inline asm
	// begin inline asm
	fma.rn.f32 %f3212, %f3102, %f33028, %f3208;
	// end inline asm
	// begin inline asm
	fma.rn.f32 %f3216, %f3102, %f33028, %f3212;
	// end inline asm
	// begin inline asm
	fma.rn.f32 %f3220, %f3102, %f33028, %f3216;
	// end inline asm
	// begin inline asm
	fma.rn.f32 %f3224, %f3102, %f33028, %f3220;
	// end inline asm
	// begin inline asm
	fma.rn.f32 %f3228, %f3102, %f33028, %f3224;
	// end inline asm
	// begin inline asm
	fma.rn.f32 %f3232, %f3102, %f33028, %f3228;
	// end inline asm
	// begin inline asm
	fma.rn.f32 %f3236, %f3102, %f33028, %f3232;
	// end inline asm
	// begin inline asm
	fma.rn.f32 %f3240, %f3102, %f33028, %f3236;
	// end inline asm
	// begin inline asm
	fma.rn.f32 %f3244, %f3102, %f33028, %f3240;
	// end inline asm
	// begin inline asm
	fma.rn.f32 %f3248, %f3102, %f33028, %f3244;
	// end inline asm
	// begin inline asm
	fma.rn.f32 %f3252, %f3102, %f33028, %f3248;
	// end inline asm
	// begin inline asm
	fma.rn.f32 %f3256, %f3102, %f33028, %f3252;
	// end inline asm
	// begin inline asm
	fma.rn.f32 %f3260, %f3102, %f33028, %f3256;
	// end inline asm
	// begin inline asm
	fma.rn.f32 %f3264, %f3102, %f33028, %f3260;
	// end inline asm
	// begin inline asm
	fma.rn.f32 %f3268, %f3102, %f33028, %f3264;
	// end inline asm
	// begin inline asm
	fma.rn.f32 %f3272, %f3102, %f33028, %f3268;
	// end inline asm
	// begin inline asm
	fma.rn.f32 %f3276, %f3102, %f33028, %f3272;
	// end inline asm
	// begin inline asm
	fma.rn.f32 %f3280, %f3102, %f33028, %f3276;
	// end inline asm
	// begin inline asm
	fma.rn.f32 %f3284, %f3102, %f33028, %f3280;
	// end inline asm
	// begin inline asm
	fma.rn.f32 %f3288, %f3102, %f33028, %f3284;
	// end inline asm
	// begin inline asm
	fma.rn.f32 %f3292, %f3102, %f33028, %f3288;
	// end inline asm
	// begin inline asm
	fma.rn.f32 %f3296, %f3102, %f33028, %f3292;
	// end inline asm
	// begin inline asm
	fma.rn.f32 %f3300, %f3102, %f33028, %f3296;
	// end inline asm
	// begin inline asm
	fma.rn.f32 %f3304, %f3102, %f33028, %f3300;
	// end inline asm
	// begin inline asm
	fma.rn.f32 %f3308, %f3102, %f33028, %f3304;
	// end inline asm
	// begin inline asm
	fma.rn.f32 %f3312, %f3102, %f33028, %f3308;
	// end inline asm
	// begin inline asm
	fma.rn.f32 %f3316, %f3102, %f33028, %f3312;
	// end inline asm
	// begin inline asm
	fma.rn.f32 %f3320, %f3102, %f33028, %f3316;
	// end inline asm
	// begin inline asm
	fma.rn.f32 %f3324, %f3102, %f33028, %f3320;
	// end inline asm
	// begin inline asm
	fma.rn.f32 %f3328, %f3102, %f33028, %f3324;
	// end inline asm
	// begin inline asm
	fma.rn.f32 %f3332, %f3102, %f33028, %f3328;
	// end inline asm
	// begin inline asm
	fma.rn.f32 %f3336, %f3102, %f33028, %f3332;
	// end inline asm
	// begin inline asm
	fma.rn.f32 %f3340, %f3102, %f33028, %f3336;
	// end inline asm
	// begin inline asm
	fma.rn.f32 %f3344, %f3102, %f33028, %f3340;
	// end inline asm
	// begin inline asm
	fma.rn.f32 %f3348, %f3102, %f33028, %f3344;
	// end inline asm
	// begin inline asm
	fma.rn.f32 %f3352, %f3102, %f33028, %f3348;
	// end inline asm
	// begin inline asm
	fma.rn.f32 %f3356, %f3102, %f33028, %f3352;
	// end inline asm
	// begin inline asm
	sin.approx.f32  %f3360, %f3356;
	// end inline asm
	// begin inline asm
	fma.rn.f32 %f3362, %f3360, %f33028, %f3356;
	// end inline asm
	// begin inline asm
	fma.rn.f32 %f3366, %f3360, %f33028, %f3362;
	// end inline asm
	// begin inline asm
	fma.rn.f32 %f3370, %f3360, %f33028, %f3366;
	// end inline asm
	// begin inline asm
	fma.rn.f32 %f3374, %f3360, %f33028, %f3370;
	// end inline asm
	// begin inline asm
	fma.rn.f32 %f3378, %f3360, %f33028, %f3374;
	// end inline asm
	// begin inline asm
	fma.rn.f32 %f3382, %f3360, %f33028, %f3378;
	// end inline asm
	// begin inline asm
	fma.rn.f32 %f3386, %f3360, %f33028, %f3382;
	// end inline asm
	// begin inline asm
	fma.rn.f32 %f3390, %f3360, %f33028, %f3386;
	// end inline asm
	// begin inline asm
	fma.rn.f32 %f3394, %f3360, %f33028, %f3390;
	// end inline asm
	// begin inline asm
	fma.rn.f32 %f3398, %f3360, %f33028, %f3394;
	// end inline asm
	// begin inline asm
	fma.rn.f32 %f3402, %f3360, %f33028, %f3398;
	// end inline asm
	// begin inline asm
	fma.rn.f32 %f3406, %f3360, %f33028, %f3402;
	// end inline asm
	// begin inline asm
	fma.rn.f32 %f3410, %f3360, %f33028, %f3406;
	// end inline asm
	// begin inline asm
	fma.rn.f32 %f3414, %f3360, %f33028, %f3410;
	// end inline asm
	// begin inline asm
	fma.rn.f32 %f3418, %f3360, %f33028, %f3414;
	// end inline asm
	// begin inline asm
	fma.rn.f32 %f3422, %f3360, %f33028, %f3418;
	// end inline asm
	// begin inline asm
	fma.rn.f32 %f3426, %f3360, %f33028, %f3422;
	// end inline asm
	// begin inline asm
	fma.rn.f32 %f3430, %f3360, %f33028, %f3426;
	// end inline asm
	// begin inline asm
	fma.rn.f32 %f3434, %f3360, %f33028, %f3430;
	// end inline asm
	// begin inline asm
	fma.rn.f32 %f3438, %f3360, %f33028, %f3434;
	// end inline asm
	// begin inline asm
	fma.rn.f32 %f3442, %f3360, %f33028, %f3438;
	// end inline asm
	// begin inline asm
	fma.rn.f32 %f3446, %f3360, %f33028, %f3442;
	// end inline asm
	// begin inline asm
	fma.rn.f32 %f3450, %f3360, %f33028, %f3446;
	// end inline asm
	// begin inline asm
	fma.rn.f32 %f3454, %f3360, %f33028, %f3450;
	// end inline asm
	// begin inline asm
	fma.rn.f32 %f3458, %f3360, %f33028, %f3454;
	// end inline asm
	// begin inline asm
	fma.rn.f32 %f3462, %f3360, %f33028, %f3458;
	// end inline asm
	// begin inline asm
	fma.rn.f32 %f3466, %f3360, %f33028, %f3462;
	// end inline asm
	// begin inline asm
	fma.rn.f32 %f3470, %f3360, %f33028, %f3466;
	// end inline asm
	// begin inline asm
	fma.rn.f32 %f3474, %f3360, %f33028, %f3470;
	// end inline asm
	// begin inline asm
	fma.rn.f32 %f3478, %f3360, %f33028, %f3474;
	// end inline asm
	// begin inline asm
	fma.rn.f32 %f3482, %f3360, %f33028, %f3478;
	// end inline asm
	// begin inline asm
	fma.rn.f32 %f3486, %f3360, %f33028, %f3482;
	// end inline asm
	// begin inline asm
	fma.rn.f32 %f3490, %f3360, %f33028, %f3486;
	// end inline asm
	// begin inline asm
	fma.rn.f32 %f3494, %f3360, %f33028, %f3490;
	// end inline asm
	// begin inline asm
	fma.rn.f32 %f3498, %f3360, %f33028, %f3494;
	// end inline asm
	// begin inline asm
	fma.rn.f32 %f3502, %f3360, %f33028, %f3498;
	// end inline asm
	// begin inline asm
	fma.rn.f32 %f3506, %f3360, %f33028, %f3502;
	// end inline asm
	// begin inline asm
	fma.rn.f32 %f3510, %f3360, %f33028, %f3506;
	// end inline asm
	// begin inline asm
	fma.rn.f32 %f3514, %f3360, %f33028, %f3510;
	// end inline asm
	// begin inline asm
	fma.rn.f32 %f3518, %f3360, %f33028, %f3514;
	// end inline asm
	// begin inline asm
	fma.rn.f32 %f3522, %f3360, %f33028, %f3518;
	// end inline asm
	// begin inline asm
	fma.rn.f32 %f3526, %f3360, %f33028, %f3522;
	// end inline asm
	// begin inline asm
	fma.rn.f32 %f3530, %f3360, %f33028, %f3526;
	// end inline asm
	// begin inline asm
	fma.rn.f32 %f3534, %f3360, %f33028, %f3530;
	// end inline asm
	// begin inline asm
	fma.rn.f32 %f3538, %f3360, %f33028, %f3534;
	// end inline asm
	// begin inline asm
	fma.rn.f32 %f3542, %f3360, %f33028, %f3538;
	// end inline asm
	// begin inline asm
	fma.rn.f32 %f3546, %f3360, %f33028, %f3542;
	// end inline asm
	// begin inline asm
	fma.rn.f32 %f3550, %f3360, %f33028, %f3546;
	// end inline asm
	// begin inline asm
	fma.rn.f32 %f3554, %f3360, %f33028, %f3550;
	// end inline asm
	// begin inline asm
	fma.rn.f32 %f3558, %f3360, %f33028, %f3554;
	// end inline asm
	// begin inline asm
	fma.rn.f32 %f3562, %f3360, %f33028, %f3558;
	// end inline asm
	// begin inline asm
	fma.rn.f32 %f3566, %f3360, %f33028, %f3562;
	// end inline asm
	// begin inline asm
	fma.rn.f32 %f3570, %f3360, %f33028, %f3566;
	// end inline asm
	// begin inline asm
	fma.rn.f32 %f3574, %f3360, %f33028, %f3570;
	// end inline asm
	// begin inline asm
	fma.rn.f32 %f3578, %f3360, %f33028, %f3574;
	// end inline asm
	// begin inline asm
	fma.rn.f32 %f3582, %f3360, %f33028, %f3578;
	// end inline asm
	// begin inline asm
	fma.rn.f32 %f3586, %f3360, %f33028, %f3582;
	// end inline asm
	// begin inline asm
	fma.rn.f32 %f3590, %f3360, %f33028, %f3586;
	// end inline asm
	// begin inline asm
	fma.rn.f32 %f3594, %f3360, %f33028, %f3590;
	// end inline asm
	// begin inline asm
	fma.rn.f32 %f3598, %f3360, %f33028, %f3594;
	// end inline asm
	// begin inline asm
	fma.rn.f32 %f3602, %f3360, %f33028, %f3598;
	// end inline asm
	// begin inline asm
	fma.rn.f32 %f3606, %f3360, %f33028, %f3602;
	// end inline asm
	// begin inline asm
	fma.rn.f32 %f3610, %f3360, %f33028, %f3606;
	// end inline asm
	// begin inline asm
	fma.rn.f32 %f3614, %f3360, %f33028, %f3610;
	// end inline asm
	// begin inline asm
	sin.approx.f32  %f3618, %f3614;
	// end inline asm
	// begin inline asm
	fma.rn.f32 %f3620, %f3618, %f33028, %f3614;
	// end inline asm
	// begin inline asm
	fma.rn.f32 %f3624, %f3618, %f33028, %f3620;
	// end inline asm
	// begin inline asm
	fma.rn.f32 %f3628, %f3618, %f33028, %f3624;
	// end inline asm
	// begin inline asm
	fma.rn.f32 %f3632, %f3618, %f33028, %f3628;
	// end inline asm
	// begin inline asm
	fma.rn.f32 %f3636, %f3618, %f33028, %f3632;
	// end inline asm
	// begin inline asm
	fma.rn.f32 %f3640, %f3618, %f33028, %f3636;
	// end inline asm
	// begin inline asm
	fma.rn.f32 %f3644, %f3618, %f33028, %f3640;
	// end inline asm
	// begin inline asm
	fma.rn.f32 %f3648, %f3618, %f33028, %f3644;
	// end inline asm
	// begin inline asm
	fma.rn.f32 %f3652, %f3618, %f33028, %f3648;
	// end inline asm
	// begin inline asm
	fma.rn.f32 %f3656, %f3618, %f33028, %f3652;
	// end inline asm
	// begin inline asm
	fma.rn.f32 %f3660, %f3618, %f33028, %f3656;
	// end inline asm
	// begin inline asm
	fma.rn.f32 %f3664, %f3618, %f33028, %f3660;
	// end inline asm
	// begin inline asm
	fma.rn.f32 %f3668, %f3618, %f33028, %f3664;
	// end inline asm
	// begin inline asm
	fma.rn.f32 %f3672, %f3618, %f33028, %f3668;
	// end inline asm
	// begin inline asm
	fma.rn.f32 %f3676, %f3618, %f33028, %f3672;
	// end inline asm
	// begin inline asm
	fma.rn.f32 %f3680, %f3618, %f33028, %f3676;
	// end inline asm
	// begin inline asm
	fma.rn.f32 %f3684, %f3618, %f33028, %f3680;
	// end inline asm
	// begin inline asm
	fma.rn.f32 %f3688, %f3618, %f33028, %f3684;
	// end inline asm
	// begin inline asm
	fma.rn.f32 %f3692, %f3618, %f33028, %f3688;
	// end inline asm
	// begin inline asm
	fma.rn.f32 %f3696, %f3618, %f33028, %f3692;
	// end inline asm
	// begin inline asm
	fma.rn.f32 %f3700, %f3618, %f33028, %f3696;
	// end inline asm
	// begin inline asm
	fma.rn.f32 %f3704, %f3618, %f33028, %f3700;
	// end inline asm
	// begin inline asm
	fma.rn.f32 %f3708, %f3618, %f33028, %f3704;
	// end inline asm
	// begin inline asm
	fma.rn.f32 %f3712, %f3618, %f33028, %f3708;
	// end inline asm
	// begin inline asm
	fma.rn.f32 %f3716, %f3618, %f33028, %f3712;
	// end inline asm
	// begin inline asm
	fma.rn.f32 %f3720, %f3618, %f33028, %f3716;
	// end inline asm
	// begin inline asm
	fma.rn.f32 %f3724, %f3618, %f33028, %f3720;
	// end inline asm
	// begin inline asm
	fma.rn.f32 %f3728, %f3618, %f33028, %f3724;
	// end inline asm
	// begin inline asm
	fma.rn.f32 %f3732, %f3618, %f33028, %f3728;
	// end inline asm
	// begin inline asm
	fma.rn.f32 %f3736, %f3618, %f33028, %f3732;
	// end inline asm
	// begin inline asm
	fma.rn.f32 %f3740, %f3618, %f33028, %f3736;
	// end inline asm
	// begin inline asm
	fma.rn.f32 %f3744, %f3618, %f33028, %f3740;
	// end inline asm
	// begin inline asm
	fma.rn.f32 %f3748, %f3618, %f33028, %f3744;
	// end inline asm
	// begin inline asm
	fma.rn.f32 %f3752, %f3618, %f33028, %f3748;
	// end inline asm
	// begin inline asm
	fma.rn.f32 %f3756, %f3618, %f33028, %f3752;
	// end inline asm
	// begin inline asm
	fma.rn.f32 %f3760, %f3618, %f33028, %f3756;
	// end inline asm
	// begin inline asm
	fma.rn.f32 %f3764, %f3618, %f33028, %f3760;
	// end inline asm
	// begin inline asm
	fma.rn.f32 %f3768, %f3618, %f33028, %f3764;
	// end inline asm
	// begin inline asm
	fma.rn.f32 %f3772, %f3618, %f33028, %f3768;
	// end inline asm
	// begin inline asm
	fma.rn.f32 %f3776, %f3618, %f33028, %f3772;
	// end inline asm
	// begin inline asm
	fma.rn.f32 %f3780, %f3618, %f33028, %f3776;
	// end inline asm
	// begin inline asm
	fma.rn.f32 %f3784, %f3618, %f33028, %f3780;
	// end inline asm
	// begin inline asm
	fma.rn.f32 %f3788, %f3618, %f33028, %f3784;
	// end inline asm
	// begin inline asm
	fma.rn.f32 %f3792, %f3618, %f33028, %f3788;
	// end inline asm
	// begin inline asm
	fma.rn.f32 %f3796, %f3618, %f33028, %f3792;
	// end inline asm
	// begin inline asm
	fma.rn.f32 %f3800, %f3618, %f33028, %f3796;
	// end inline asm
	// begin inline asm
	fma.rn.f32 %f3804, %f3618, %f33028, %f3800;
	// end inline asm
	// begin inline asm
	fma.rn.f32 %f3808, %f3618, %f33028, %f3804;
	// end inline asm
	// begin inline asm
	fma.rn.f32 %f3812, %f3618, %f33028, %f3808;
	// end inline asm
	// begin inline asm
	fma.rn.f32 %f3816, %f3618, %f33028, %f3812;
	// end inline asm
	// begin inline asm
	fma.rn.f32 %f3820, %f3618, %f33028, %f3816;
	// end inline asm
	// begin inline asm
	fma.rn.f32 %f3824, %f3618, %f33028, %f3820;
	// end inline asm
	// begin inline asm
	fma.rn.f32 %f3828, %f3618, %f33028, %f3824;
	// end inline asm
	// begin inline asm
	fma.rn.f32 %f3832, %f3618, %f33028, %f3828;
	// end inline asm
	// begin inline asm
	fma.rn.f32 %f3836, %f3618, %f33028, %f3832;
	// end inline asm
	// begin inline asm
	fma.rn.f32 %f3840, %f3618, %f33028, %f3836;
	// end inline asm
	// begin inline asm
	fma.rn.f32 %f3844, %f3618, %f33028, %f3840;
	// end inline asm
	// begin inline asm
	fma.rn.f32 %f3848, %f3618, %f33028, %f3844;
	// end inline asm
	// begin inline asm
	fma.rn.f32 %f3852, %f3618, %f33028, %f3848;
	// end inline asm
	// begin inline asm
	fma.rn.f32 %f3856, %f3618, %f33028, %f3852;
	// end inline asm
	// begin inline asm
	fma.rn.f32 %f3860, %f3618, %f33028, %f3856;
	// end inline asm
	// begin inline asm
	fma.rn.f32 %f3864, %f3618, %f33028, %f3860;
	// end inline asm
	// begin inline asm
	fma.rn.f32 %f3868, %f3618, %f33028, %f3864;
	// end inline asm
	// begin inline asm
	fma.rn.f32 %f3872, %f3618, %f33028, %f3868;
	// end inline asm
	// begin inline asm
	sin.approx.f32  %f3876, %f3872;
	// end inline asm
	// begin inline asm
	fma.rn.f32 %f3878, %f3876, %f33028, %f3872;
	// end inline asm
	// begin inline asm
	fma.rn.f32 %f3882, %f3876, %f33028, %f3878;
	// end inline asm
	// begin inline asm
	fma.rn.f32 %f3886, %f3876, %f33028, %f3882;
	// end inline asm
	// begin inline asm
	fma.rn.f32 %f3890, %f3876, %f33028, %f3886;
	// end inline asm
	// begin inline asm
	fma.rn.f32 %f3894, %f3876, %f33028, %f3890;
	// end inline asm
	// begin inline asm
	fma.rn.f32 %f3898, %f3876, %f33028, %f3894;
	// end inline asm
	// begin inline asm
	fma.rn.f32 %f3902, %f3876, %f33028, %f3898;
	// end inline asm
	// begin inline asm
	fma.rn.f32 %f3906, %f3876, %f33028, %f3902;
	// end inline asm
	// begin inline asm
	fma.rn.f32 %f3910, %f3876, %f33028, %f3906;
	// end inline asm
	// begin inline asm
	fma.rn.f32 %f3914, %f3876, %f33028, %f3910;
	// end inline asm
	// begin inline asm
	fma.rn.f32 %f3918, %f3876, %f33028, %f3914;
	// end inline asm
	// begin inline asm
	fma.rn.f32 %f3922, %f3876, %f33028, %f3918;
	// end inline asm
	// begin inline asm
	fma.rn.f32 %f3926, %f3876, %f33028, %f3922;
	// end inline asm
	// begin inline asm
	fma.rn.f32 %f3930, %f3876, %f33028, %f3926;
	// end inline asm
	// begin inline asm
	fma.rn.f32 %f3934, %f3876, %f33028, %f3930;
	// end inline asm
	// begin inline asm
	fma.rn.f32 %f3938, %f3876, %f33028, %f3934;
	// end inline asm
	// begin inline asm
	fma.rn.f32 %f3942, %f3876, %f33028, %f3938;
	// end inline asm
	// begin inline asm
	fma.rn.f32 %f3946, %f3876, %f33028, %f3942;
	// end inline asm
	// begin inline asm
	fma.rn.f32 %f3950, %f3876, %f33028, %f3946;
	// end inline asm
	// begin inline asm
	fma.rn.f32 %f3954, %f3876, %f33028, %f3950;
	// end inline asm
	// begin inline asm
	fma.rn.f32 %f3958, %f3876, %f33028, %f3954;
	// end inline asm
	// begin inline asm
	fma.rn.f32 %f3962, %f3876, %f33028, %f3958;
	// end inline asm
	// begin inline asm
	fma.rn.f32 %f3966, %f3876, %f33028, %f3962;
	// end inline asm
	// begin inline asm
	fma.rn.f32 %f3970, %f3876, %f33028, %f3966;
	// end inline asm
	// begin inline asm
	fma.rn.f32 %f3974, %f3876, %f33028, %f3970;
	// end inline asm
	// begin inline asm
	fma.rn.f32 %f3978, %f3876, %f33028, %f3974;
	// end inline asm
	// begin inline asm
	fma.rn.f32 %f3982, %f3876, %f33028, %f3978;
	// end inline asm
	// begin inline asm
	fma.rn.f32 %f3986, %f3876, %f33028, %f3982;
	// end inline asm
	// begin inline asm
	fma.rn.f32 %f3990, %f3876, %f33028, %f3986;
	// end inline asm
	// begin inline asm
	fma.rn.f32 %f3994, %f3876, %f33028, %f3990;
	// end inline asm
	// begin inline asm
	fma.rn.f32 %f3998, %f3876, %f33028, %f3994;
	// end inline asm
	// begin inline asm
	fma.rn.f32 %f4002, %f3876, %f33028, %f3998;
	// end inline asm
	// begin inline asm
	fma.rn.f32 %f4006, %f3876, %f33028, %f4002;
	// end inline asm
	// begin inline asm
	fma.rn.f32 %f4010, %f3876, %f33028, %f4006;
	// end inline asm
	// begin inline asm
	fma.rn.f32 %f4014, %f3876, %f33028, %f4010;
	// end inline asm
	// begin inline asm
	fma.rn.f32 %f4018, %f3876, %f33028, %f4014;
	// end inline asm
	// begin inline asm
	fma.rn.f32 %f4022, %f3876, %f33028, %f4018;
	// end inline asm
	// begin inline asm
	fma.rn.f32 %f4026, %f3876, %f33028, %f4022;
	// end inline asm
	// begin inline asm
	fma.rn.f32 %f4030, %f3876, %f33028, %f4026;
	// end inline asm
	// begin inline asm
	fma.rn.f32 %f4034, %f3876, %f33028, %f4030;
	// end inline asm
	// begin inline asm
	fma.rn.f32 %f4038, %f3876, %f33028, %f4034;
	// end inline asm
	// begin inline asm
	fma.rn.f32 %f4042, %f3876, %f33028, %f4038;
	// end inline asm
	// begin inline asm
	fma.rn.f32 %f4046, %f3876, %f33028, %f4042;
	// end inline asm
	// begin inline asm
	fma.rn.f32 %f4050, %f3876, %f33028, %f4046;
	// end inline asm
	// begin inline asm
	fma.rn.f32 %f4054, %f3876, %f33028, %f4050;
	// end inline asm
	// begin inline asm
	fma.rn.f32 %f4058, %f3876, %f33028, %f4054;
	// end inline asm
	// begin inline asm
	fma.rn.f32 %f4062, %f3876, %f33028, %f4058;
	// end inline asm
	// begin inline asm
	fma.rn.f32 %f4066, %f3876, %f33028, %f4062;
	// end inline asm
	// begin inline asm
	fma.rn.f32 %f4070, %f3876, %f33028, %f4066;
	// end inline asm
	// begin inline asm
	fma.rn.f32 %f4074, %f3876, %f33028, %f4070;
	// end inline asm
	// begin inline asm
	fma.rn.f32 %f4078, %f3876, %f33028, %f4074;
	// end inline asm
	// begin inline asm
	fma.rn.f32 %f4082, %f3876, %f33028, %f4078;
	// end inline asm
	// begin inline asm
	fma.rn.f32 %f4086, %f3876, %f33028, %f4082;
	// end inline asm
	// begin inline asm
	fma.rn.f32 %f4090, %f3876, %f33028, %f4086;
	// end inline asm
	// begin inline asm
	fma.rn.f32 %f4094, %f3876, %f33028, %f4090;
	// end inline asm
	// begin inline asm
	fma.rn.f32 %f4098, %f3876, %f33028, %f4094;
	// end inline asm
	// begin inline asm
	fma.rn.f32 %f4102, %f3876, %f33028, %f4098;
	// end inline asm
	// begin inline asm
	fma.rn.f32 %f4106, %f3876, %f33028, %f4102;
	// end inline asm
	// begin inline asm
	fma.rn.f32 %f4110, %f3876, %f33028, %f4106;
	// end inline asm
	// begin inline asm
	fma.rn.f32 %f4114, %f3876, %f33028, %f4110;
	// end inline asm
	// begin inline asm
	fma.rn.f32 %f4118, %f3876, %f33028, %f4114;
	// end inline asm
	// begin inline asm
	fma.rn.f32 %f4122, %f3876, %f33028, %f4118;
	// end inline asm
	// begin inline asm
	fma.rn.f32 %f4126, %f3876, %f33028, %f4122;
	// end inline asm
	// begin inline asm
	fma.rn.f32 %f4130, %f3876, %f33028, %f4126;
	// end inline asm
	// begin inline asm
	sin.approx.f32  %f4134, %f4130;
	// end inline asm
	// begin inline asm
	fma.rn.f32 %f4136, %f4134, %f33028, %f4130;
	// end inline asm
	// begin inline asm
	fma.rn.f32 %f4140, %f4134, %f33028, %f4136;
	// end inline asm
	// begin inline asm
	fma.rn.f32 %f4144, %f4134, %f33028, %f4140;
	// end inline asm
	// begin inline asm
	fma.rn.f32 %f4148, %f4134, %f33028, %f4144;
	// end inline asm
	// begin inline asm
	fma.rn.f32 %f4152, %f4134, %f33028, %f4148;
	// end inline asm
	// begin inline asm
	fma.rn.f32 %f4156, %f4134, %f33028, %f4152;
	// end inline asm
	// begin inline asm
	fma.rn.f32 %f4160, %f4134, %f33028, %f4156;
	// end inline asm
	// begin inline asm
	fma.rn.f32 %f4164, %f4134, %f33028, %f4160;
	// end inline asm
	// begin inline asm
	fma.rn.f32 %f4168, %f4134, %f33028, %f4164;
	// end inline asm
	// begin inline asm
	fma.rn.f32 %f4172, %f4134, %f33028, %f4168;
	// end inline asm
	// begin inline asm
	fma.rn.f32 %f4176, %f4134, %f33028, %f4172;
	// end inline asm
	// begin inline asm
	fma.rn.f32 %f4180, %f4134, %f33028, %f4176;
	// end inline asm
	// begin inline asm
	fma.rn.f32 %f4184, %f4134, %f33028, %f4180;
	// end inline asm
	// begin inline asm
	fma.rn.f32 %f4188, %f4134, %f33028, %f4184;
	// end inline asm
	// begin inline asm
	fma.rn.f32 %f4192, %f4134, %f33028, %f4188;
	// end inline asm
	// begin inline asm
	fma.rn.f32 %f4196, %f4134, %f33028, %f4192;
	// end inline asm
	// begin inline asm
	fma.rn.f32 %f4200, %f4134, %f33028, %f4196;
	// end inline asm
	// begin inline asm
	fma.rn.f32 %f4204, %f4134, %f33028, %f4200;
	// end inline asm
	// begin inline asm
	fma.rn.f32 %f4208, %f4134, %f33028, %f4204;
	// end inline asm
	// begin inline asm
	fma.rn.f32 %f4212, %f4134, %f33028, %f4208;
	// end inline asm
	// begin inline asm
	fma.rn.f32 %f4216, %f4134, %f33028, %f4212;
	// end inline asm
	// begin inline asm
	fma.rn.f32 %f4220, %f4134, %f33028, %f4216;
	// end inline asm
	// begin inline asm
	fma.rn.f32 %f4224, %f4134, %f33028, %f4220;
	// end inline asm
	// begin inline asm
	fma.rn.f32 %f4228, %f4134, %f33028, %f4224;
	// end inline asm
	// begin inline asm
	fma.rn.f32 %f4232, %f4134, %f33028, %f4228;
	// end inline asm
	// begin inline asm
	fma.rn.f32 %f4236, %f4134, %f33028, %f4232;
	// end inline asm
	// begin inline asm
	fma.rn.f32 %f4240, %f4134, %f33028, %f4236;
	// end inline asm
	// begin inline asm
	fma.rn.f32 %f4244, %f4134, %f33028, %f4240;
	// end inline asm
	// begin inline asm
	fma.rn.f32 %f4248, %f4134, %f33028, %f4244;
	// end inline asm
	// begin inline asm
	fma.rn.f32 %f4252, %f4134, %f33028, %f4248;
	// end inline asm
	// begin inline asm
	fma.rn.f32 %f4256, %f4134, %f33028, %f4252;
	// end inline asm
	// begin inline asm
	fma.rn.f32 %f4260, %f4134, %f33028, %f4256;
	// end inline asm
	// begin inline asm
	fma.rn.f32 %f4264, %f4134, %f33028, %f4260;
	// end inline asm
	// begin inline asm
	fma.rn.f32 %f4268, %f4134, %f33028, %f4264;
	// end inline asm
	// begin inline asm
	fma.rn.f32 %f4272, %f4134, %f33028, %f4268;
	// end inline asm
	// begin inline asm
	fma.rn.f32 %f4276, %f4134, %f33028, %f4272;
	// end inline asm
	// begin inline asm
	fma.rn.f32 %f4280, %f4134, %f33028, %f4276;
	// end inline asm
	// begin inline asm
	fma.rn.f32 %f4284, %f4134, %f33028, %f4280;
	// end inline asm
	// begin inline asm
	fma.rn.f32 %f4288, %f4134, %f33028, %f4284;
	// end inline asm
	// begin inline asm
	fma.rn.f32 %f4292, %f4134, %f33028, %f4288;
	// end inline asm
	// begin inline asm
	fma.rn.f32 %f4296, %f4134, %f33028, %f4292;
	// end inline asm
	// begin inline asm
	fma.rn.f32 %f4300, %f4134, %f33028, %f4296;
	// end inline asm
	// begin inline asm
	fma.rn.f32 %f4304, %f4134, %f33028, %f4300;
	// end inline asm
	// begin inline asm
	fma.rn.f32 %f4308, %f4134, %f33028, %f4304;
	// end inline asm
	// begin inline asm
	fma.rn.f32 %f4312, %f4134, %f33028, %f4308;
	// end inline asm
	// begin inline asm
	fma.rn.f32 %f4316, %f4134, %f33028, %f4312;
	// end inline asm
	// begin inline asm
	fma.rn.f32 %f4320, %f4134, %f33028, %f4316;
	// end inline asm
	// begin inline asm
	fma.rn.f32 %f4324, %f4134, %f33028, %f4320;
	// end inline asm
	// begin inline asm
	fma.rn.f32 %f4328, %f4134, %f33028, %f4324;
	// end inline asm
	// begin inline asm
	fma.rn.f32 %f4332, %f4134, %f33028, %f4328;
	// end inline asm
	// begin inline asm
	fma.rn.f32 %f4336, %f4134, %f33028, %f4332;
	// end inline asm
	// begin inline asm
	fma.rn.f32 %f4340, %f4134, %f33028, %f4336;
	// end inline asm
	// begin inline asm
	fma.rn.f32 %f4344, %f4134, %f33028, %f4340;
	// end inline asm
	// begin inline asm
	fma.rn.f32 %f4348, %f4134, %f33028, %f4344;
	// end inline asm
	// begin inline asm
	fma.rn.f32 %f4352, %f4134, %f33028, %f4348;
	// end inline asm
	// begin inline asm
	fma.rn.f32 %f4356, %f4134, %f33028, %f4352;
	// end inline asm
	// begin inline asm
	fma.rn.f32 %f4360, %f4134, %f33028, %f4356;
	// end inline asm
	// begin inline asm
	fma.rn.f32 %f4364, %f4134, %f33028, %f4360;
	// end inline asm
	// begin inline asm
	fma.rn.f32 %f4368, %f4134, %f33028, %f4364;
	// end inline asm
	// begin inline asm
	fma.rn.f32 %f4372, %f4134, %f33028, %f4368;
	// end inline asm
	// begin inline asm
	fma.rn.f32 %f4376, %f4134, %f33028, %f4372;
	// end inline asm
	// begin inline asm
	fma.rn.f32 %f4380, %f4134, %f33028, %f4376;
	// end inline asm
	// begin inline asm
	fma.rn.f32 %f4384, %f4134, %f33028, %f4380;
	// end inline asm
	// begin inline asm
	fma.rn.f32 %f4388, %f4134, %f33028, %f4384;
	// end inline asm
	// begin inline asm
	sin.approx.f32  %f4392, %f4388;
	// end inline asm
	// begin inline asm
	fma.rn.f32 %f4394, %f4392, %f33028, %f4388;
	// end inline asm
	// begin inline asm
	fma.rn.f32 %f4398, %f4392, %f33028, %f4394;
	// end inline asm
	// begin inline asm
	fma.rn.f32 %f4402, %f4392, %f33028, %f4398;
	// end inline asm
	// begin inline asm
	fma.rn.f32 %f4406, %f4392, %f33028, %f4402;
	// end inline asm
	// begin inline asm
	fma.rn.f32 %f4410, %f4392, %f33028, %f4406;
	// end inline asm
	// begin inline asm
	fma.rn.f32 %f4414, %f4392, %f33028, %f4410;
	// end inline asm
	// begin inline asm
	fma.rn.f32 %f4418, %f4392, %f33028, %f4414;
	// end inline asm
	// begin inline asm
	fma.rn.f32 %f4422, %f4392, %f33028, %f4418;
	// end inline asm
	// begin inline asm
	fma.rn.f32 %f4426, %f4392, %f33028, %f4422;
	// end inline asm
	// begin inline asm
	fma.rn.f32 %f4430, %f4392, %f33028, %f4426;
	// end inline asm
	// begin inline asm
	fma.rn.f32 %f4434, %f4392, %f33028, %f4430;
	// end inline asm
	// begin inline asm
	fma.rn.f32 %f4438, %f4392, %f33028, %f4434;
	// end inline asm
	// begin inline asm
	fma.rn.f32 %f4442, %f4392, %f33028, %f4438;
	// end inline asm
	// begin inline asm
	fma.rn.f32 %f4446, %f4392, %f33028, %f4442;
	// end inline asm
	// begin inline asm
	fma.rn.f32 %f4450, %f4392, %f33028, %f4446;
	// end inline asm
	// begin inline asm
	fma.rn.f32 %f4454, %f4392, %f33028, %f4450;
	// end inline asm
	// begin inline asm
	fma.rn.f32 %f4458, %f4392, %f33028, %f4454;
	// end inline asm
	// begin inline asm
	fma.rn.f32 %f4462, %f4392, %f33028, %f4458;
	// end inline asm
	// begin inline asm
	fma.rn.f32 %f4466, %f4392, %f33028, %f4462;
	// end inline asm
	// begin inline asm
	fma.rn.f32 %f4470, %f4392, %f33028, %f4466;
	// end inline asm
	// begin inline asm
	fma.rn.f32 %f4474, %f4392, %f33028, %f4470;
	// end inline asm
	// begin inline asm
	fma.rn.f32 %f4478, %f4392, %f33028, %f4474;
	// end inline asm
	// begin inline asm
	fma.rn.f32 %f4482, %f4392, %f33028, %f4478;
	// end inline asm
	// begin inline asm
	fma.rn.f32 %f4486, %f4392, %f33028, %f4482;
	// end inline asm
	// begin inline asm
	fma.rn.f32 %f4490, %f4392, %f33028, %f4486;
	// end inline asm
	// begin inline asm
	fma.rn.f32 %f4494, %f4392, %f33028, %f4490;
	// end inline asm
	// begin inline asm
	fma.rn.f32 %f4498, %f4392, %f33028, %f4494;
	// end inline asm
	// begin inline asm
	fma.rn.f32 %f4502, %f4392, %f33028, %f4498;
	// end inline asm
	// begin inline asm
	fma.rn.f32 %f4506, %f4392, %f33028, %f4502;
	// end inline asm
	// begin inline asm
	fma.rn.f32 %f4510, %f4392, %f33028, %f4506;
	// end inline asm
	// begin inline asm
	fma.rn.f32 %f4514, %f4392, %f33028, %f4510;
	// end inline asm
	// begin inline asm
	fma.rn.f32 %f4518, %f4392, %f33028, %f4514;
	// end inline asm
	// begin inline asm
	fma.rn.f32 %f4522, %f4392, %f33028, %f4518;
	// end inline asm
	// begin inline asm
	fma.rn.f32 %f4526, %f4392, %f33028, %f4522;
	// end inline asm
	// begin inline asm
	fma.rn.f32 %f4530, %f4392, %f33028, %f4526;
	// end inline asm
	// begin inline asm
	fma.rn.f32 %f4534, %f4392, %f33028, %f4530;
	// end inline asm
	// begin inline asm
	fma.rn.f32 %f4538, %f4392, %f33028, %f4534;
	// end inline asm
	// begin inline asm
	fma.rn.f32 %f4542, %f4392, %f33028, %f4538;
	// end inline asm
	// begin inline asm
	fma.rn.f32 %f4546, %f4392, %f33028, %f4542;
	// end inline asm
	// begin inline asm
	fma.rn.f32 %f4550, %f4392, %f33028, %f4546;
	// end inline asm
	// begin inline asm
	fma.rn.f32 %f4554, %f4392, %f33028, %f4550;
	// end inline asm
	// begin inline asm
	fma.rn.f32 %f4558, %f4392, %f33028, %f4554;
	// end inline asm
	// begin inline asm
	fma.rn.f32 %f4562, %f4392, %f33028, %f4558;
	// end inline asm
	// begin inline asm
	fma.rn.f32 %f4566, %f4392, %f33028, %f4562;
	// end inline asm
	// begin inline asm
	fma.rn.f32 %f4570, %f4392, %f33028, %f4566;
	// end inline asm
	// begin inline asm
	fma.rn.f32 %f4574, %f4392, %f33028, %f4570;
	// end inline asm
	// begin inline asm
	fma.rn.f32 %f4578, %f4392, %f33028, %f4574;
	// end inline asm
	// begin inline asm
	fma.rn.f32 %f4582, %f4392, %f33028, %f4578;
	// end inline asm
	// begin inline asm
	fma.rn.f32 %f4586, %f4392, %f33028, %f4582;
	// end inline asm
	// begin inline asm
	fma.rn.f32 %f4590, %f4392, %f33028, %f4586;
	// end inline asm
	// begin inline asm
	fma.rn.f32 %f4594, %f4392, %f33028, %f4590;
	// end inline asm
	// begin inline asm
	fma.rn.f32 %f4598, %f4392, %f33028, %f4594;
	// end inline asm
	// begin inline asm
	fma.rn.f32 %f4602, %f4392, %f33028, %f4598;
	// end inline asm
	// begin inline asm
	fma.rn.f32 %f4606, %f4392, %f33028, %f4602;
	// end inline asm
	// begin inline asm
	fma.rn.f32 %f4610, %f4392, %f33028, %f4606;
	// end inline asm
	// begin inline asm
	fma.rn.f32 %f4614, %f4392, %f33028, %f4610;
	// end inline asm
	// begin inline asm
	fma.rn.f32 %f4618, %f4392, %f33028, %f4614;
	// end inline asm
	// begin inline asm
	fma.rn.f32 %f4622, %f4392, %f33028, %f4618;
	// end inline asm
	// begin inline asm
	fma.rn.f32 %f4626, %f4392, %f33028, %f4622;
	// end inline asm
	// begin inline asm
	fma.rn.f32 %f4630, %f4392, %f33028, %f4626;
	// end inline asm
	// begin inline asm
	fma.rn.f32 %f4634, %f4392, %f33028, %f4630;
	// end inline asm
	// begin inline asm
	fma.rn.f32 %f4638, %f4392, %f33028, %f4634;
	// end inline asm
	// begin inline asm
	fma.rn.f32 %f4642, %f4392, %f33028, %f4638;
	// end inline asm
	// begin inline asm
	fma.rn.f32 %f4646, %f4392, %f33028, %f4642;
	// end inline asm
	// begin inline asm
	sin.approx.f32  %f4650, %f4646;
	// end inline asm
	// begin inline asm
	fma.rn.f32 %f4652, %f4650, %f33028, %f4646;
	// end inline asm
	// begin inline asm
	fma.rn.f32 %f4656, %f4650, %f33028, %f4652;
	// end inline asm
	// begin inline asm
	fma.rn.f32 %f4660, %f4650, %f33028, %f4656;
	// end inline asm
	// begin inline asm
	fma.rn.f32 %f4664, %f4650, %f33028, %f4660;
	// end inline asm
	// begin inline asm
	fma.rn.f32 %f4668, %f4650, %f33028, %f4664;
	// end inline asm
	// begin inline asm
	fma.rn.f32 %f4672, %f4650, %f33028, %f4668;
	// end inline asm
	// begin inline asm
	fma.rn.f32 %f4676, %f4650, %f33028, %f4672;
	// end inline asm
	// begin inline asm
	fma.rn.f32 %f4680, %f4650, %f33028, %f4676;
	// end inline asm
	// begin inline asm
	fma.rn.f32 %f4684, %f4650, %f33028, %f4680;
	// end inline asm
	// begin inline asm
	fma.rn.f32 %f4688, %f4650, %f33028, %f4684;
	// end inline asm
	// begin inline asm
	fma.rn.f32 %f4692, %f4650, %f33028, %f4688;
	// end inline asm
	// begin inline asm
	fma.rn.f32 %f4696, %f4650, %f33028, %f4692;
	// end inline asm
	// begin inline asm
	fma.rn.f32 %f4700, %f4650, %f33028, %f4696;
	// end inline asm
	// begin inline asm
	fma.rn.f32 %f4704, %f4650, %f33028, %f4700;
	// end inline asm
	// begin inline asm
	fma.rn.f32 %f4708, %f4650, %f33028, %f4704;
	// end inline asm
	// begin inline asm
	fma.rn.f32 %f4712, %f4650, %f33028, %f4708;
	// end inline asm
	// begin inline asm
	fma.rn.f32 %f4716, %f4650, %f33028, %f4712;
	// end inline asm
	// begin inline asm
	fma.rn.f32 %f4720, %f4650, %f33028, %f4716;
	// end inline asm
	// begin inline asm
	fma.rn.f32 %f4724, %f4650, %f33028, %f4720;
	// end inline asm
	// begin inline asm
	fma.rn.f32 %f4728, %f4650, %f33028, %f4724;
	// end inline asm
	// begin inline asm
	fma.rn.f32 %f4732, %f4650, %f33028, %f4728;
	// end inline asm
	// begin inline asm
	fma.rn.f32 %f4736, %f4650, %f33028, %f4732;
	// end inline asm
	// begin inline asm
	fma.rn.f32 %f4740, %f4650, %f33028, %f4736;
	// end inline asm
	// begin inline asm
	fma.rn.f32 %f4744, %f4650, %f33028, %f4740;
	// end inline asm
	// begin inline asm
	fma.rn.f32 %f4748, %f4650, %f33028, %f4744;
	// end inline asm
	// begin inline asm
	fma.rn.f32 %f4752, %f4650, %f33028, %f4748;
	// end inline asm
	// begin inline asm
	fma.rn.f32 %f4756, %f4650, %f33028, %f4752;
	// end inline asm
	// begin inline asm
	fma.rn.f32 %f4760, %f4650, %f33028, %f4756;
	// end inline asm
	// begin inline asm
	fma.rn.f32 %f4764, %f4650, %f33028, %f4760;
	// end inline asm
	// begin inline asm
	fma.rn.f32 %f4768, %f4650, %f33028, %f4764;
	// end inline asm
	// begin inline asm
	fma.rn.f32 %f4772, %f4650, %f33028, %f4768;
	// end inline asm
	// begin inline asm
	fma.rn.f32 %f4776, %f4650, %f33028, %f4772;
	// end inline asm
	// begin inline asm
	fma.rn.f32 %f4780, %f4650, %f33028, %f4776;
	// end inline asm
	// begin inline asm
	fma.rn.f32 %f4784, %f4650, %f33028, %f4780;
	// end inline asm
	// begin inline asm
	fma.rn.f32 %f4788, %f4650, %f33028, %f4784;
	// end inline asm
	// begin inline asm
	fma.rn.f32 %f4792, %f4650, %f33028, %f4788;
	// end inline asm
	// begin inline asm
	fma.rn.f32 %f4796, %f4650, %f33028, %f4792;
	// end inline asm
	// begin inline asm
	fma.rn.f32 %f4800, %f4650, %f33028, %f4796;
	// end inline asm
	// begin inline asm
	fma.rn.f32 %f4804, %f4650, %f33028, %f4800;
	// end inline asm
	// begin inline asm
	fma.rn.f32 %f4808, %f4650, %f33028, %f4804;
	// end inline asm
	// begin inline asm
	fma.rn.f32 %f4812, %f4650, %f33028, %f4808;
	// end inline asm
	// begin inline asm
	fma.rn.f32 %f4816, %f4650, %f33028, %f4812;
	// end inline asm
	// begin inline asm
	fma.rn.f32 %f4820, %f4650, %f33028, %f4816;
	// end inline asm
	// begin inline asm
	fma.rn.f32 %f4824, %f4650, %f33028, %f4820;
	// end inline asm
	// begin inline asm
	fma.rn.f32 %f4828, %f4650, %f33028, %f4824;
	// end inline asm
	// begin inline asm
	fma.rn.f32 %f4832, %f4650, %f33028, %f4828;
	// end inline asm
	// begin inline asm
	fma.rn.f32 %f4836, %f4650, %f33028, %f4832;
	// end inline asm
	// begin inline asm
	fma.rn.f32 %f4840, %f4650, %f33028, %f4836;
	// end inline asm
	// begin inline asm
	fma.rn.f32 %f4844, %f4650, %f33028, %f4840;
	// end inline asm
	// begin inline asm
	fma.rn.f32 %f4848, %f4650, %f33028, %f4844;
	// end inline asm
	// begin inline asm
	fma.rn.f32 %f4852, %f4650, %f33028, %f4848;
	// end inline asm
	// begin inline asm
	fma.rn.f32 %f4856, %f4650, %f33028, %f4852;
	// end inline asm
	// begin inline asm
	fma.rn.f32 %f4860, %f4650, %f33028, %f4856;
	// end inline asm
	// begin inline asm
	fma.rn.f32 %f4864, %f4650, %f33028, %f4860;
	// end inline asm
	// begin inline asm
	fma.rn.f32 %f4868, %f4650, %f33028, %f4864;
	// end inline asm
	// begin inline asm
	fma.rn.f32 %f4872, %f4650, %f33028, %f4868;
	// end inline asm
	// begin inline asm
	fma.rn.f32 %f4876, %f4650, %f33028, %f4872;
	// end inline asm
	// begin inline asm
	fma.rn.f32 %f4880, %f4650, %f33028, %f4876;
	// end inline asm
	// begin inline asm
	fma.rn.f32 %f4884, %f4650, %f33028, %f4880;
	// end inline asm
	// begin inline asm
	fma.rn.f32 %f4888, %f4650, %f33028, %f4884;
	// end inline asm
	// begin inline asm
	fma.rn.f32 %f4892, %f4650, %f33028, %f4888;
	// end inline asm
	// begin inline asm
	fma.rn.f32 %f4896, %f4650, %f33028, %f4892;
	// end inline asm
	// begin inline asm
	fma.rn.f32 %f4900, %f4650, %f33028, %f4896;
	// end inline asm
	// begin inline asm
	fma.rn.f32 %f4904, %f4650, %f33028, %f4900;
	// end inline asm
	// begin inline asm
	sin.approx.f32  %f4908, %f4904;
	// end inline asm
	// begin inline asm
	fma.rn.f32 %f4910, %f4908, %f33028, %f4904;
	// end inline asm
	// begin inline asm
	fma.rn.f32 %f4914, %f4908, %f33028, %f4910;
	// end inline asm
	// begin inline asm
	fma.rn.f32 %f4918, %f4908, %f33028, %f4914;
	// end inline asm
	// begin inline asm
	fma.rn.f32 %f4922, %f4908, %f33028, %f4918;
	// end inline asm
	// begin inline asm
	fma.rn.f32 %f4926, %f4908, %f33028, %f4922;
	// end inline asm
	// begin inline asm
	fma.rn.f32 %f4930, %f4908, %f33028, %f4926;
	// end inline asm
	// begin inline asm
	fma.rn.f32 %f4934, %f4908, %f33028, %f4930;
	// end inline asm
	// begin inline asm
	fma.rn.f32 %f4938, %f4908, %f33028, %f4934;
	// end inline asm
	// begin inline asm
	fma.rn.f32 %f4942, %f4908, %f33028, %f4938;
	// end inline asm
	// begin inline asm
	fma.rn.f32 %f4946, %f4908, %f33028, %f4942;
	// end inline asm
	// begin inline asm
	fma.rn.f32 %f4950, %f4908, %f33028, %f4946;
	// end inline asm
	// begin inline asm
	fma.rn.f32 %f4954, %f4908, %f33028, %f4950;
	// end inline asm
	// begin inline asm
	fma.rn.f32 %f4958, %f4908, %f33028, %f4954;
	// end inline asm
	// begin inline asm
	fma.rn.f32 %f4962, %f4908, %f33028, %f4958;
	// end inline asm
	// begin inline asm
	fma.rn.f32 %f4966, %f4908, %f33028, %f4962;
	// end inline asm
	// begin inline asm
	fma.rn.f32 %f4970, %f4908, %f33028, %f4966;
	// end inline asm
	// begin inline asm
	fma.rn.f32 %f4974, %f4908, %f33028, %f4970;
	// end inline asm
	// begin inline asm
	fma.rn.f32 %f4978, %f4908, %f33028, %f4974;
	// end inline asm
	// begin inline asm
	fma.rn.f32 %f4982, %f4908, %f33028, %f4978;
	// end inline asm
	// begin inline asm
	fma.rn.f32 %f4986, %f4908, %f33028, %f4982;
	// end inline asm
	// begin inline asm
	fma.rn.f32 %f4990, %f4908, %f33028, %f4986;
	// end inline asm
	// begin inline asm
	fma.rn.f32 %f4994, %f4908, %f33028, %f4990;
	// end inline asm
	// begin inline asm
	fma.rn.f32 %f4998, %f4908, %f33028, %f4994;
	// end inline asm
	// begin inline asm
	fma.rn.f32 %f5002, %f4908, %f33028, %f4998;
	// end inline asm
	// begin inline asm
	fma.rn.f32 %f5006, %f4908, %f33028, %f5002;
	// end inline asm
	// begin inline asm
	fma.rn.f32 %f5010, %f4908, %f33028, %f5006;
	// end inline asm
	// begin inline asm
	fma.rn.f32 %f5014, %f4908, %f33028, %f5010;
	// end inline asm
	// begin inline asm
	fma.rn.f32 %f5018, %f4908, %f33028, %f5014;
	// end inline asm
	// begin inline asm
	fma.rn.f32 %f5022, %f4908, %f33028, %f5018;
	// end inline asm
	// begin inline asm
	fma.rn.f32 %f5026, %f4908, %f33028, %f5022;
	// end inline asm
	// begin inline asm
	fma.rn.f32 %f5030, %f4908, %f33028, %f5026;
	// end inline asm
	// begin inline asm
	fma.rn.f32 %f5034, %f4908, %f33028, %f5030;
	// end inline asm
	// begin inline asm
	fma.rn.f32 %f5038, %f4908, %f33028, %f5034;
	// end inline asm
	// begin inline asm
	fma.rn.f32 %f5042, %f4908, %f33028, %f5038;
	// end inline asm
	// begin inline asm
	fma.rn.f32 %f5046, %f4908, %f33028, %f5042;
	// end inline asm
	// begin inline asm
	fma.rn.f32 %f5050, %f4908, %f33028, %f5046;
	// end inline asm
	// begin inline asm
	fma.rn.f32 %f5054, %f4908, %f33028, %f5050;
	// end inline asm
	// begin inline asm
	fma.rn.f32 %f5058, %f4908, %f33028, %f5054;
	// end inline asm
	// begin inline asm
	fma.rn.f32 %f5062, %f4908, %f33028, %f5058;
	// end inline asm
	// begin inline asm
	fma.rn.f32 %f5066, %f4908, %f33028, %f5062;
	// end inline asm
	// begin inline asm
	fma.rn.f32 %f5070, %f4908, %f33028, %f5066;
	// end inline asm
	// begin inline asm
	fma.rn.f32 %f5074, %f4908, %f33028, %f5070;
	// end inline asm
	// begin inline asm
	fma.rn.f32 %f5078, %f4908, %f33028, %f5074;
	// end inline asm
	// begin inline asm
	fma.rn.f32 %f5082, %f4908, %f33028, %f5078;
	// end inline asm
	// begin inline asm
	fma.rn.f32 %f5086, %f4908, %f33028, %f5082;
	// end inline asm
	// begin inline asm
	fma.rn.f32 %f5090, %f4908, %f33028, %f5086;
	// end inline asm
	// begin inline asm
	fma.rn.f32 %f5094, %f4908, %f33028, %f5090;
	// end inline asm
	// begin inline asm
	fma.rn.f32 %f5098, %f4908, %f33028, %f5094;
	// end inline asm
	// begin inline asm
	fma.rn.f32 %f5102, %f4908, %f33028, %f5098;
	// end inline asm
	// begin inline asm
	fma.rn.f32 %f5106, %f4908, %f33028, %f5102;
	// end inline asm
	// begin inline asm
	fma.rn.f32 %f5110, %f4908, %f33028, %f5106;
	// end inline asm
	// begin inline asm
	fma.rn.f32 %f5114, %f4908, %f33028, %f5110;
	// end inline asm
	// begin inline asm
	fma.rn.f32 %f5118, %f4908, %f33028, %f5114;
	// end inline asm
	// begin inline asm
	fma.rn.f32 %f5122, %f4908, %f33028, %f5118;
	// end inline asm
	// begin inline asm
	fma.rn.f32 %f5126, %f4908, %f33028, %f5122;
	// end inline asm
	// begin inline asm
	fma.rn.f32 %f5130, %f4908, %f33028, %f5126;
	// end inline asm
	// begin inline asm
	fma.rn.f32 %f5134, %f4908, %f33028, %f5130;
	// end inline asm
	// begin inline asm
	fma.rn.f32 %f5138, %f4908, %f33028, %f5134;
	// end inline asm
	// begin inline asm
	fma.rn.f32 %f5142, %f4908, %f33028, %f5138;
	// end inline asm
	// begin inline asm
	fma.rn.f32 %f5146, %f4908, %f33028, %f5142;
	// end inline asm
	// begin inline asm
	fma.rn.f32 %f5150, %f4908, %f33028, %f5146;
	// end inline asm
	// begin inline asm
	fma.rn.f32 %f5154, %f4908, %f33028, %f5150;
	// end inline asm
	// begin inline asm
	fma.rn.f32 %f5158, %f4908, %f33028, %f5154;
	// end inline asm
	// begin inline asm
	fma.rn.f32 %f5162, %f4908, %f33028, %f5158;
	// end inline asm
	// begin inline asm
	sin.approx.f32  %f5166, %f5162;
	// end inline asm
	// begin inline asm
	fma.rn.f32 %f5168, %f5166, %f33028, %f5162;
	// end inline asm
	// begin inline asm
	fma.rn.f32 %f5172, %f5166, %f33028, %f5168;
	// end inline asm
	// begin inline asm
	fma.rn.f32 %f5176, %f5166, %f33028, %f5172;
	// end inline asm
	// begin inline asm
	fma.rn.f32 %f5180, %f5166, %f33028, %f5176;
	// end inline asm
	// begin inline asm
	fma.rn.f32 %f5184, %f5166, %f33028, %f5180;
	// end inline asm
	// begin inline asm
	fma.rn.f32 %f5188, %f5166, %f33028, %f5184;
	// end inline asm
	// begin inline asm
	fma.rn.f32 %f5192, %f5166, %f33028, %f5188;
	// end inline asm
	// begin inline asm
	fma.rn.f32 %f5196, %f5166, %f33028, %f5192;
	// end inline asm
	// begin inline asm
	fma.rn.f32 %f5200, %f5166, %f33028, %f5196;
	// end inline asm
	// begin inline asm
	fma.rn.f32 %f5204, %f5166, %f33028, %f5200;
	// end inline asm
	// begin inline asm
	fma.rn.f32 %f5208, %f5166, %f33028, %f5204;
	// end inline asm
	// begin inline asm
	fma.rn.f32 %f5212, %f5166, %f33028, %f5208;
	// end inline asm
	// begin inline asm
	fma.rn.f32 %f5216, %f5166, %f33028, %f5212;
	// end inline asm
	// begin inline asm
	fma.rn.f32 %f5220, %f5166, %f33028, %f5216;
	// end inline asm
	// begin inline asm
	fma.rn.f32 %f5224, %f5166, %f33028, %f5220;
	// end inline asm
	// begin inline asm
	fma.rn.f32 %f5228, %f5166, %f33028, %f5224;
	// end inline asm
	// begin inline asm
	fma.rn.f32 %f5232, %f5166, %f33028, %f5228;
	// end inline asm
	// begin inline asm
	fma.rn.f32 %f5236, %f5166, %f33028, %f5232;
	// end inline asm
	// begin inline asm
	fma.rn.f32 %f5240, %f5166, %f33028, %f5236;
	// end inline asm
	// begin inline asm
	fma.rn.f32 %f5244, %f5166, %f33028, %f5240;
	// end inline asm
	// begin inline asm
	fma.rn.f32 %f5248, %f5166, %f33028, %f5244;
	// end inline asm
	// begin inline asm
	fma.rn.f32 %f5252, %f5166, %f33028, %f5248;
	// end inline asm
	// begin inline asm
	fma.rn.f32 %f5256, %f5166, %f33028, %f5252;
	// end inline asm
	// begin inline asm
	fma.rn.f32 %f5260, %f5166, %f33028, %f5256;
	// end inline asm
	// begin inline asm
	fma.rn.f32 %f5264, %f5166, %f33028, %f5260;
	// end inline asm
	// begin inline asm
	fma.rn.f32 %f5268, %f5166, %f33028, %f5264;
	// end inline asm
	// begin inline asm
	fma.rn.f32 %f5272, %f5166, %f33028, %f5268;
	// end inline asm
	// begin inline asm
	fma.rn.f32 %f5276, %f5166, %f33028, %f5272;
	// end inline asm
	// begin inline asm
	fma.rn.f32 %f5280, %f5166, %f33028, %f5276;
	// end inline asm
	// begin inline asm
	fma.rn.f32 %f5284, %f5166, %f33028, %f5280;
	// end inline asm
	// begin inline asm
	fma.rn.f32 %f5288, %f5166, %f33028, %f5284;
	// end inline asm
	// begin inline asm
	fma.rn.f32 %f5292, %f5166, %f33028, %f5288;
	// end inline asm
	// begin inline asm
	fma.rn.f32 %f5296, %f5166, %f33028, %f5292;
	// end inline asm
	// begin inline asm
	fma.rn.f32 %f5300, %f5166, %f33028, %f5296;
	// end inline asm
	// begin inline asm
	fma.rn.f32 %f5304, %f5166, %f33028, %f5300;
	// end inline asm
	// begin inline asm
	fma.rn.f32 %f5308, %f5166, %f33028, %f5304;
	// end inline asm
	// begin inline asm
	fma.rn.f32 %f5312, %f5166, %f33028, %f5308;
	// end inline asm
	// begin inline asm
	fma.rn.f32 %f5316, %f5166, %f33028, %f5312;
	// end inline asm
	// begin inline asm
	fma.rn.f32 %f5320, %f5166, %f33028, %f5316;
	// end inline asm
	// begin inline asm
	fma.rn.f32 %f5324, %f5166, %f33028, %f5320;
	// end inline asm
	// begin inline asm
	fma.rn.f32 %f5328, %f5166, %f33028, %f5324;
	// end inline asm
	// begin inline asm
	fma.rn.f32 %f5332, %f5166, %f33028, %f5328;
	// end inline asm
	// begin inline asm
	fma.rn.f32 %f5336, %f5166, %f33028, %f5332;
	// end inline asm
	// begin inline asm
	fma.rn.f32 %f5340, %f5166, %f33028, %f5336;
	// end inline asm
	// begin inline asm
	fma.rn.f32 %f5344, %f5166, %f33028, %f5340;
	// end inline asm
	// begin inline asm
	fma.rn.f32 %f5348, %f5166, %f33028, %f5344;
	// end inline asm
	// begin inline asm
	fma.rn.f32 %f5352, %f5166, %f33028, %f5348;
	// end inline asm
	// begin inline asm
	fma.rn.f32 %f5356, %f5166, %f33028, %f5352;
	// end inline asm
	// begin inline asm
	fma.rn.f32 %f5360, %f5166, %f33028, %f5356;
	// end inline asm
	// begin inline asm
	fma.rn.f32 %f5364, %f5166, %f33028, %f5360;
	// end inline asm
	// begin inline asm
	fma.rn.f32 %f5368, %f5166, %f33028, %f5364;
	// end inline asm
	// begin inline asm
	fma.rn.f32 %f5372, %f5166, %f33028, %f5368;
	// end inline asm
	// begin inline asm
	fma.rn.f32 %f5376, %f5166, %f33028, %f5372;
	// end inline asm
	// begin inline asm
	fma.rn.f32 %f5380, %f5166, %f33028, %f5376;
	// end inline asm
	// begin inline asm
	fma.rn.f32 %f5384, %f5166, %f33028, %f5380;
	// end inline asm
	// begin inline asm
	fma.rn.f32 %f5388, %f5166, %f33028, %f5384;
	// end inline asm
	// begin inline asm
	fma.rn.f32 %f5392, %f5166, %f33028, %f5388;
	// end inline asm
	// begin inline asm
	fma.rn.f32 %f5396, %f5166, %f33028, %f5392;
	// end inline asm
	// begin inline asm
	fma.rn.f32 %f5400, %f5166, %f33028, %f5396;
	// end inline asm
	// begin inline asm
	fma.rn.f32 %f5404, %f5166, %f33028, %f5400;
	// end inline asm
	// begin inline asm
	fma.rn.f32 %f5408, %f5166, %f33028, %f5404;
	// end inline asm
	// begin inline asm
	fma.rn.f32 %f5412, %f5166, %f33028, %f5408;
	// end inline asm
	// begin inline asm
	fma.rn.f32 %f5416, %f5166, %f33028, %f5412;
	// end inline asm
	// begin inline asm
	fma.rn.f32 %f5420, %f5166, %f33028, %f5416;
	// end inline asm
	// begin inline asm
	sin.approx.f32  %f5424, %f5420;
	// end inline asm
	// begin inline asm
	fma.rn.f32 %f5426, %f5424, %f33028, %f5420;
	// end inline asm
	// begin inline asm
	fma.rn.f32 %f5430, %f5424, %f33028, %f5426;
	// end inline asm
	// begin inline asm
	fma.rn.f32 %f5434, %f5424, %f33028, %f5430;
	// end inline asm
	// begin inline asm
	fma.rn.f32 %f5438, %f5424, %f33028, %f5434;
	// end inline asm
	// begin inline asm
	fma.rn.f32 %f5442, %f5424, %f33028, %f5438;
	// end inline asm
	// begin inline asm
	fma.rn.f32 %f5446, %f5424, %f33028, %f5442;
	// end inline asm
	// begin inline asm
	fma.rn.f32 %f5450, %f5424, %f33028, %f5446;
	// end inline asm
	// begin inline asm
	fma.rn.f32 %f5454, %f5424, %f33028, %f5450;
	// end inline asm
	// begin inline asm
	fma.rn.f32 %f5458, %f5424, %f33028, %f5454;
	// end inline asm
	// begin inline asm
	fma.rn.f32 %f5462, %f5424, %f33028, %f5458;
	// end inline asm
	// begin inline asm
	fma.rn.f32 %f5466, %f5424, %f33028, %f5462;
	// end inline asm
	// begin inline asm
	fma.rn.f32 %f5470, %f5424, %f33028, %f5466;
	// end inline asm
	// begin inline asm
	fma.rn.f32 %f5474, %f5424, %f33028, %f5470;
	// end inline asm
	// begin inline asm
	fma.rn.f32 %f5478, %f5424, %f33028, %f5474;
	// end inline asm
	// begin inline asm
	fma.rn.f32 %f5482, %f5424, %f33028, %f5478;
	// end inline asm
	// begin inline asm
	fma.rn.f32 %f5486, %f5424, %f33028, %f5482;
	// end inline asm
	// begin inline asm
	fma.rn.f32 %f5490, %f5424, %f33028, %f5486;
	// end inline asm
	// begin inline asm
	fma.rn.f32 %f5494, %f5424, %f33028, %f5490;
	// end inline asm
	// begin inline asm
	fma.rn.f32 %f5498, %f5424, %f33028, %f5494;
	// end inline asm
	// begin inline asm
	fma.rn.f32 %f5502, %f5424, %f33028, %f5498;
	// end inline asm
	// begin inline asm
	fma.rn.f32 %f5506, %f5424, %f33028, %f5502;
	// end inline asm
	// begin inline asm
	fma.rn.f32 %f5510, %f5424, %f33028, %f5506;
	// end inline asm
	// begin inline asm
	fma.rn.f32 %f5514, %f5424, %f33028, %f5510;
	// end inline asm
	// begin inline asm
	fma.rn.f32 %f5518, %f5424, %f33028, %f5514;
	// end inline asm
	// begin inline asm
	fma.rn.f32 %f5522, %f5424, %f33028, %f5518;
	// end inline asm
	// begin inline asm
	fma.rn.f32 %f5526, %f5424, %f33028, %f5522;
	// end inline asm
	// begin inline asm
	fma.rn.f32 %f5530, %f5424, %f33028, %f5526;
	// end inline asm
	// begin inline asm
	fma.rn.f32 %f5534, %f5424, %f33028, %f5530;
	// end inline asm
	// begin inline asm
	fma.rn.f32 %f5538, %f5424, %f33028, %f5534;
	// end inline asm
	// begin inline asm
	fma.rn.f32 %f5542, %f5424, %f33028, %f5538;
	// end inline asm
	// begin inline asm
	fma.rn.f32 %f5546, %f5424, %f33028, %f5542;
	// end inline asm
	// begin inline asm
	fma.rn.f32 %f5550, %f5424, %f33028, %f5546;
	// end inline asm
	// begin inline asm
	fma.rn.f32 %f5554, %f5424, %f33028, %f5550;
	// end inline asm
	// begin inline asm
	fma.rn.f32 %f5558, %f5424, %f33028, %f5554;
	// end inline asm
	// begin inline asm
	fma.rn.f32 %f5562, %f5424, %f33028, %f5558;
	// end inline asm
	// begin inline asm
	fma.rn.f32 %f5566, %f5424, %f33028, %f5562;
	// end inline asm
	// begin inline asm
	fma.rn.f32 %f5570, %f5424, %f33028, %f5566;
	// end inline asm
	// begin inline asm
	fma.rn.f32 %f5574, %f5424, %f33028, %f5570;
	// end inline asm
	// begin inline asm
	fma.rn.f32 %f5578, %f5424, %f33028, %f5574;
	// end inline asm
	// begin inline asm
	fma.rn.f32 %f5582, %f5424, %f33028, %f5578;
	// end inline asm
	// begin inline asm
	fma.rn.f32 %f5586, %f5424, %f33028, %f5582;
	// end inline asm
	// begin inline asm
	fma.rn.f32 %f5590, %f5424, %f33028, %f5586;
	// end inline asm
	// begin inline asm
	fma.rn.f32 %f5594, %f5424, %f33028, %f5590;
	// end inline asm
	// begin inline asm
	fma.rn.f32 %f5598, %f5424, %f33028, %f5594;
	// end inline asm
	// begin inline asm
	fma.rn.f32 %f5602, %f5424, %f33028, %f5598;
	// end inline asm
	// begin inline asm
	fma.rn.f32 %f5606, %f5424, %f33028, %f5602;
	// end inline asm
	// begin inline asm
	fma.rn.f32 %f5610, %f5424, %f33028, %f5606;
	// end inline asm
	// begin inline asm
	fma.rn.f32 %f5614, %f5424, %f33028, %f5610;
	// end inline asm
	// begin inline asm
	fma.rn.f32 %f5618, %f5424, %f33028, %f5614;
	// end inline asm
	// begin inline asm
	fma.rn.f32 %f5622, %f5424, %f33028, %f5618;
	// end inline asm
	// begin inline asm
	fma.rn.f32 %f5626, %f5424, %f33028, %f5622;
	// end inline asm
	// begin inline asm
	fma.rn.f32 %f5630, %f5424, %f33028, %f5626;
	// end inline asm
	// begin inline asm
	fma.rn.f32 %f5634, %f5424, %f33028, %f5630;
	// end inline asm
	// begin inline asm
	fma.rn.f32 %f5638, %f5424, %f33028, %f5634;
	// end inline asm
	// begin inline asm
	fma.rn.f32 %f5642, %f5424, %f33028, %f5638;
	// end inline asm
	// begin inline asm
	fma.rn.f32 %f5646, %f5424, %f33028, %f5642;
	// end inline asm
	// begin inline asm
	fma.rn.f32 %f5650, %f5424, %f33028, %f5646;
	// end inline asm
	// begin inline asm
	fma.rn.f32 %f5654, %f5424, %f33028, %f5650;
	// end inline asm
	// begin inline asm
	fma.rn.f32 %f5658, %f5424, %f33028, %f5654;
	// end inline asm
	// begin inline asm
	fma.rn.f32 %f5662, %f5424, %f33028, %f5658;
	// end inline asm
	// begin inline asm
	fma.rn.f32 %f5666, %f5424, %f33028, %f5662;
	// end inline asm
	// begin inline asm
	fma.rn.f32 %f5670, %f5424, %f33028, %f5666;
	// end inline asm
	// begin inline asm
	fma.rn.f32 %f5674, %f5424, %f33028, %f5670;
	// end inline asm
	// begin inline asm
	fma.rn.f32 %f5678, %f5424, %f33028, %f5674;
	// end inline asm
	// begin inline asm
	sin.approx.f32  %f5682, %f5678;
	// end inline asm
	// begin inline asm
	fma.rn.f32 %f5684, %f5682, %f33028, %f5678;
	// end inline asm
	// begin inline asm
	fma.rn.f32 %f5688, %f5682, %f33028, %f5684;
	// end inline asm
	// begin inline asm
	fma.rn.f32 %f5692, %f5682, %f33028, %f5688;
	// end inline asm
	// begin inline asm
	fma.rn.f32 %f5696, %f5682, %f33028, %f5692;
	// end inline asm
	// begin inline asm
	fma.rn.f32 %f5700, %f5682, %f33028, %f5696;
	// end inline asm
	// begin inline asm
	fma.rn.f32 %f5704, %f5682, %f33028, %f5700;
	// end inline asm
	// begin inline asm
	fma.rn.f32 %f5708, %f5682, %f33028, %f5704;
	// end inline asm
	// begin inline asm
	fma.rn.f32 %f5712, %f5682, %f33028, %f5708;
	// end inline asm
	// begin inline asm
	fma.rn.f32 %f5716, %f5682, %f33028, %f5712;
	// end inline asm
	// begin inline asm
	fma.rn.f32 %f5720, %f5682, %f33028, %f5716;
	// end inline asm
	// begin inline asm
	fma.rn.f32 %f5724, %f5682, %f33028, %f5720;
	// end inline asm
	// begin inline asm
	fma.rn.f32 %f5728, %f5682, %f33028, %f5724;
	// end inline asm
	// begin inline asm
	fma.rn.f32 %f5732, %f5682, %f33028, %f5728;
	// end inline asm
	// begin inline asm
	fma.rn.f32 %f5736, %f5682, %f33028, %f5732;
	// end inline asm
	// begin inline asm
	fma.rn.f32 %f5740, %f5682, %f33028, %f5736;
	// end inline asm
	// begin inline asm
	fma.rn.f32 %f5744, %f5682, %f33028, %f5740;
	// end inline asm
	// begin inline asm
	fma.rn.f32 %f5748, %f5682, %f33028, %f5744;
	// end inline asm
	// begin inline asm
	fma.rn.f32 %f5752, %f5682, %f33028, %f5748;
	// end inline asm
	// begin inline asm
	fma.rn.f32 %f5756, %f5682, %f33028, %f5752;
	// end inline asm
	// begin inline asm
	fma.rn.f32 %f5760, %f5682, %f33028, %f5756;
	// end inline asm
	// begin inline asm
	fma.rn.f32 %f5764, %f5682, %f33028, %f5760;
	// end inline asm
	// begin inline asm
	fma.rn.f32 %f5768, %f5682, %f33028, %f5764;
	// end inline asm
	// begin inline asm
	fma.rn.f32 %f5772, %f5682, %f33028, %f5768;
	// end inline asm
	// begin inline asm
	fma.rn.f32 %f5776, %f5682, %f33028, %f5772;
	// end inline asm
	// begin inline asm
	fma.rn.f32 %f5780, %f5682, %f33028, %f5776;
	// end inline asm
	// begin inline asm
	fma.rn.f32 %f5784, %f5682, %f33028, %f5780;
	// end inline asm
	// begin inline asm
	fma.rn.f32 %f5788, %f5682, %f33028, %f5784;
	// end inline asm
	// begin inline asm
	fma.rn.f32 %f5792, %f5682, %f33028, %f5788;
	// end inline asm
	// begin inline asm
	fma.rn.f32 %f5796, %f5682, %f33028, %f5792;
	// end inline asm
	// begin inline asm
	fma.rn.f32 %f5800, %f5682, %f33028, %f5796;
	// end inline asm
	// begin inline asm
	fma.rn.f32 %f5804, %f5682, %f33028, %f5800;
	// end inline asm
	// begin inline asm
	fma.rn.f32 %f5808, %f5682, %f33028, %f5804;
	// end inline asm
	// begin inline asm
	fma.rn.f32 %f5812, %f5682, %f33028, %f5808;
	// end inline asm
	// begin inline asm
	fma.rn.f32 %f5816, %f5682, %f33028, %f5812;
	// end inline asm
	// begin inline asm
	fma.rn.f32 %f5820, %f5682, %f33028, %f5816;
	// end inline asm
	// begin inline asm
	fma.rn.f32 %f5824, %f5682, %f33028, %f5820;
	// end inline asm
	// begin inline asm
	fma.rn.f32 %f5828, %f5682, %f33028, %f5824;
	// end inline asm
	// begin inline asm
	fma.rn.f32 %f5832, %f5682, %f33028, %f5828;
	// end inline asm
	// begin inline asm
	fma.rn.f32 %f5836, %f5682, %f33028, %f5832;
	// end inline asm
	// begin inline asm
	fma.rn.f32 %f5840, %f5682, %f33028, %f5836;
	// end inline asm
	// begin inline asm
	fma.rn.f32 %f5844, %f5682, %f33028, %f5840;
	// end inline asm
	// begin inline asm
	fma.rn.f32 %f5848, %f5682, %f33028, %f5844;
	// end inline asm
	// begin inline asm
	fma.rn.f32 %f5852, %f5682, %f33028, %f5848;
	// end inline asm
	// begin inline asm
	fma.rn.f32 %f5856, %f5682, %f33028, %f5852;
	// end inline asm
	// begin inline asm
	fma.rn.f32 %f5860, %f5682, %f33028, %f5856;
	// end inline asm
	// begin inline asm
	fma.rn.f32 %f5864, %f5682, %f33028, %f5860;
	// end inline asm
	// begin inline asm
	fma.rn.f32 %f5868, %f5682, %f33028, %f5864;
	// end inline asm
	// begin inline asm
	fma.rn.f32 %f5872, %f5682, %f33028, %f5868;
	// end inline asm
	// begin inline asm
	fma.rn.f32 %f5876, %f5682, %f33028, %f5872;
	// end inline asm
	// begin inline asm
	fma.rn.f32 %f5880, %f5682, %f33028, %f5876;
	// end inline asm
	// begin inline asm
	fma.rn.f32 %f5884, %f5682, %f33028, %f5880;
	// end inline asm
	// begin inline asm
	fma.rn.f32 %f5888, %f5682, %f33028, %f5884;
	// end inline asm
	// begin inline asm
	fma.rn.f32 %f5892, %f5682, %f33028, %f5888;
	// end inline asm
	// begin inline asm
	fma.rn.f32 %f5896, %f5682, %f33028, %f5892;
	// end inline asm
	// begin inline asm
	fma.rn.f32 %f5900, %f5682, %f33028, %f5896;
	// end inline asm
	// begin inline asm
	fma.rn.f32 %f5904, %f5682, %f33028, %f5900;
	// end inline asm
	// begin inline asm
	fma.rn.f32 %f5908, %f5682, %f33028, %f5904;
	// end inline asm
	// begin inline asm
	fma.rn.f32 %f5912, %f5682, %f33028, %f5908;
	// end inline asm
	// begin inline asm
	fma.rn.f32 %f5916, %f5682, %f33028, %f5912;
	// end inline asm
	// begin inline asm
	fma.rn.f32 %f5920, %f5682, %f33028, %f5916;
	// end inline asm
	// begin inline asm
	fma.rn.f32 %f5924, %f5682, %f33028, %f5920;
	// end inline asm
	// begin inline asm
	fma.rn.f32 %f5928, %f5682, %f33028, %f5924;
	// end inline asm
	// begin inline asm
	fma.rn.f32 %f5932, %f5682, %f33028, %f5928;
	// end inline asm
	// begin inline asm
	fma.rn.f32 %f5936, %f5682, %f33028, %f5932;
	// end inline asm
	// begin inline asm
	sin.approx.f32  %f5940, %f5936;
	// end inline asm
	// begin inline asm
	fma.rn.f32 %f5942, %f5940, %f33028, %f5936;
	// end inline asm
	// begin inline asm
	fma.rn.f32 %f5946, %f5940, %f33028, %f5942;
	// end inline asm
	// begin inline asm
	fma.rn.f32 %f5950, %f5940, %f33028, %f5946;
	// end inline asm
	// begin inline asm
	fma.rn.f32 %f5954, %f5940, %f33028, %f5950;
	// end inline asm
	// begin inline asm
	fma.rn.f32 %f5958, %f5940, %f33028, %f5954;
	// end inline asm
	// begin inline asm
	fma.rn.f32 %f5962, %f5940, %f33028, %f5958;
	// end inline asm
	// begin inline asm
	fma.rn.f32 %f5966, %f5940, %f33028, %f5962;
	// end inline asm
	// begin inline asm
	fma.rn.f32 %f5970, %f5940, %f33028, %f5966;
	// end inline asm
	// begin inline asm
	fma.rn.f32 %f5974, %f5940, %f33028, %f5970;
	// end inline asm
	// begin inline asm
	fma.rn.f32 %f5978, %f5940, %f33028, %f5974;
	// end inline asm
	// begin inline asm
	fma.rn.f32 %f5982, %f5940, %f33028, %f5978;
	// end inline asm
	// begin inline asm
	fma.rn.f32 %f5986, %f5940, %f33028, %f5982;
	// end inline asm
	// begin inline asm
	fma.rn.f32 %f5990, %f5940, %f33028, %f5986;
	// end inline asm
	// begin inline asm
	fma.rn.f32 %f5994, %f5940, %f33028, %f5990;
	// end inline asm
	// begin inline asm
	fma.rn.f32 %f5998, %f5940, %f33028, %f5994;
	// end inline asm
	// begin inline asm
	fma.rn.f32 %f6002, %f5940, %f33028, %f5998;
	// end inline asm
	// begin inline asm
	fma.rn.f32 %f6006, %f5940, %f33028, %f6002;
	// end inline asm
	// begin inline asm
	fma.rn.f32 %f6010, %f5940, %f33028, %f6006;
	// end inline asm
	// begin inline asm
	fma.rn.f32 %f6014, %f5940, %f33028, %f6010;
	// end inline asm
	// begin inline asm
	fma.rn.f32 %f6018, %f5940, %f33028, %f6014;
	// end inline asm
	// begin inline asm
	fma.rn.f32 %f6022, %f5940, %f33028, %f6018;
	// end inline asm
	// begin inline asm
	fma.rn.f32 %f6026, %f5940, %f33028, %f6022;
	// end inline asm
	// begin inline asm
	fma.rn.f32 %f6030, %f5940, %f33028, %f6026;
	// end inline asm
	// begin inline asm
	fma.rn.f32 %f6034, %f5940, %f33028, %f6030;
	// end inline asm
	// begin inline asm
	fma.rn.f32 %f6038, %f5940, %f33028, %f6034;
	// end inline asm
	// begin inline asm
	fma.rn.f32 %f6042, %f5940, %f33028, %f6038;
	// end inline asm
	// begin inline asm
	fma.rn.f32 %f6046, %f5940, %f33028, %f6042;
	// end inline asm
	// begin inline asm
	fma.rn.f32 %f6050, %f5940, %f33028, %f6046;
	// end inline asm
	// begin inline asm
	fma.rn.f32 %f6054, %f5940, %f33028, %f6050;
	// end inline asm
	// begin inline asm
	fma.rn.f32 %f6058, %f5940, %f33028, %f6054;
	// end inline asm
	// begin inline asm
	fma.rn.f32 %f6062, %f5940, %f33028, %f6058;
	// end inline asm
	// begin inline asm
	fma.rn.f32 %f6066, %f5940, %f33028, %f6062;
	// end inline asm
	// begin inline asm
	fma.rn.f32 %f6070, %f5940, %f33028, %f6066;
	// end inline asm
	// begin inline asm
	fma.rn.f32 %f6074, %f5940, %f33028, %f6070;
	// end inline asm
	// begin inline asm
	fma.rn.f32 %f6078, %f5940, %f33028, %f6074;
	// end inline asm
	// begin inline asm
	fma.rn.f32 %f6082, %f5940, %f33028, %f6078;
	// end inline asm
	// begin inline asm
	fma.rn.f32 %f6086, %f5940, %f33028, %f6082;
	// end inline asm
	// begin inline asm
	fma.rn.f32 %f6090, %f5940, %f33028, %f6086;
	// end inline asm
	// begin inline asm
	fma.rn.f32 %f6094, %f5940, %f33028, %f6090;
	// end inline asm
	// begin inline asm
	fma.rn.f32 %f6098, %f5940, %f33028, %f6094;
	// end inline asm
	// begin inline asm
	fma.rn.f32 %f6102, %f5940, %f33028, %f6098;
	// end inline asm
	// begin inline asm
	fma.rn.f32 %f6106, %f5940, %f33028, %f6102;
	// end inline asm
	// begin inline asm
	fma.rn.f32 %f6110, %f5940, %f33028, %f6106;
	// end inline asm
	// begin inline asm
	fma.rn.f32 %f6114, %f5940, %f33028, %f6110;
	// end inline asm
	// begin inline asm
	fma.rn.f32 %f6118, %f5940, %f33028, %f6114;
	// end inline asm
	// begin inline asm
	fma.rn.f32 %f6122, %f5940, %f33028, %f6118;
	// end inline asm
	// begin inline asm
	fma.rn.f32 %f6126, %f5940, %f33028, %f6122;
	// end inline asm
	// begin inline asm
	fma.rn.f32 %f6130, %f5940, %f33028, %f6126;
	// end inline asm
	// begin inline asm
	fma.rn.f32 %f6134, %f5940, %f33028, %f6130;
	// end inline asm
	// begin inline asm
	fma.rn.f32 %f6138, %f5940, %f33028, %f6134;
	// end inline asm
	// begin inline asm
	fma.rn.f32 %f6142, %f5940, %f33028, %f6138;
	// end inline asm
	// begin inline asm
	fma.rn.f32 %f6146, %f5940, %f33028, %f6142;
	// end inline asm
	// begin inline asm
	fma.rn.f32 %f6150, %f5940, %f33028, %f6146;
	// end inline asm
	// begin inline asm
	fma.rn.f32 %f6154, %f5940, %f33028, %f6150;
	// end inline asm
	// begin inline asm
	fma.rn.f32 %f6158, %f5940, %f33028, %f6154;
	// end inline asm
	// begin inline asm
	fma.rn.f32 %f6162, %f5940, %f33028, %f6158;
	// end inline asm
	// begin inline asm
	fma.rn.f32 %f6166, %f5940, %f33028, %f6162;
	// end inline asm
	// begin inline asm
	fma.rn.f32 %f6170, %f5940, %f33028, %f6166;
	// end inline asm
	// begin inline asm
	fma.rn.f32 %f6174, %f5940, %f33028, %f6170;
	// end inline asm
	// begin inline asm
	fma.rn.f32 %f6178, %f5940, %f33028, %f6174;
	// end inline asm
	// begin inline asm
	fma.rn.f32 %f6182, %f5940, %f33028, %f6178;
	// end inline asm
	// begin inline asm
	fma.rn.f32 %f6186, %f5940, %f33028, %f6182;
	// end inline asm
	// begin inline asm
	fma.rn.f32 %f6190, %f5940, %f33028, %f6186;
	// end inline asm
	// begin inline asm
	fma.rn.f32 %f6194, %f5940, %f33028, %f6190;
	// end inline asm
	// begin inline asm
	sin.approx.f32  %f6198, %f6194;
	// end inline asm
	// begin inline asm
	fma.rn.f32 %f6200, %f6198, %f33028, %f6194;
	// end inline asm
	// begin inline asm
	fma.rn.f32 %f6204, %f6198, %f33028, %f6200;
	// end inline asm
	// begin inline asm
	fma.rn.f32 %f6208, %f6198, %f33028, %f6204;
	// end inline asm
	// begin inline asm
	fma.rn.f32 %f6212, %f6198, %f33028, %f6208;
	// end inline asm
	// begin inline asm
	fma.rn.f32 %f6216, %f6198, %f33028, %f6212;
	// end inline asm
	// begin inline asm
	fma.rn.f32 %f6220, %f6198, %f33028, %f6216;
	// end inline asm
	// begin inline asm
	fma.rn.f32 %f6224, %f6198, %f33028, %f6220;
	// end inline asm
	// begin inline asm
	fma.rn.f32 %f6228, %f6198, %f33028, %f6224;
	// end inline asm
	// begin inline asm
	fma.rn.f32 %f6232, %f6198, %f33028, %f6228;
	// end inline asm
	// begin inline asm
	fma.rn.f32 %f6236, %f6198, %f33028, %f6232;
	// end inline asm
	// begin inline asm
	fma.rn.f32 %f6240, %f6198, %f33028, %f6236;
	// end inline asm
	// begin inline asm
	fma.rn.f32 %f6244, %f6198, %f33028, %f6240;
	// end inline asm
	// begin inline asm
	fma.rn.f32 %f6248, %f6198, %f33028, %f6244;
	// end inline asm
	// begin inline asm
	fma.rn.f32 %f6252, %f6198, %f33028, %f6248;
	// end inline asm
	// begin inline asm
	fma.rn.f32 %f6256, %f6198, %f33028, %f6252;
	// end inline asm
	// begin inline asm
	fma.rn.f32 %f6260, %f6198, %f33028, %f6256;
	// end inline asm
	// begin inline asm
	fma.rn.f32 %f6264, %f6198, %f33028, %f6260;
	// end inline asm
	// begin inline asm
	fma.rn.f32 %f6268, %f6198, %f33028, %f6264;
	// end inline asm
	// begin inline asm
	fma.rn.f32 %f6272, %f6198, %f33028, %f6268;
	// end inline asm
	// begin inline asm
	fma.rn.f32 %f6276, %f6198, %f33028, %f6272;
	// end inline asm
	// begin inline asm
	fma.rn.f32 %f6280, %f6198, %f33028, %f6276;
	// end inline asm
	// begin inline asm
	fma.rn.f32 %f6284, %f6198, %f33028, %f6280;
	// end inline asm
	// begin inline asm
	fma.rn.f32 %f6288, %f6198, %f33028, %f6284;
	// end inline asm
	// begin inline asm
	fma.rn.f32 %f6292, %f6198, %f33028, %f6288;
	// end inline asm
	// begin inline asm
	fma.rn.f32 %f6296, %f6198, %f33028, %f6292;
	// end inline asm
	// begin inline asm
	fma.rn.f32 %f6300, %f6198, %f33028, %f6296;
	// end inline asm
	// begin inline asm
	fma.rn.f32 %f6304, %f6198, %f33028, %f6300;
	// end inline asm
	// begin inline asm
	fma.rn.f32 %f6308, %f6198, %f33028, %f6304;
	// end inline asm
	// begin inline asm
	fma.rn.f32 %f6312, %f6198, %f33028, %f6308;
	// end inline asm
	// begin inline asm
	fma.rn.f32 %f6316, %f6198, %f33028, %f6312;
	// end inline asm
	// begin inline asm
	fma.rn.f32 %f6320, %f6198, %f33028, %f6316;
	// end inline asm
	// begin inline asm
	fma.rn.f32 %f6324, %f6198, %f33028, %f6320;
	// end inline asm
	// begin inline asm
	fma.rn.f32 %f6328, %f6198, %f33028, %f6324;
	// end inline asm
	// begin inline asm
	fma.rn.f32 %f6332, %f6198, %f33028, %f6328;
	// end inline asm
	// begin inline asm
	fma.rn.f32 %f6336, %f6198, %f33028, %f6332;
	// end inline asm
	// begin inline asm
	fma.rn.f32 %f6340, %f6198, %f33028, %f6336;
	// end inline asm
	// begin inline asm
	fma.rn.f32 %f6344, %f6198, %f33028, %f6340;
	// end inline asm
	// begin inline asm
	fma.rn.f32 %f6348, %f6198, %f33028, %f6344;
	// end inline asm
	// begin inline asm
	fma.rn.f32 %f6352, %f6198, %f33028, %f6348;
	// end inline asm
	// begin inline asm
	fma.rn.f32 %f6356, %f6198, %f33028, %f6352;
	// end inline asm
	// begin inline asm
	fma.rn.f32 %f6360, %f6198, %f33028, %f6356;
	// end inline asm
	// begin inline asm
	fma.rn.f32 %f6364, %f6198, %f33028, %f6360;
	// end inline asm
	// begin inline asm
	fma.rn.f32 %f6368, %f6198, %f33028, %f6364;
	// end inline asm
	// begin inline asm
	fma.rn.f32 %f6372, %f6198, %f33028, %f6368;
	// end inline asm
	// begin inline asm
	fma.rn.f32 %f6376, %f6198, %f33028, %f6372;
	// end inline asm
	// begin inline asm
	fma.rn.f32 %f6380, %f6198, %f33028, %f6376;
	// end inline asm
	// begin inline asm
	fma.rn.f32 %f6384, %f6198, %f33028, %f6380;
	// end inline asm
	// begin inline asm
	fma.rn.f32 %f6388, %f6198, %f33028, %f6384;
	// end inline asm
	// begin inline asm
	fma.rn.f32 %f6392, %f6198, %f33028, %f6388;
	// end inline asm
	// begin inline asm
	fma.rn.f32 %f6396, %f6198, %f33028, %f6392;
	// end inline asm
	// begin inline asm
	fma.rn.f32 %f6400, %f6198, %f33028, %f6396;
	// end inline asm
	// begin inline asm
	fma.rn.f32 %f6404, %f6198, %f33028, %f6400;
	// end inline asm
	// begin inline asm
	fma.rn.f32 %f6408, %f6198, %f33028, %f6404;
	// end inline asm
	// begin inline asm
	fma.rn.f32 %f6412, %f6198, %f33028, %f6408;
	// end inline asm
	// begin inline asm
	fma.rn.f32 %f6416, %f6198, %f33028, %f6412;
	// end inline asm
	// begin inline asm
	fma.rn.f32 %f6420, %f6198, %f33028, %f6416;
	// end inline asm
	// begin inline asm
	fma.rn.f32 %f6424, %f6198, %f33028, %f6420;
	// end inline asm
	// begin inline asm
	fma.rn.f32 %f6428, %f6198, %f33028, %f6424;
	// end inline asm
	// begin inline asm
	fma.rn.f32 %f6432, %f6198, %f33028, %f6428;
	// end inline asm
	// begin inline asm
	fma.rn.f32 %f6436, %f6198, %f33028, %f6432;
	// end inline asm
	// begin inline asm
	fma.rn.f32 %f6440, %f6198, %f33028, %f6436;
	// end inline asm
	// begin inline asm
	fma.rn.f32 %f6444, %f6198, %f33028, %f6440;
	// end inline asm
	// begin inline asm
	fma.rn.f32 %f6448, %f6198, %f33028, %f6444;
	// end inline asm
	// begin inline asm
	fma.rn.f32 %f6452, %f6198, %f33028, %f6448;
	// end inline asm
	// begin inline asm
	sin.approx.f32  %f6456, %f6452;
	// end inline asm
	// begin inline asm
	fma.rn.f32 %f6458, %f6456, %f33028, %f6452;
	// end inline asm
	// begin inline asm
	fma.rn.f32 %f6462, %f6456, %f33028, %f6458;
	// end inline asm
	// begin inline asm
	fma.rn.f32 %f6466, %f6456, %f33028, %f6462;
	// end inline asm
	// begin inline asm
	fma.rn.f32 %f6470, %f6456, %f33028, %f6466;
	// end inline asm
	// begin inline asm
	fma.rn.f32 %f6474, %f6456, %f33028, %f6470;
	// end inline asm
	// begin inline asm
	fma.rn.f32 %f6478, %f6456, %f33028, %f6474;
	// end inline asm
	// begin inline asm
	fma.rn.f32 %f6482, %f6456, %f33028, %f6478;
	// end inline asm
	// begin inline asm
	fma.rn.f32 %f6486, %f6456, %f33028, %f6482;
	// end inline asm
	// begin inline asm
	fma.rn.f32 %f6490, %f6456, %f33028, %f6486;
	// end inline asm
	// begin inline asm
	fma.rn.f32 %f6494, %f6456, %f33028, %f6490;
	// end inline asm
	// begin inline asm
	fma.rn.f32 %f6498, %f6456, %f33028, %f6494;
	// end inline asm
	// begin inline asm
	fma.rn.f32 %f6502, %f6456, %f33028, %f6498;
	// end inline asm
	// begin inline asm
	fma.rn.f32 %f6506, %f6456, %f33028, %f6502;
	// end inline asm
	// begin inline asm
	fma.rn.f32 %f6510, %f6456, %f33028, %f6506;
	// end inline asm
	// begin inline asm
	fma.rn.f32 %f6514, %f6456, %f33028, %f6510;
	// end inline asm
	// begin inline asm
	fma.rn.f32 %f6518, %f6456, %f33028, %f6514;
	// end inline asm
	// begin inline asm
	fma.rn.f32 %f6522, %f6456, %f33028, %f6518;
	// end inline asm
	// begin inline asm
	fma.rn.f32 %f6526, %f6456, %f33028, %f6522;
	// end inline asm
	// begin inline asm
	fma.rn.f32 %f6530, %f6456, %f33028, %f6526;
	// end inline asm
	// begin inline asm
	fma.rn.f32 %f6534, %f6456, %f33028, %f6530;
	// end inline asm
	// begin inline asm
	fma.rn.f32 %f6538, %f6456, %f33028, %f6534;
	// end inline asm
	// begin inline asm
	fma.rn.f32 %f6542, %f6456, %f33028, %f6538;
	// end inline asm
	// begin inline asm
	fma.rn.f32 %f6546, %f6456, %f33028, %f6542;
	// end inline asm
	// begin inline asm
	fma.rn.f32 %f6550, %f6456, %f33028, %f6546;
	// end inline asm
	// begin inline asm
	fma.rn.f32 %f6554, %f6456, %f33028, %f6550;
	// end inline asm
	// begin inline asm
	fma.rn.f32 %f6558, %f6456, %f33028, %f6554;
	// end inline asm
	// begin inline asm
	fma.rn.f32 %f6562, %f6456, %f33028, %f6558;
	// end inline asm
	// begin inline asm
	fma.rn.f32 %f6566, %f6456, %f33028, %f6562;
	// end inline asm
	// begin inline asm
	fma.rn.f32 %f6570, %f6456, %f33028, %f6566;
	// end inline asm
	// begin inline asm
	fma.rn.f32 %f6574, %f6456, %f33028, %f6570;
	// end inline asm
	// begin inline asm
	fma.rn.f32 %f6578, %f6456, %f33028, %f6574;
	// end inline asm
	// begin inline asm
	fma.rn.f32 %f6582, %f6456, %f33028, %f6578;
	// end inline asm
	// begin inline asm
	fma.rn.f32 %f6586, %f6456, %f33028, %f6582;
	// end inline asm
	// begin inline asm
	fma.rn.f32 %f6590, %f6456, %f33028, %f6586;
	// end inline asm
	// begin inline asm
	fma.rn.f32 %f6594, %f6456, %f33028, %f6590;
	// end inline asm
	// begin inline asm
	fma.rn.f32 %f6598, %f6456, %f33028, %f6594;
	// end inline asm
	// begin inline asm
	fma.rn.f32 %f6602, %f6456, %f33028, %f6598;
	// end inline asm
	// begin inline asm
	fma.rn.f32 %f6606, %f6456, %f33028, %f6602;
	// end inline asm
	// begin inline asm
	fma.rn.f32 %f6610, %f6456, %f33028, %f6606;
	// end inline asm
	// begin inline asm
	fma.rn.f32 %f6614, %f6456, %f33028, %f6610;
	// end inline asm
	// begin inline asm
	fma.rn.f32 %f6618, %f6456, %f33028, %f6614;
	// end inline asm
	// begin inline asm
	fma.rn.f32 %f6622, %f6456, %f33028, %f6618;
	// end inline asm
	// begin inline asm
	fma.rn.f32 %f6626, %f6456, %f33028, %f6622;
	// end inline asm
	// begin inline asm
	fma.rn.f32 %f6630, %f6456, %f33028, %f6626;
	// end inline asm
	// begin inline asm
	fma.rn.f32 %f6634, %f6456, %f33028, %f6630;
	// end inline asm
	// begin inline asm
	fma.rn.f32 %f6638, %f6456, %f33028, %f6634;
	// end inline asm
	// begin inline asm
	fma.rn.f32 %f6642, %f6456, %f33028, %f6638;
	// end inline asm
	// begin inline asm
	fma.rn.f32 %f6646, %f6456, %f33028, %f6642;
	// end inline asm
	// begin inline asm
	fma.rn.f32 %f6650, %f6456, %f33028, %f6646;
	// end inline asm
	// begin inline asm
	fma.rn.f32 %f6654, %f6456, %f33028, %f6650;
	// end inline asm
	// begin inline asm
	fma.rn.f32 %f6658, %f6456, %f33028, %f6654;
	// end inline asm
	// begin inline asm
	fma.rn.f32 %f6662, %f6456, %f33028, %f6658;
	// end inline asm
	// begin inline asm
	fma.rn.f32 %f6666, %f6456, %f33028, %f6662;
	// end inline asm
	// begin inline asm
	fma.rn.f32 %f6670, %f6456, %f33028, %f6666;
	// end inline asm
	// begin inline asm
	fma.rn.f32 %f6674, %f6456, %f33028, %f6670;
	// end inline asm
	// begin inline asm
	fma.rn.f32 %f6678, %f6456, %f33028, %f6674;
	// end inline asm
	// begin inline asm
	fma.rn.f32 %f6682, %f6456, %f33028, %f6678;
	// end inline asm
	// begin inline asm
	fma.rn.f32 %f6686, %f6456, %f33028, %f6682;
	// end inline asm
	// begin inline asm
	fma.rn.f32 %f6690, %f6456, %f33028, %f6686;
	// end inline asm
	// begin inline asm
	fma.rn.f32 %f6694, %f6456, %f33028, %f6690;
	// end inline asm
	// begin inline asm
	fma.rn.f32 %f6698, %f6456, %f33028, %f6694;
	// end inline asm
	// begin inline asm
	fma.rn.f32 %f6702, %f6456, %f33028, %f6698;
	// end inline asm
	// begin inline asm
	fma.rn.f32 %f6706, %f6456, %f33028, %f6702;
	// end inline asm
	// begin inline asm
	fma.rn.f32 %f6710, %f6456, %f33028, %f6706;
	// end inline asm
	// begin inline asm
	sin.approx.f32  %f6714, %f6710;
	// end inline asm
	// begin inline asm
	fma.rn.f32 %f6716, %f6714, %f33028, %f6710;
	// end inline asm
	// begin inline asm
	fma.rn.f32 %f6720, %f6714, %f33028, %f6716;
	// end inline asm
	// begin inline asm
	fma.rn.f32 %f6724, %f6714, %f33028, %f6720;
	// end inline asm
	// begin inline asm
	fma.rn.f32 %f6728, %f6714, %f33028, %f6724;
	// end inline asm
	// begin inline asm
	fma.rn.f32 %f6732, %f6714, %f33028, %f6728;
	// end inline asm
	// begin inline asm
	fma.rn.f32 %f6736, %f6714, %f33028, %f6732;
	// end inline asm
	// begin inline asm
	fma.rn.f32 %f6740, %f6714, %f33028, %f6736;
	// end inline asm
	// begin inline asm
	fma.rn.f32 %f6744, %f6714, %f33028, %f6740;
	// end inline asm
	// begin inline asm
	fma.rn.f32 %f6748, %f6714, %f33028, %f6744;
	// end inline asm
	// begin inline asm
	fma.rn.f32 %f6752, %f6714, %f33028, %f6748;
	// end inline asm
	// begin inline asm
	fma.rn.f32 %f6756, %f6714, %f33028, %f6752;
	// end inline asm
	// begin inline asm
	fma.rn.f32 %f6760, %f6714, %f33028, %f6756;
	// end inline asm
	// begin inline asm
	fma.rn.f32 %f6764, %f6714, %f33028, %f6760;
	// end inline asm
	// begin inline asm
	fma.rn.f32 %f6768, %f6714, %f33028, %f6764;
	// end inline asm
	// begin inline asm
	fma.rn.f32 %f6772, %f6714, %f33028, %f6768;
	// end inline asm
	// begin inline asm
	fma.rn.f32 %f6776, %f6714, %f33028, %f6772;
	// end inline asm
	// begin inline asm
	fma.rn.f32 %f6780, %f6714, %f33028, %f6776;
	// end inline asm
	// begin inline asm
	fma.rn.f32 %f6784, %f6714, %f33028, %f6780;
	// end inline asm
	// begin inline asm
	fma.rn.f32 %f6788, %f6714, %f33028, %f6784;
	// end inline asm
	// begin inline asm
	fma.rn.f32 %f6792, %f6714, %f33028, %f6788;
	// end inline asm
	// begin inline asm
	fma.rn.f32 %f6796, %f6714, %f33028, %f6792;
	// end inline asm
	// begin inline asm
	fma.rn.f32 %f6800, %f6714, %f33028, %f6796;
	// end inline asm
	// begin inline asm
	fma.rn.f32 %f6804, %f6714, %f33028, %f6800;
	// end inline asm
	// begin inline asm
	fma.rn.f32 %f6808, %f6714, %f33028, %f6804;
	// end inline asm
	// begin inline asm
	fma.rn.f32 %f6812, %f6714, %f33028, %f6808;
	// end inline asm
	// begin inline asm
	fma.rn.f32 %f6816, %f6714, %f33028, %f6812;
	// end inline asm
	// begin inline asm
	fma.rn.f32 %f6820, %f6714, %f33028, %f6816;
	// end inline asm
	// begin inline asm
	fma.rn.f32 %f6824, %f6714, %f33028, %f6820;
	// end inline asm
	// begin inline asm
	fma.rn.f32 %f6828, %f6714, %f33028, %f6824;
	// end inline asm
	// begin inline asm
	fma.rn.f32 %f6832, %f6714, %f33028, %f6828;
	// end inline asm
	// begin inline asm
	fma.rn.f32 %f6836, %f6714, %f33028, %f6832;
	// end inline asm
	// begin inline asm
	fma.rn.f32 %f6840, %f6714, %f33028, %f6836;
	// end inline asm
	// begin inline asm
	fma.rn.f32 %f6844, %f6714, %f33028, %f6840;
	// end inline asm
	// begin inline asm
	fma.rn.f32 %f6848, %f6714, %f33028, %f6844;
	// end inline asm
	// begin inline asm
	fma.rn.f32 %f6852, %f6714, %f33028, %f6848;
	// end inline asm
	// begin inline asm
	fma.rn.f32 %f6856, %f6714, %f33028, %f6852;
	// end inline asm
	// begin inline asm
	fma.rn.f32 %f6860, %f6714, %f33028, %f6856;
	// end inline asm
	// begin inline asm
	fma.rn.f32 %f6864, %f6714, %f33028, %f6860;
	// end inline asm
	// begin inline asm
	fma.rn.f32 %f6868, %f6714, %f33028, %f6864;
	// end inline asm
	// begin inline asm
	fma.rn.f32 %f6872, %f6714, %f33028, %f6868;
	// end inline asm
	// begin inline asm
	fma.rn.f32 %f6876, %f6714, %f33028, %f6872;
	// end inline asm
	// begin inline asm
	fma.rn.f32 %f6880, %f6714, %f33028, %f6876;
	// end inline asm
	// begin inline asm
	fma.rn.f32 %f6884, %f6714, %f33028, %f6880;
	// end inline asm
	// begin inline asm
	fma.rn.f32 %f6888, %f6714, %f33028, %f6884;
	// end inline asm
	// begin inline asm
	fma.rn.f32 %f6892, %f6714, %f33028, %f6888;
	// end inline asm
	// begin inline asm
	fma.rn.f32 %f6896, %f6714, %f33028, %f6892;
	// end inline asm
	// begin inline asm
	fma.rn.f32 %f6900, %f6714, %f33028, %f6896;
	// end inline asm
	// begin inline asm
	fma.rn.f32 %f6904, %f6714, %f33028, %f6900;
	// end inline asm
	// begin inline asm
	fma.rn.f32 %f6908, %f6714, %f33028, %f6904;
	// end inline asm
	// begin inline asm
	fma.rn.f32 %f6912, %f6714, %f33028, %f6908;
	// end inline asm
	// begin inline asm
	fma.rn.f32 %f6916, %f6714, %f33028, %f6912;
	// end inline asm
	// begin inline asm
	fma.rn.f32 %f6920, %f6714, %f33028, %f6916;
	// end inline asm
	// begin inline asm
	fma.rn.f32 %f6924, %f6714, %f33028, %f6920;
	// end inline asm
	// begin inline asm
	fma.rn.f32 %f6928, %f6714, %f33028, %f6924;
	// end inline asm
	// begin inline asm
	fma.rn.f32 %f6932, %f6714, %f33028, %f6928;
	// end inline asm
	// begin inline asm
	fma.rn.f32 %f6936, %f6714, %f33028, %f6932;
	// end inline asm
	// begin inline asm
	fma.rn.f32 %f6940, %f6714, %f33028, %f6936;
	// end inline asm
	// begin inline asm
	fma.rn.f32 %f6944, %f6714, %f33028, %f6940;
	// end inline asm
	// begin inline asm
	fma.rn.f32 %f6948, %f6714, %f33028, %f6944;
	// end inline asm
	// begin inline asm
	fma.rn.f32 %f6952, %f6714, %f33028, %f6948;
	// end inline asm
	// begin inline asm
	fma.rn.f32 %f6956, %f6714, %f33028, %f6952;
	// end inline asm
	// begin inline asm
	fma.rn.f32 %f6960, %f6714, %f33028, %f6956;
	// end inline asm
	// begin inline asm
	fma.rn.f32 %f6964, %f6714, %f33028, %f6960;
	// end inline asm
	// begin inline asm
	fma.rn.f32 %f6968, %f6714, %f33028, %f6964;
	// end inline asm
	// begin inline asm
	sin.approx.f32  %f6972, %f6968;
	// end inline asm
	// begin inline asm
	fma.rn.f32 %f6974, %f6972, %f33028, %f6968;
	// end inline asm
	// begin inline asm
	fma.rn.f32 %f6978, %f6972, %f33028, %f6974;
	// end inline asm
	// begin inline asm
	fma.rn.f32 %f6982, %f6972, %f33028, %f6978;
	// end inline asm
	// begin inline asm
	fma.rn.f32 %f6986, %f6972, %f33028, %f6982;
	// end inline asm
	// begin inline asm
	fma.rn.f32 %f6990, %f6972, %f33028, %f6986;
	// end inline asm
	// begin inline asm
	fma.rn.f32 %f6994, %f6972, %f33028, %f6990;
	// end inline asm
	// begin inline asm
	fma.rn.f32 %f6998, %f6972, %f33028, %f6994;
	// end inline asm
	// begin inline asm
	fma.rn.f32 %f7002, %f6972, %f33028, %f6998;
	// end inline asm
	// begin inline asm
	fma.rn.f32 %f7006, %f6972, %f33028, %f7002;
	// end inline asm
	// begin inline asm
	fma.rn.f32 %f7010, %f6972, %f33028, %f7006;
	// end inline asm
	// begin inline asm
	fma.rn.f32 %f7014, %f6972, %f33028, %f7010;
	// end inline asm
	// begin inline asm
	fma.rn.f32 %f7018, %f6972, %f33028, %f7014;
	// end inline asm
	// begin inline asm
	fma.rn.f32 %f7022, %f6972, %f33028, %f7018;
	// end inline asm
	// begin inline asm
	fma.rn.f32 %f7026, %f6972, %f33028, %f7022;
	// end inline asm
	// begin inline asm
	fma.rn.f32 %f7030, %f6972, %f33028, %f7026;
	// end inline asm
	// begin inline asm
	fma.rn.f32 %f7034, %f6972, %f33028, %f7030;
	// end inline asm
	// begin inline asm
	fma.rn.f32 %f7038, %f6972, %f33028, %f7034;
	// end inline asm
	// begin inline asm
	fma.rn.f32 %f7042, %f6972, %f33028, %f7038;
	// end inline asm
	// begin inline asm
	fma.rn.f32 %f7046, %f6972, %f33028, %f7042;
	// end inline asm
	// begin inline asm
	fma.rn.f32 %f7050, %f6972, %f33028, %f7046;
	// end inline asm
	// begin inline asm
	fma.rn.f32 %f7054, %f6972, %f33028, %f7050;
	// end inline asm
	// begin inline asm
	fma.rn.f32 %f7058, %f6972, %f33028, %f7054;
	// end inline asm
	// begin inline asm
	fma.rn.f32 %f7062, %f6972, %f33028, %f7058;
	// end inline asm
	// begin inline asm
	fma.rn.f32 %f7066, %f6972, %f33028, %f7062;
	// end inline asm
	// begin inline asm
	fma.rn.f32 %f7070, %f6972, %f33028, %f7066;
	// end inline asm
	// begin inline asm
	fma.rn.f32 %f7074, %f6972, %f33028, %f7070;
	// end inline asm
	// begin inline asm
	fma.rn.f32 %f7078, %f6972, %f33028, %f7074;
	// end inline asm
	// begin inline asm
	fma.rn.f32 %f7082, %f6972, %f33028, %f7078;
	// end inline asm
	// begin inline asm
	fma.rn.f32 %f7086, %f6972, %f33028, %f7082;
	// end inline asm
	// begin inline asm
	fma.rn.f32 %f7090, %f6972, %f33028, %f7086;
	// end inline asm
	// begin inline asm
	fma.rn.f32 %f7094, %f6972, %f33028, %f7090;
	// end inline asm
	// begin inline asm
	fma.rn.f32 %f7098, %f6972, %f33028, %f7094;
	// end inline asm
	// begin inline asm
	fma.rn.f32 %f7102, %f6972, %f33028, %f7098;
	// end inline asm
	// begin inline asm
	fma.rn.f32 %f7106, %f6972, %f33028, %f7102;
	// end inline asm
	// begin inline asm
	fma.rn.f32 %f7110, %f6972, %f33028, %f7106;
	// end inline asm
	// begin inline asm
	fma.rn.f32 %f7114, %f6972, %f33028, %f7110;
	// end inline asm
	// begin inline asm
	fma.rn.f32 %f7118, %f6972, %f33028, %f7114;
	// end inline asm
	// begin inline asm
	fma.rn.f32 %f7122, %f6972, %f33028, %f7118;
	// end inline asm
	// begin inline asm
	fma.rn.f32 %f7126, %f6972, %f33028, %f7122;
	// end inline asm
	// begin inline asm
	fma.rn.f32 %f7130, %f6972, %f33028, %f7126;
	// end inline asm
	// begin inline asm
	fma.rn.f32 %f7134, %f6972, %f33028, %f7130;
	// end inline asm
	// begin inline asm
	fma.rn.f32 %f7138, %f6972, %f33028, %f7134;
	// end inline asm
	// begin inline asm
	fma.rn.f32 %f7142, %f6972, %f33028, %f7138;
	// end inline asm
	// begin inline asm
	fma.rn.f32 %f7146, %f6972, %f33028, %f7142;
	// end inline asm
	// begin inline asm
	fma.rn.f32 %f7150, %f6972, %f33028, %f7146;
	// end inline asm
	// begin inline asm
	fma.rn.f32 %f7154, %f6972, %f33028, %f7150;
	// end inline asm
	// begin inline asm
	fma.rn.f32 %f7158, %f6972, %f33028, %f7154;
	// end inline asm
	// begin inline asm
	fma.rn.f32 %f7162, %f6972, %f33028, %f7158;
	// end inline asm
	// begin inline asm
	fma.rn.f32 %f7166, %f6972, %f33028, %f7162;
	// end inline asm
	// begin inline asm
	fma.rn.f32 %f7170, %f6972, %f33028, %f7166;
	// end inline asm
	// begin inline asm
	fma.rn.f32 %f7174, %f6972, %f33028, %f7170;
	// end inline asm
	// begin inline asm
	fma.rn.f32 %f7178, %f6972, %f33028, %f7174;
	// end inline asm
	// begin inline asm
	fma.rn.f32 %f7182, %f6972, %f33028, %f7178;
	// end inline asm
	// begin inline asm
	fma.rn.f32 %f7186, %f6972, %f33028, %f7182;
	// end inline asm
	// begin inline asm
	fma.rn.f32 %f7190, %f6972, %f33028, %f7186;
	// end inline asm
	// begin inline asm
	fma.rn.f32 %f7194, %f6972, %f33028, %f7190;
	// end inline asm
	// begin inline asm
	fma.rn.f32 %f7198, %f6972, %f33028, %f7194;
	// end inline asm
	// begin inline asm
	fma.rn.f32 %f7202, %f6972, %f33028, %f7198;
	// end inline asm
	// begin inline asm
	fma.rn.f32 %f7206, %f6972, %f33028, %f7202;
	// end inline asm
	// begin inline asm
	fma.rn.f32 %f7210, %f6972, %f33028, %f7206;
	// end inline asm
	// begin inline asm
	fma.rn.f32 %f7214, %f6972, %f33028, %f7210;
	// end inline asm
	// begin inline asm
	fma.rn.f32 %f7218, %f6972, %f33028, %f7214;
	// end inline asm
	// begin inline asm
	fma.rn.f32 %f7222, %f6972, %f33028, %f7218;
	// end inline asm
	// begin inline asm
	fma.rn.f32 %f7226, %f6972, %f33028, %f7222;
	// end inline asm
	// begin inline asm
	sin.approx.f32  %f7230, %f7226;
	// end inline asm
	// begin inline asm
	fma.rn.f32 %f7232, %f7230, %f33028, %f7226;
	// end inline asm
	// begin inline asm
	fma.rn.f32 %f7236, %f7230, %f33028, %f7232;
	// end inline asm
	// begin inline asm
	fma.rn.f32 %f7240, %f7230, %f33028, %f7236;
	// end inline asm
	// begin inline asm
	fma.rn.f32 %f7244, %f7230, %f33028, %f7240;
	// end inline asm
	// begin inline asm
	fma.rn.f32 %f7248, %f7230, %f33028, %f7244;
	// end inline asm
	// begin inline asm
	fma.rn.f32 %f7252, %f7230, %f33028, %f7248;
	// end inline asm
	// begin inline asm
	fma.rn.f32 %f7256, %f7230, %f33028, %f7252;
	// end inline asm
	// begin inline asm
	fma.rn.f32 %f7260, %f7230, %f33028, %f7256;
	// end inline asm
	// begin inline asm
	fma.rn.f32 %f7264, %f7230, %f33028, %f7260;
	// end inline asm
	// begin inline asm
	fma.rn.f32 %f7268, %f7230, %f33028, %f7264;
	// end inline asm
	// begin inline asm
	fma.rn.f32 %f7272, %f7230, %f33028, %f7268;
	// end inline asm
	// begin inline asm
	fma.rn.f32 %f7276, %f7230, %f33028, %f7272;
	// end inline asm
	// begin inline asm
	fma.rn.f32 %f7280, %f7230, %f33028, %f7276;
	// end inline asm
	// begin inline asm
	fma.rn.f32 %f7284, %f7230, %f33028, %f7280;
	// end inline asm
	// begin inline asm
	fma.rn.f32 %f7288, %f7230, %f33028, %f7284;
	// end inline asm
	// begin inline asm
	fma.rn.f32 %f7292, %f7230, %f33028, %f7288;
	// end inline asm
	// begin inline asm
	fma.rn.f32 %f7296, %f7230, %f33028, %f7292;
	// end inline asm
	// begin inline asm
	fma.rn.f32 %f7300, %f7230, %f33028, %f7296;
	// end inline asm
	// begin inline asm
	fma.rn.f32 %f7304, %f7230, %f33028, %f7300;
	// end inline asm
	// begin inline asm
	fma.rn.f32 %f7308, %f7230, %f33028, %f7304;
	// end inline asm
	// begin inline asm
	fma.rn.f32 %f7312, %f7230, %f33028, %f7308;
	// end inline asm
	// begin inline asm
	fma.rn.f32 %f7316, %f7230, %f33028, %f7312;
	// end inline asm
	// begin inline asm
	fma.rn.f32 %f7320, %f7230, %f33028, %f7316;
	// end inline asm
	// begin inline asm
	fma.rn.f32 %f7324, %f7230, %f33028, %f7320;
	// end inline asm
	// begin inline asm
	fma.rn.f32 %f7328, %f7230, %f33028, %f7324;
	// end inline asm
	// begin inline asm
	fma.rn.f32 %f7332, %f7230, %f33028, %f7328;
	// end inline asm
	// begin inline asm
	fma.rn.f32 %f7336, %f7230, %f33028, %f7332;
	// end inline asm
	// begin inline asm
	fma.rn.f32 %f7340, %f7230, %f33028, %f7336;
	// end inline asm
	// begin inline asm
	fma.rn.f32 %f7344, %f7230, %f33028, %f7340;
	// end inline asm
	// begin inline asm
	fma.rn.f32 %f7348, %f7230, %f33028, %f7344;
	// end inline asm
	// begin inline asm
	fma.rn.f32 %f7352, %f7230, %f33028, %f7348;
	// end inline asm
	// begin inline asm
	fma.rn.f32 %f7356, %f7230, %f33028, %f7352;
	// end inline asm
	// begin inline asm
	fma.rn.f32 %f7360, %f7230, %f33028, %f7356;
	// end inline asm
	// begin inline asm
	fma.rn.f32 %f7364, %f7230, %f33028, %f7360;
	// end inline asm
	// begin inline asm
	fma.rn.f32 %f7368, %f7230, %f33028, %f7364;
	// end inline asm
	// begin inline asm
	fma.rn.f32 %f7372, %f7230, %f33028, %f7368;
	// end inline asm
	// begin inline asm
	fma.rn.f32 %f7376, %f7230, %f33028, %f7372;
	// end inline asm
	// begin inline asm
	fma.rn.f32 %f7380, %f7230, %f33028, %f7376;
	// end inline asm
	// begin inline asm
	fma.rn.f32 %f7384, %f7230, %f33028, %f7380;
	// end inline asm
	// begin inline asm
	fma.rn.f32 %f7388, %f7230, %f33028, %f7384;
	// end inline asm
	// begin inline asm
	fma.rn.f32 %f7392, %f7230, %f33028, %f7388;
	// end inline asm
	// begin inline asm
	fma.rn.f32 %f7396, %f7230, %f33028, %f7392;
	// end inline asm
	// begin inline asm
	fma.rn.f32 %f7400, %f7230, %f33028, %f7396;
	// end inline asm
	// begin inline asm
	fma.rn.f32 %f7404, %f7230, %f33028, %f7400;
	// end inline asm
	// begin inline asm
	fma.rn.f32 %f7408, %f7230, %f33028, %f7404;
	// end inline asm
	// begin inline asm
	fma.rn.f32 %f7412, %f7230, %f33028, %f7408;
	// end inline asm
	// begin inline asm
	fma.rn.f32 %f7416, %f7230, %f33028, %f7412;
	// end inline asm
	// begin inline asm
	fma.rn.f32 %f7420, %f7230, %f33028, %f7416;
	// end inline asm
	// begin inline asm
	fma.rn.f32 %f7424, %f7230, %f33028, %f7420;
	// end inline asm
	// begin inline asm
	fma.rn.f32 %f7428, %f7230, %f33028, %f7424;
	// end inline asm
	// begin inline asm
	fma.rn.f32 %f7432, %f7230, %f33028, %f7428;
	// end inline asm
	// begin inline asm
	fma.rn.f32 %f7436, %f7230, %f33028, %f7432;
	// end inline asm
	// begin inline asm
	fma.rn.f32 %f7440, %f7230, %f33028, %f7436;
	// end inline asm
	// begin inline asm
	fma.rn.f32 %f7444, %f7230, %f33028, %f7440;
	// end inline asm
	// begin inline asm
	fma.rn.f32 %f7448, %f7230, %f33028, %f7444;
	// end inline asm
	// begin inline asm
	fma.rn.f32 %f7452, %f7230, %f33028, %f7448;
	// end inline asm
	// begin inline asm
	fma.rn.f32 %f7456, %f7230, %f33028, %f7452;
	// end inline asm
	// begin inline asm
	fma.rn.f32 %f7460, %f7230, %f33028, %f7456;
	// end inline asm
	// begin inline asm
	fma.rn.f32 %f7464, %f7230, %f33028, %f7460;
	// end inline asm
	// begin inline asm
	fma.rn.f32 %f7468, %f7230, %f33028, %f7464;
	// end inline asm
	// begin inline asm
	fma.rn.f32 %f7472, %f7230, %f33028, %f7468;
	// end inline asm
	// begin inline asm
	fma.rn.f32 %f7476, %f7230, %f33028, %f7472;
	// end inline asm
	// begin inline asm
	fma.rn.f32 %f7480, %f7230, %f33028, %f7476;
	// end inline asm
	// begin inline asm
	fma.rn.f32 %f7484, %f7230, %f33028, %f7480;
	// end inline asm
	// begin inline asm
	sin.approx.f32  %f7488, %f7484;
	// end inline asm
	// begin inline asm
	fma.rn.f32 %f7490, %f7488, %f33028, %f7484;
	// end inline asm
	// begin inline asm
	fma.rn.f32 %f7494, %f7488, %f33028, %f7490;
	// end inline asm
	// begin inline asm
	fma.rn.f32 %f7498, %f7488, %f33028, %f7494;
	// end inline asm
	// begin inline asm
	fma.rn.f32 %f7502, %f7488, %f33028, %f7498;
	// end inline asm
	// begin inline asm
	fma.rn.f32 %f7506, %f7488, %f33028, %f7502;
	// end inline asm
	// begin inline asm
	fma.rn.f32 %f7510, %f7488, %f33028, %f7506;
	// end inline asm
	// begin inline asm
	fma.rn.f32 %f7514, %f7488, %f33028, %f7510;
	// end inline asm
	// begin inline asm
	fma.rn.f32 %f7518, %f7488, %f33028, %f7514;
	// end inline asm
	// begin inline asm
	fma.rn.f32 %f7522, %f7488, %f33028, %f7518;
	// end inline asm
	// begin inline asm
	fma.rn.f32 %f7526, %f7488, %f33028, %f7522;
	// end inline asm
	// begin inline asm
	fma.rn.f32 %f7530, %f7488, %f33028, %f7526;
	// end inline asm
	// begin inline asm
	fma.rn.f32 %f7534, %f7488, %f33028, %f7530;
	// end inline asm
	// begin inline asm
	fma.rn.f32 %f7538, %f7488, %f33028, %f7534;
	// end inline asm
	// begin inline asm
	fma.rn.f32 %f7542, %f7488, %f33028, %f7538;
	// end inline asm
	// begin inline asm
	fma.rn.f32 %f7546, %f7488, %f33028, %f7542;
	// end inline asm
	// begin inline asm
	fma.rn.f32 %f7550, %f7488, %f33028, %f7546;
	// end inline asm
	// begin inline asm
	fma.rn.f32 %f7554, %f7488, %f33028, %f7550;
	// end inline asm
	// begin inline asm
	fma.rn.f32 %f7558, %f7488, %f33028, %f7554;
	// end inline asm
	// begin inline asm
	fma.rn.f32 %f7562, %f7488, %f33028, %f7558;
	// end inline asm
	// begin inline asm
	fma.rn.f32 %f7566, %f7488, %f33028, %f7562;
	// end inline asm
	// begin inline asm
	fma.rn.f32 %f7570, %f7488, %f33028, %f7566;
	// end inline asm
	// begin inline asm
	fma.rn.f32 %f7574, %f7488, %f33028, %f7570;
	// end inline asm
	// begin inline asm
	fma.rn.f32 %f7578, %f7488, %f33028, %f7574;
	// end inline asm
	// begin inline asm
	fma.rn.f32 %f7582, %f7488, %f33028, %f7578;
	// end inline asm
	// begin inline asm
	fma.rn.f32 %f7586, %f7488, %f33028, %f7582;
	// end inline asm
	// begin inline asm
	fma.rn.f32 %f7590, %f7488, %f33028, %f7586;
	// end inline asm
	// begin inline asm
	fma.rn.f32 %f7594, %f7488, %f33028, %f7590;
	// end inline asm
	// begin inline asm
	fma.rn.f32 %f7598, %f7488, %f33028, %f7594;
	// end inline asm
	// begin inline asm
	fma.rn.f32 %f7602, %f7488, %f33028, %f7598;
	// end inline asm
	// begin inline asm
	fma.rn.f32 %f7606, %f7488, %f33028, %f7602;
	// end inline asm
	// begin inline asm
	fma.rn.f32 %f7610, %f7488, %f33028, %f7606;
	// end inline asm
	// begin inline asm
	fma.rn.f32 %f7614, %f7488, %f33028, %f7610;
	// end inline asm
	// begin inline asm
	fma.rn.f32 %f7618, %f7488, %f33028, %f7614;
	// end inline asm
	// begin inline asm
	fma.rn.f32 %f7622, %f7488, %f33028, %f7618;
	// end inline asm
	// begin inline asm
	fma.rn.f32 %f7626, %f7488, %f33028, %f7622;
	// end inline asm
	// begin inline asm
	fma.rn.f32 %f7630, %f7488, %f33028, %f7626;
	// end inline asm
	// begin inline asm
	fma.rn.f32 %f7634, %f7488, %f33028, %f7630;
	// end inline asm
	// begin inline asm
	fma.rn.f32 %f7638, %f7488, %f33028, %f7634;
	// end inline asm
	// begin inline asm
	fma.rn.f32 %f7642, %f7488, %f33028, %f7638;
	// end inline asm
	// begin inline asm
	fma.rn.f32 %f7646, %f7488, %f33028, %f7642;
	// end inline asm
	// begin inline asm
	fma.rn.f32 %f7650, %f7488, %f33028, %f7646;
	// end inline asm
	// begin inline asm
	fma.rn.f32 %f7654, %f7488, %f33028, %f7650;
	// end inline asm
	// begin inline asm
	fma.rn.f32 %f7658, %f7488, %f33028, %f7654;
	// end inline asm
	// begin inline asm
	fma.rn.f32 %f7662, %f7488, %f33028, %f7658;
	// end inline asm
	// begin inline asm
	fma.rn.f32 %f7666, %f7488, %f33028, %f7662;
	// end inline asm
	// begin inline asm
	fma.rn.f32 %f7670, %f7488, %f33028, %f7666;
	// end inline asm
	// begin inline asm
	fma.rn.f32 %f7674, %f7488, %f33028, %f7670;
	// end inline asm
	// begin inline asm
	fma.rn.f32 %f7678, %f7488, %f33028, %f7674;
	// end inline asm
	// begin inline asm
	fma.rn.f32 %f7682, %f7488, %f33028, %f7678;
	// end inline asm
	// begin inline asm
	fma.rn.f32 %f7686, %f7488, %f33028, %f7682;
	// end inline asm
	// begin inline asm
	fma.rn.f32 %f7690, %f7488, %f33028, %f7686;
	// end inline asm
	// begin inline asm
	fma.rn.f32 %f7694, %f7488, %f33028, %f7690;
	// end inline asm
	// begin inline asm
	fma.rn.f32 %f7698, %f7488, %f33028, %f7694;
	// end inline asm
	// begin inline asm
	fma.rn.f32 %f7702, %f7488, %f33028, %f7698;
	// end inline asm
	// begin inline asm
	fma.rn.f32 %f7706, %f7488, %f33028, %f7702;
	// end inline asm
	// begin inline asm
	fma.rn.f32 %f7710, %f7488, %f33028, %f7706;
	// end inline asm
	// begin inline asm
	fma.rn.f32 %f7714, %f7488, %f33028, %f7710;
	// end inline asm
	// begin inline asm
	fma.rn.f32 %f7718, %f7488, %f33028, %f7714;
	// end inline asm
	// begin inline asm
	fma.rn.f32 %f7722, %f7488, %f33028, %f7718;
	// end inline asm
	// begin inline asm
	fma.rn.f32 %f7726, %f7488, %f33028, %f7722;
	// end inline asm
	// begin inline asm
	fma.rn.f32 %f7730, %f7488, %f33028, %f7726;
	// end inline asm
	// begin inline asm
	fma.rn.f32 %f7734, %f7488, %f33028, %f7730;
	// end inline asm
	// begin inline asm
	fma.rn.f32 %f7738, %f7488, %f33028, %f7734;
	// end inline asm
	// begin inline asm
	fma.rn.f32 %f7742, %f7488, %f33028, %f7738;
	// end inline asm
	// begin inline asm
	sin.approx.f32  %f7746, %f7742;
	// end inline asm
	// begin inline asm
	fma.rn.f32 %f7748, %f7746, %f33028, %f7742;
	// end inline asm
	// begin inline asm
	fma.rn.f32 %f7752, %f7746, %f33028, %f7748;
	// end inline asm
	// begin inline asm
	fma.rn.f32 %f7756, %f7746, %f33028, %f7752;
	// end inline asm
	// begin inline asm
	fma.rn.f32 %f7760, %f7746, %f33028, %f7756;
	// end inline asm
	// begin inline asm
	fma.rn.f32 %f7764, %f7746, %f33028, %f7760;
	// end inline asm
	// begin inline asm
	fma.rn.f32 %f7768, %f7746, %f33028, %f7764;
	// end inline asm
	// begin inline asm
	fma.rn.f32 %f7772, %f7746, %f33028, %f7768;
	// end inline asm
	// begin inline asm
	fma.rn.f32 %f7776, %f7746, %f33028, %f7772;
	// end inline asm
	// begin inline asm
	fma.rn.f32 %f7780, %f7746, %f33028, %f7776;
	// end inline asm
	// begin inline asm
	fma.rn.f32 %f7784, %f7746, %f33028, %f7780;
	// end inline asm
	// begin inline asm
	fma.rn.f32 %f7788, %f7746, %f33028, %f7784;
	// end inline asm
	// begin inline asm
	fma.rn.f32 %f7792, %f7746, %f33028, %f7788;
	// end inline asm
	// begin inline asm
	fma.rn.f32 %f7796, %f7746, %f33028, %f7792;
	// end inline asm
	// begin inline asm
	fma.rn.f32 %f7800, %f7746, %f33028, %f7796;
	// end inline asm
	// begin inline asm
	fma.rn.f32 %f7804, %f7746, %f33028, %f7800;
	// end inline asm
	// begin inline asm
	fma.rn.f32 %f7808, %f7746, %f33028, %f7804;
	// end inline asm
	// begin inline asm
	fma.rn.f32 %f7812, %f7746, %f33028, %f7808;
	// end inline asm
	// begin inline asm
	fma.rn.f32 %f7816, %f7746, %f33028, %f7812;
	// end inline asm
	// begin inline asm
	fma.rn.f32 %f7820, %f7746, %f33028, %f7816;
	// end inline asm
	// begin inline asm
	fma.rn.f32 %f7824, %f7746, %f33028, %f7820;
	// end inline asm
	// begin inline asm
	fma.rn.f32 %f7828, %f7746, %f33028, %f7824;
	// end inline asm
	// begin inline asm
	fma.rn.f32 %f7832, %f7746, %f33028, %f7828;
	// end inline asm
	// begin inline asm
	fma.rn.f32 %f7836, %f7746, %f33028, %f7832;
	// end inline asm
	// begin inline asm
	fma.rn.f32 %f7840, %f7746, %f33028, %f7836;
	// end inline asm
	// begin inline asm
	fma.rn.f32 %f7844, %f7746, %f33028, %f7840;
	// end inline asm
	// begin inline asm
	fma.rn.f32 %f7848, %f7746, %f33028, %f7844;
	// end inline asm
	// begin inline asm
	fma.rn.f32 %f7852, %f7746, %f33028, %f7848;
	// end inline asm
	// begin inline asm
	fma.rn.f32 %f7856, %f7746, %f33028, %f7852;
	// end inline asm
	// begin inline asm
	fma.rn.f32 %f7860, %f7746, %f33028, %f7856;
	// end inline asm
	// begin inline asm
	fma.rn.f32 %f7864, %f7746, %f33028, %f7860;
	// end inline asm
	// begin inline asm
	fma.rn.f32 %f7868, %f7746, %f33028, %f7864;
	// end inline asm
	// begin inline asm
	fma.rn.f32 %f7872, %f7746, %f33028, %f7868;
	// end inline asm
	// begin inline asm
	fma.rn.f32 %f7876, %f7746, %f33028, %f7872;
	// end inline asm
	// begin inline asm
	fma.rn.f32 %f7880, %f7746, %f33028, %f7876;
	// end inline asm
	// begin inline asm
	fma.rn.f32 %f7884, %f7746, %f33028, %f7880;
	// end inline asm
	// begin inline asm
	fma.rn.f32 %f7888, %f7746, %f33028, %f7884;
	// end inline asm
	// begin inline asm
	fma.rn.f32 %f7892, %f7746, %f33028, %f7888;
	// end inline asm
	// begin inline asm
	fma.rn.f32 %f7896, %f7746, %f33028, %f7892;
	// end inline asm
	// begin inline asm
	fma.rn.f32 %f7900, %f7746, %f33028, %f7896;
	// end inline asm
	// begin inline asm
	fma.rn.f32 %f7904, %f7746, %f33028, %f7900;
	// end inline asm
	// begin inline asm
	fma.rn.f32 %f7908, %f7746, %f33028, %f7904;
	// end inline asm
	// begin inline asm
	fma.rn.f32 %f7912, %f7746, %f33028, %f7908;
	// end inline asm
	// begin inline asm
	fma.rn.f32 %f7916, %f7746, %f33028, %f7912;
	// end inline asm
	// begin inline asm
	fma.rn.f32 %f7920, %f7746, %f33028, %f7916;
	// end inline asm
	// begin inline asm
	fma.rn.f32 %f7924, %f7746, %f33028, %f7920;
	// end inline asm
	// begin inline asm
	fma.rn.f32 %f7928, %f7746, %f33028, %f7924;
	// end inline asm
	// begin inline asm
	fma.rn.f32 %f7932, %f7746, %f33028, %f7928;
	// end inline asm
	// begin inline asm
	fma.rn.f32 %f7936, %f7746, %f33028, %f7932;
	// end inline asm
	// begin inline asm
	fma.rn.f32 %f7940, %f7746, %f33028, %f7936;
	// end inline asm
	// begin inline asm
	fma.rn.f32 %f7944, %f7746, %f33028, %f7940;
	// end inline asm
	// begin inline asm
	fma.rn.f32 %f7948, %f7746, %f33028, %f7944;
	// end inline asm
	// begin inline asm
	fma.rn.f32 %f7952, %f7746, %f33028, %f7948;
	// end inline asm
	// begin inline asm
	fma.rn.f32 %f7956, %f7746, %f33028, %f7952;
	// end inline asm
	// begin inline asm
	fma.rn.f32 %f7960, %f7746, %f33028, %f7956;
	// end inline asm
	// begin inline asm
	fma.rn.f32 %f7964, %f7746, %f33028, %f7960;
	// end inline asm
	// begin inline asm
	fma.rn.f32 %f7968, %f7746, %f33028, %f7964;
	// end inline asm
	// begin inline asm
	fma.rn.f32 %f7972, %f7746, %f33028, %f7968;
	// end inline asm
	// begin inline asm
	fma.rn.f32 %f7976, %f7746, %f33028, %f7972;
	// end inline asm
	// begin inline asm
	fma.rn.f32 %f7980, %f7746, %f33028, %f7976;
	// end inline asm
	// begin inline asm
	fma.rn.f32 %f7984, %f7746, %f33028, %f7980;
	// end inline asm
	// begin inline asm
	fma.rn.f32 %f7988, %f7746, %f33028, %f7984;
	// end inline asm
	// begin inline asm
	fma.rn.f32 %f7992, %f7746, %f33028, %f7988;
	// end inline asm
	// begin inline asm
	fma.rn.f32 %f7996, %f7746, %f33028, %f7992;
	// end inline asm
	// begin inline asm
	fma.rn.f32 %f8000, %f7746, %f33028, %f7996;
	// end inline asm
	// begin inline asm
	sin.approx.f32  %f8004, %f8000;
	// end inline asm
	// begin inline asm
	fma.rn.f32 %f8006, %f8004, %f33028, %f8000;
	// end inline asm
	// begin inline asm
	fma.rn.f32 %f8010, %f8004, %f33028, %f8006;
	// end inline asm
	// begin inline asm
	fma.rn.f32 %f8014, %f8004, %f33028, %f8010;
	// end inline asm
	// begin inline asm
	fma.rn.f32 %f8018, %f8004, %f33028, %f8014;
	// end inline asm
	// begin inline asm
	fma.rn.f32 %f8022, %f8004, %f33028, %f8018;
	// end inline asm
	// begin inline asm
	fma.rn.f32 %f8026, %f8004, %f33028, %f8022;
	// end inline asm
	// begin inline asm
	fma.rn.f32 %f8030, %f8004, %f33028, %f8026;
	// end inline asm
	// begin inline asm
	fma.rn.f32 %f8034, %f8004, %f33028, %f8030;
	// end inline asm
	// begin inline asm
	fma.rn.f32 %f8038, %f8004, %f33028, %f8034;
	// end inline asm
	// begin inline asm
	fma.rn.f32 %f8042, %f8004, %f33028, %f8038;
	// end inline asm
	// begin inline asm
	fma.rn.f32 %f8046, %f8004, %f33028, %f8042;
	// end inline asm
	// begin inline asm
	fma.rn.f32 %f8050, %f8004, %f33028, %f8046;
	// end inline asm
	// begin inline asm
	fma.rn.f32 %f8054, %f8004, %f33028, %f8050;
	// end inline asm
	// begin inline asm
	fma.rn.f32 %f8058, %f8004, %f33028, %f8054;
	// end inline asm
	// begin inline asm
	fma.rn.f32 %f8062, %f8004, %f33028, %f8058;
	// end inline asm
	// begin inline asm
	fma.rn.f32 %f8066, %f8004, %f33028, %f8062;
	// end inline asm
	// begin inline asm
	fma.rn.f32 %f8070, %f8004, %f33028, %f8066;
	// end inline asm
	// begin inline asm
	fma.rn.f32 %f8074, %f8004, %f33028, %f8070;
	// end inline asm
	// begin inline asm
	fma.rn.f32 %f8078, %f8004, %f33028, %f8074;
	// end inline asm
	// begin inline asm
	fma.rn.f32 %f8082, %f8004, %f33028, %f8078;
	// end inline asm
	// begin inline asm
	fma.rn.f32 %f8086, %f8004, %f33028, %f8082;
	// end inline asm
	// begin inline asm
	fma.rn.f32 %f8090, %f8004, %f33028, %f8086;
	// end inline asm
	// begin inline asm
	fma.rn.f32 %f8094, %f8004, %f33028, %f8090;
	// end inline asm
	// begin inline asm
	fma.rn.f32 %f8098, %f8004, %f33028, %f8094;
	// end inline asm
	// begin inline asm
	fma.rn.f32 %f8102, %f8004, %f33028, %f8098;
	// end inline asm
	// begin inline asm
	fma.rn.f32 %f8106, %f8004, %f33028, %f8102;
	// end inline asm
	// begin inline asm
	fma.rn.f32 %f8110, %f8004, %f33028, %f8106;
	// end inline asm
	// begin inline asm
	fma.rn.f32 %f8114, %f8004, %f33028, %f8110;
	// end inline asm
	// begin inline asm
	fma.rn.f32 %f8118, %f8004, %f33028, %f8114;
	// end inline asm
	// begin inline asm
	fma.rn.f32 %f8122, %f8004, %f33028, %f8118;
	// end inline asm
	// begin inline asm
	fma.rn.f32 %f8126, %f8004, %f33028, %f8122;
	// end inline asm
	// begin inline asm
	fma.rn.f32 %f8130, %f8004, %f33028, %f8126;
	// end inline asm
	// begin inline asm
	fma.rn.f32 %f8134, %f8004, %f33028, %f8130;
	// end inline asm
	// begin inline asm
	fma.rn.f32 %f8138, %f8004, %f33028, %f8134;
	// end inline asm
	// begin inline asm
	fma.rn.f32 %f8142, %f8004, %f33028, %f8138;
	// end inline asm
	// begin inline asm
	fma.rn.f32 %f8146, %f8004, %f33028, %f8142;
	// end inline asm
	// begin inline asm
	fma.rn.f32 %f8150, %f8004, %f33028, %f8146;
	// end inline asm
	// begin inline asm
	fma.rn.f32 %f8154, %f8004, %f33028, %f8150;
	// end inline asm
	// begin inline asm
	fma.rn.f32 %f8158, %f8004, %f33028, %f8154;
	// end inline asm
	// begin inline asm
	fma.rn.f32 %f8162, %f8004, %f33028, %f8158;
	// end inline asm
	// begin inline asm
	fma.rn.f32 %f8166, %f8004, %f33028, %f8162;
	// end inline asm
	// begin inline asm
	fma.rn.f32 %f8170, %f8004, %f33028, %f8166;
	// end inline asm
	// begin inline asm
	fma.rn.f32 %f8174, %f8004, %f33028, %f8170;
	// end inline asm
	// begin inline asm
	fma.rn.f32 %f8178, %f8004, %f33028, %f8174;
	// end inline asm
	// begin inline asm
	fma.rn.f32 %f8182, %f8004, %f33028, %f8178;
	// end inline asm
	// begin inline asm
	fma.rn.f32 %f8186, %f8004, %f33028, %f8182;
	// end inline asm
	// begin inline asm
	fma.rn.f32 %f8190, %f8004, %f33028, %f8186;
	// end inline asm
	// begin inline asm
	fma.rn.f32 %f8194, %f8004, %f33028, %f8190;
	// end inline asm
	// begin inline asm
	fma.rn.f32 %f8198, %f8004, %f33028, %f8194;
	// end inline asm
	// begin inline asm
	fma.rn.f32 %f8202, %f8004, %f33028, %f8198;
	// end inline asm
	// begin inline asm
	fma.rn.f32 %f8206, %f8004, %f33028, %f8202;
	// end inline asm
	// begin inline asm
	fma.rn.f32 %f8210, %f8004, %f33028, %f8206;
	// end inline asm
	// begin inline asm
	fma.rn.f32 %f8214, %f8004, %f33028, %f8210;
	// end inline asm
	// begin inline asm
	fma.rn.f32 %f8218, %f8004, %f33028, %f8214;
	// end inline asm
	// begin inline asm
	fma.rn.f32 %f8222, %f8004, %f33028, %f8218;
	// end inline asm
	// begin inline asm
	fma.rn.f32 %f8226, %f8004, %f33028, %f8222;
	// end inline asm
	// begin inline asm
	fma.rn.f32 %f8230, %f8004, %f33028, %f8226;
	// end inline asm
	// begin inline asm
	fma.rn.f32 %f8234, %f8004, %f33028, %f8230;
	// end inline asm
	// begin inline asm
	fma.rn.f32 %f8238, %f8004, %f33028, %f8234;
	// end inline asm
	// begin inline asm
	fma.rn.f32 %f8242, %f8004, %f33028, %f8238;
	// end inline asm
	// begin inline asm
	fma.rn.f32 %f8246, %f8004, %f33028, %f8242;
	// end inline asm
	// begin inline asm
	fma.rn.f32 %f8250, %f8004, %f33028, %f8246;
	// end inline asm
	// begin inline asm
	fma.rn.f32 %f8254, %f8004, %f33028, %f8250;
	// end inline asm
	// begin inline asm
	fma.rn.f32 %f8258, %f8004, %f33028, %f8254;
	// end inline asm
	// begin inline asm
	sin.approx.f32  %f8262, %f8258;
	// end inline asm
	// begin inline asm
	fma.rn.f32 %f8264, %f8262, %f33028, %f8258;
	// end inline asm
	// begin inline asm
	fma.rn.f32 %f8268, %f8262, %f33028, %f8264;
	// end inline asm
	// begin inline asm
	fma.rn.f32 %f8272, %f8262, %f33028, %f8268;
	// end inline asm
	// begin inline asm
	fma.rn.f32 %f8276, %f8262, %f33028, %f8272;
	// end inline asm
	// begin inline asm
	fma.rn.f32 %f8280, %f8262, %f33028, %f8276;
	// end inline asm
	// begin inline asm
	fma.rn.f32 %f8284, %f8262, %f33028, %f8280;
	// end inline asm
	// begin inline asm
	fma.rn.f32 %f8288, %f8262, %f33028, %f8284;
	// end inline asm
	// begin inline asm
	fma.rn.f32 %f8292, %f8262, %f33028, %f8288;
	// end inline asm
	// begin inline asm
	fma.rn.f32 %f8296, %f8262, %f33028, %f8292;
	// end inline asm
	// begin inline asm
	fma.rn.f32 %f8300, %f8262, %f33028, %f8296;
	// end inline asm
	// begin inline asm
	fma.rn.f32 %f8304, %f8262, %f33028, %f8300;
	// end inline asm
	// begin inline asm
	fma.rn.f32 %f8308, %f8262, %f33028, %f8304;
	// end inline asm
	// begin inline asm
	fma.rn.f32 %f8312, %f8262, %f33028, %f8308;
	// end inline asm
	// begin inline asm
	fma.rn.f32 %f8316, %f8262, %f33028, %f8312;
	// end inline asm
	// begin inline asm
	fma.rn.f32 %f8320, %f8262, %f33028, %f8316;
	// end inline asm
	// begin inline asm
	fma.rn.f32 %f8324, %f8262, %f33028, %f8320;
	// end inline asm
	// begin inline asm
	fma.rn.f32 %f8328, %f8262, %f33028, %f8324;
	// end inline asm
	// begin inline asm
	fma.rn.f32 %f8332, %f8262, %f33028, %f8328;
	// end inline asm
	// begin inline asm
	fma.rn.f32 %f8336, %f8262, %f33028, %f8332;
	// end inline asm
	// begin inline asm
	fma.rn.f32 %f8340, %f8262, %f33028, %f8336;
	// end inline asm
	// begin inline asm
	fma.rn.f32 %f8344, %f8262, %f33028, %f8340;
	// end inline asm
	// begin inline asm
	fma.rn.f32 %f8348, %f8262, %f33028, %f8344;
	// end inline asm
	// begin inline asm
	fma.rn.f32 %f8352, %f8262, %f33028, %f8348;
	// end inline asm
	// begin inline asm
	fma.rn.f32 %f8356, %f8262, %f33028, %f8352;
	// end inline asm
	// begin inline asm
	fma.rn.f32 %f8360, %f8262, %f33028, %f8356;
	// end inline asm
	// begin inline asm
	fma.rn.f32 %f8364, %f8262, %f33028, %f8360;
	// end inline asm
	// begin inline asm
	fma.rn.f32 %f8368, %f8262, %f33028, %f8364;
	// end inline asm
	// begin inline asm
	fma.rn.f32 %f8372, %f8262, %f33028, %f8368;
	// end inline asm
	// begin inline asm
	fma.rn.f32 %f8376, %f8262, %f33028, %f8372;
	// end inline asm
	// begin inline asm
	fma.rn.f32 %f8380, %f8262, %f33028, %f8376;
	// end inline asm
	// begin inline asm
	fma.rn.f32 %f8384, %f8262, %f33028, %f8380;
	// end inline asm
	// begin inline asm
	fma.rn.f32 %f8388, %f8262, %f33028, %f8384;
	// end inline asm
	// begin inline asm
	fma.rn.f32 %f8392, %f8262, %f33028, %f8388;
	// end inline asm
	// begin inline asm
	fma.rn.f32 %f8396, %f8262, %f33028, %f8392;
	// end inline asm
	// begin inline asm
	fma.rn.f32 %f8400, %f8262, %f33028, %f8396;
	// end inline asm
	// begin inline asm
	fma.rn.f32 %f8404, %f8262, %f33028, %f8400;
	// end inline asm
	// begin inline asm
	fma.rn.f32 %f8408, %f8262, %f33028, %f8404;
	// end inline asm
	// begin inline asm
	fma.rn.f32 %f8412, %f8262, %f33028, %f8408;
	// end inline asm
	// begin inline asm
	fma.rn.f32 %f8416, %f8262, %f33028, %f8412;
	// end inline asm
	// begin inline asm
	fma.rn.f32 %f8420, %f8262, %f33028, %f8416;
	// end inline asm
	// begin inline asm
	fma.rn.f32 %f8424, %f8262, %f33028, %f8420;
	// end inline asm
	// begin inline asm
	fma.rn.f32 %f8428, %f8262, %f33028, %f8424;
	// end inline asm
	// begin inline asm
	fma.rn.f32 %f8432, %f8262, %f33028, %f8428;
	// end inline asm
	// begin inline asm
	fma.rn.f32 %f8436, %f8262, %f33028, %f8432;
	// end inline asm
	// begin inline asm
	fma.rn.f32 %f8440, %f8262, %f33028, %f8436;
	// end inline asm
	// begin inline asm
	fma.rn.f32 %f8444, %f8262, %f33028, %f8440;
	// end inline asm
	// begin inline asm
	fma.rn.f32 %f8448, %f8262, %f33028, %f8444;
	// end inline asm
	// begin inline asm
	fma.rn.f32 %f8452, %f8262, %f33028, %f8448;
	// end inline asm
	// begin inline asm
	fma.rn.f32 %f8456, %f8262, %f33028, %f8452;
	// end inline asm
	// begin inline asm
	fma.rn.f32 %f8460, %f8262, %f33028, %f8456;
	// end inline asm
	// begin inline asm
	fma.rn.f32 %f8464, %f8262, %f33028, %f8460;
	// end inline asm
	// begin inline asm
	fma.rn.f32 %f8468, %f8262, %f33028, %f8464;
	// end inline asm
	// begin inline asm
	fma.rn.f32 %f8472, %f8262, %f33028, %f8468;
	// end inline asm
	// begin inline asm
	fma.rn.f32 %f8476, %f8262, %f33028, %f8472;
	// end inline asm
	// begin inline asm
	fma.rn.f32 %f8480, %f8262, %f33028, %f8476;
	// end inline asm
	// begin inline asm
	fma.rn.f32 %f8484, %f8262, %f33028, %f8480;
	// end inline asm
	// begin inline asm
	fma.rn.f32 %f8488, %f8262, %f33028, %f8484;
	// end inline asm
	// begin inline asm
	fma.rn.f32 %f8492, %f8262, %f33028, %f8488;
	// end inline asm
	// begin inline asm
	fma.rn.f32 %f8496, %f8262, %f33028, %f8492;
	// end inline asm
	// begin inline asm
	fma.rn.f32 %f8500, %f8262, %f33028, %f8496;
	// end inline asm
	// begin inline asm
	fma.rn.f32 %f8504, %f8262, %f33028, %f8500;
	// end inline asm
	// begin inline asm
	fma.rn.f32 %f8508, %f8262, %f33028, %f8504;
	// end inline asm
	// begin inline asm
	fma.rn.f32 %f8512, %f8262, %f33028, %f8508;
	// end inline asm
	// begin inline asm
	fma.rn.f32 %f8516, %f8262, %f33028, %f8512;
	// end inline asm
	// begin inline asm
	sin.approx.f32  %f8520, %f8516;
	// end inline asm
	// begin inline asm
	fma.rn.f32 %f8522, %f8520, %f33028, %f8516;
	// end inline asm
	// begin inline asm
	fma.rn.f32 %f8526, %f8520, %f33028, %f8522;
	// end inline asm
	// begin inline asm
	fma.rn.f32 %f8530, %f8520, %f33028, %f8526;
	// end inline asm
	// begin inline asm
	fma.rn.f32 %f8534, %f8520, %f33028, %f8530;
	// end inline asm
	// begin inline asm
	fma.rn.f32 %f8538, %f8520, %f33028, %f8534;
	// end inline asm
	// begin inline asm
	fma.rn.f32 %f8542, %f8520, %f33028, %f8538;
	// end inline asm
	// begin inline asm
	fma.rn.f32 %f8546, %f8520, %f33028, %f8542;
	// end inline asm
	// begin inline asm
	fma.rn.f32 %f8550, %f8520, %f33028, %f8546;
	// end inline asm
	// begin inline asm
	fma.rn.f32 %f8554, %f8520, %f33028, %f8550;
	// end inline asm
	// begin inline asm
	fma.rn.f32 %f8558, %f8520, %f33028, %f8554;
	// end inline asm
	// begin inline asm
	fma.rn.f32 %f8562, %f8520, %f33028, %f8558;
	// end inline asm
	// begin inline asm
	fma.rn.f32 %f8566, %f8520, %f33028, %f8562;
	// end inline asm
	// begin inline asm
	fma.rn.f32 %f8570, %f8520, %f33028, %f8566;
	// end inline asm
	// begin inline asm
	fma.rn.f32 %f8574, %f8520, %f33028, %f8570;
	// end inline asm
	// begin inline asm
	fma.rn.f32 %f8578, %f8520, %f33028, %f8574;
	// end inline asm
	// begin inline asm
	fma.rn.f32 %f8582, %f8520, %f33028, %f8578;
	// end inline asm
	// begin inline asm
	fma.rn.f32 %f8586, %f8520, %f33028, %f8582;
	// end inline asm
	// begin inline asm
	fma.rn.f32 %f8590, %f8520, %f33028, %f8586;
	// end inline asm
	// begin inline asm
	fma.rn.f32 %f8594, %f8520, %f33028, %f8590;
	// end inline asm
	// begin inline asm
	fma.rn.f32 %f8598, %f8520, %f33028, %f8594;
	// end inline asm
	// begin inline asm
	fma.rn.f32 %f8602, %f8520, %f33028, %f8598;
	// end inline asm
	// begin inline asm
	fma.rn.f32 %f8606, %f8520, %f33028, %f8602;
	// end inline asm
	// begin inline asm
	fma.rn.f32 %f8610, %f8520, %f33028, %f8606;
	// end inline asm
	// begin inline asm
	fma.rn.f32 %f8614, %f8520, %f33028, %f8610;
	// end inline asm
	// begin inline asm
	fma.rn.f32 %f8618, %f8520, %f33028, %f8614;
	// end inline asm
	// begin inline asm
	fma.rn.f32 %f8622, %f8520, %f33028, %f8618;
	// end inline asm
	// begin inline asm
	fma.rn.f32 %f8626, %f8520, %f33028, %f8622;
	// end inline asm
	// begin inline asm
	fma.rn.f32 %f8630, %f8520, %f33028, %f8626;
	// end inline asm
	// begin inline asm
	fma.rn.f32 %f8634, %f8520, %f33028, %f8630;
	// end inline asm
	// begin inline asm
	fma.rn.f32 %f8638, %f8520, %f33028, %f8634;
	// end inline asm
	// begin inline asm
	fma.rn.f32 %f8642, %f8520, %f33028, %f8638;
	// end inline asm
	// begin inline asm
	fma.rn.f32 %f8646, %f8520, %f33028, %f8642;
	// end inline asm
	// begin inline asm
	fma.rn.f32 %f8650, %f8520, %f33028, %f8646;
	// end inline asm
	// begin inline asm
	fma.rn.f32 %f8654, %f8520, %f33028, %f8650;
	// end inline asm
	// begin inline asm
	fma.rn.f32 %f8658, %f8520, %f33028, %f8654;
	// end inline asm
	// begin inline asm
	fma.rn.f32 %f8662, %f8520, %f33028, %f8658;
	// end inline asm
	// begin inline asm
	fma.rn.f32 %f8666, %f8520, %f33028, %f8662;
	// end inline asm
	// begin inline asm
	fma.rn.f32 %f8670, %f8520, %f33028, %f8666;
	// end inline asm
	// begin inline asm
	fma.rn.f32 %f8674, %f8520, %f33028, %f8670;
	// end inline asm
	// begin inline asm
	fma.rn.f32 %f8678, %f8520, %f33028, %f8674;
	// end inline asm
	// begin inline asm
	fma.rn.f32 %f8682, %f8520, %f33028, %f8678;
	// end inline asm
	// begin inline asm
	fma.rn.f32 %f8686, %f8520, %f33028, %f8682;
	// end inline asm
	// begin inline asm
	fma.rn.f32 %f8690, %f8520, %f33028, %f8686;
	// end inline asm
	// begin inline asm
	fma.rn.f32 %f8694, %f8520, %f33028, %f8690;
	// end inline asm
	// begin inline asm
	fma.rn.f32 %f8698, %f8520, %f33028, %f8694;
	// end inline asm
	// begin inline asm
	fma.rn.f32 %f8702, %f8520, %f33028, %f8698;
	// end inline asm
	// begin inline asm
	fma.rn.f32 %f8706, %f8520, %f33028, %f8702;
	// end inline asm
	// begin inline asm
	fma.rn.f32 %f8710, %f8520, %f33028, %f8706;
	// end inline asm
	// begin inline asm
	fma.rn.f32 %f8714, %f8520, %f33028, %f8710;
	// end inline asm
	// begin inline asm
	fma.rn.f32 %f8718, %f8520, %f33028, %f8714;
	// end inline asm
	// begin inline asm
	fma.rn.f32 %f8722, %f8520, %f33028, %f8718;
	// end inline asm
	// begin inline asm
	fma.rn.f32 %f8726, %f8520, %f33028, %f8722;
	// end inline asm
	// begin inline asm
	fma.rn.f32 %f8730, %f8520, %f33028, %f8726;
	// end inline asm
	// begin inline asm
	fma.rn.f32 %f8734, %f8520, %f33028, %f8730;
	// end inline asm
	// begin inline asm
	fma.rn.f32 %f8738, %f8520, %f33028, %f8734;
	// end inline asm
	// begin inline asm
	fma.rn.f32 %f8742, %f8520, %f33028, %f8738;
	// end inline asm
	// begin inline asm
	fma.rn.f32 %f8746, %f8520, %f33028, %f8742;
	// end inline asm
	// begin inline asm
	fma.rn.f32 %f8750, %f8520, %f33028, %f8746;
	// end inline asm
	// begin inline asm
	fma.rn.f32 %f8754, %f8520, %f33028, %f8750;
	// end inline asm
	// begin inline asm
	fma.rn.f32 %f8758, %f8520, %f33028, %f8754;
	// end inline asm
	// begin inline asm
	fma.rn.f32 %f8762, %f8520, %f33028, %f8758;
	// end inline asm
	// begin inline asm
	fma.rn.f32 %f8766, %f8520, %f33028, %f8762;
	// end inline asm
	// begin inline asm
	fma.rn.f32 %f8770, %f8520, %f33028, %f8766;
	// end inline asm
	// begin inline asm
	fma.rn.f32 %f8774, %f8520, %f33028, %f8770;
	// end inline asm
	// begin inline asm
	sin.approx.f32  %f8778, %f8774;
	// end inline asm
	// begin inline asm
	fma.rn.f32 %f8780, %f8778, %f33028, %f8774;
	// end inline asm
	// begin inline asm
	fma.rn.f32 %f8784, %f8778, %f33028, %f8780;
	// end inline asm
	// begin inline asm
	fma.rn.f32 %f8788, %f8778, %f33028, %f8784;
	// end inline asm
	// begin inline asm
	fma.rn.f32 %f8792, %f8778, %f33028, %f8788;
	// end inline asm
	// begin inline asm
	fma.rn.f32 %f8796, %f8778, %f33028, %f8792;
	// end inline asm
	// begin inline asm
	fma.rn.f32 %f8800, %f8778, %f33028, %f8796;
	// end inline asm
	// begin inline asm
	fma.rn.f32 %f8804, %f8778, %f33028, %f8800;
	// end inline asm
	// begin inline asm
	fma.rn.f32 %f8808, %f8778, %f33028, %f8804;
	// end inline asm
	// begin inline asm
	fma.rn.f32 %f8812, %f8778, %f33028, %f8808;
	// end inline asm
	// begin inline asm
	fma.rn.f32 %f8816, %f8778, %f33028, %f8812;
	// end inline asm
	// begin inline asm
	fma.rn.f32 %f8820, %f8778, %f33028, %f8816;
	// end inline asm
	// begin inline asm
	fma.rn.f32 %f8824, %f8778, %f33028, %f8820;
	// end inline asm
	// begin inline asm
	fma.rn.f32 %f8828, %f8778, %f33028, %f8824;
	// end inline asm
	// begin inline asm
	fma.rn.f32 %f8832, %f8778, %f33028, %f8828;
	// end inline asm
	// begin inline asm
	fma.rn.f32 %f8836, %f8778, %f33028, %f8832;
	// end inline asm
	// begin inline asm
	fma.rn.f32 %f8840, %f8778, %f33028, %f8836;
	// end inline asm
	// begin inline asm
	fma.rn.f32 %f8844, %f8778, %f33028, %f8840;
	// end inline asm
	// begin inline asm
	fma.rn.f32 %f8848, %f8778, %f33028, %f8844;
	// end inline asm
	// begin inline asm
	fma.rn.f32 %f8852, %f8778, %f33028, %f8848;
	// end inline asm
	// begin inline asm
	fma.rn.f32 %f8856, %f8778, %f33028, %f8852;
	// end inline asm
	// begin inline asm
	fma.rn.f32 %f8860, %f8778, %f33028, %f8856;
	// end inline asm
	// begin inline asm
	fma.rn.f32 %f8864, %f8778, %f33028, %f8860;
	// end inline asm
	// begin inline asm
	fma.rn.f32 %f8868, %f8778, %f33028, %f8864;
	// end inline asm
	// begin inline asm
	fma.rn.f32 %f8872, %f8778, %f33028, %f8868;
	// end inline asm
	// begin inline asm
	fma.rn.f32 %f8876, %f8778, %f33028, %f8872;
	// end inline asm
	// begin inline asm
	fma.rn.f32 %f8880, %f8778, %f33028, %f8876;
	// end inline asm
	// begin inline asm
	fma.rn.f32 %f8884, %f8778, %f33028, %f8880;
	// end inline asm
	// begin inline asm
	fma.rn.f32 %f8888, %f8778, %f33028, %f8884;
	// end inline asm
	// begin inline asm
	fma.rn.f32 %f8892, %f8778, %f33028, %f8888;
	// end inline asm
	// begin inline asm
	fma.rn.f32 %f8896, %f8778, %f33028, %f8892;
	// end inline asm
	// begin inline asm
	fma.rn.f32 %f8900, %f8778, %f33028, %f8896;
	// end inline asm
	// begin inline asm
	fma.rn.f32 %f8904, %f8778, %f33028, %f8900;
	// end inline asm
	// begin inline asm
	fma.rn.f32 %f8908, %f8778, %f33028, %f8904;
	// end inline asm
	// begin inline asm
	fma.rn.f32 %f8912, %f8778, %f33028, %f8908;
	// end inline asm
	// begin inline asm
	fma.rn.f32 %f8916, %f8778, %f33028, %f8912;
	// end inline asm
	// begin inline asm
	fma.rn.f32 %f8920, %f8778, %f33028, %f8916;
	// end inline asm
	// begin inline asm
	fma.rn.f32 %f8924, %f8778, %f33028, %f8920;
	// end inline asm
	// begin inline asm
	fma.rn.f32 %f8928, %f8778, %f33028, %f8924;
	// end inline asm
	// begin inline asm
	fma.rn.f32 %f8932, %f8778, %f33028, %f8928;
	// end inline asm
	// begin inline asm
	fma.rn.f32 %f8936, %f8778, %f33028, %f8932;
	// end inline asm
	// begin inline asm
	fma.rn.f32 %f8940, %f8778, %f33028, %f8936;
	// end inline asm
	// begin inline asm
	fma.rn.f32 %f8944, %f8778, %f33028, %f8940;
	// end inline asm
	// begin inline asm
	fma.rn.f32 %f8948, %f8778, %f33028, %f8944;
	// end inline asm
	// begin inline asm
	fma.rn.f32 %f8952, %f8778, %f33028, %f8948;
	// end inline asm
	// begin inline asm
	fma.rn.f32 %f8956, %f8778, %f33028, %f8952;
	// end inline asm
	// begin inline asm
	fma.rn.f32 %f8960, %f8778, %f33028, %f8956;
	// end inline asm
	// begin inline asm
	fma.rn.f32 %f8964, %f8778, %f33028, %f8960;
	// end inline asm
	// begin inline asm
	fma.rn.f32 %f8968, %f8778, %f33028, %f8964;
	// end inline asm
	// begin inline asm
	fma.rn.f32 %f8972, %f8778, %f33028, %f8968;
	// end inline asm
	// begin inline asm
	fma.rn.f32 %f8976, %f8778, %f33028, %f8972;
	// end inline asm
	// begin inline asm
	fma.rn.f32 %f8980, %f8778, %f33028, %f8976;
	// end inline asm
	// begin inline asm
	fma.rn.f32 %f8984, %f8778, %f33028, %f8980;
	// end inline asm
	// begin inline asm
	fma.rn.f32 %f8988, %f8778, %f33028, %f8984;
	// end inline asm
	// begin inline asm
	fma.rn.f32 %f8992, %f8778, %f33028, %f8988;
	// end inline asm
	// begin inline asm
	fma.rn.f32 %f8996, %f8778, %f33028, %f8992;
	// end inline asm
	// begin inline asm
	fma.rn.f32 %f9000, %f8778, %f33028, %f8996;
	// end inline asm
	// begin inline asm
	fma.rn.f32 %f9004, %f8778, %f33028, %f9000;
	// end inline asm
	// begin inline asm
	fma.rn.f32 %f9008, %f8778, %f33028, %f9004;
	// end inline asm
	// begin inline asm
	fma.rn.f32 %f9012, %f8778, %f33028, %f9008;
	// end inline asm
	// begin inline asm
	fma.rn.f32 %f9016, %f8778, %f33028, %f9012;
	// end inline asm
	// begin inline asm
	fma.rn.f32 %f9020, %f8778, %f33028, %f9016;
	// end inline asm
	// begin inline asm
	fma.rn.f32 %f9024, %f8778, %f33028, %f9020;
	// end inline asm
	// begin inline asm
	fma.rn.f32 %f9028, %f8778, %f33028, %f9024;
	// end inline asm
	// begin inline asm
	fma.rn.f32 %f9032, %f8778, %f33028, %f9028;
	// end inline asm
	// begin inline asm
	sin.approx.f32  %f9036, %f9032;
	// end inline asm
	// begin inline asm
	fma.rn.f32 %f9038, %f9036, %f33028, %f9032;
	// end inline asm
	// begin inline asm
	fma.rn.f32 %f9042, %f9036, %f33028, %f9038;
	// end inline asm
	// begin inline asm
	fma.rn.f32 %f9046, %f9036, %f33028, %f9042;
	// end inline asm
	// begin inline asm
	fma.rn.f32 %f9050, %f9036, %f33028, %f9046;
	// end inline asm
	// begin inline asm
	fma.rn.f32 %f9054, %f9036, %f33028, %f9050;
	// end inline asm
	// begin inline asm
	fma.rn.f32 %f9058, %f9036, %f33028, %f9054;
	// end inline asm
	// begin inline asm
	fma.rn.f32 %f9062, %f9036, %f33028, %f9058;
	// end inline asm
	// begin inline asm
	fma.rn.f32 %f9066, %f9036, %f33028, %f9062;
	// end inline asm
	// begin inline asm
	fma.rn.f32 %f9070, %f9036, %f33028, %f9066;
	// end inline asm
	// begin inline asm
	fma.rn.f32 %f9074, %f9036, %f33028, %f9070;
	// end inline asm
	// begin inline asm
	fma.rn.f32 %f9078, %f9036, %f33028, %f9074;
	// end inline asm
	// begin inline asm
	fma.rn.f32 %f9082, %f9036, %f33028, %f9078;
	// end inline asm
	// begin inline asm
	fma.rn.f32 %f9086, %f9036, %f33028, %f9082;
	// end inline asm
	// begin inline asm
	fma.rn.f32 %f9090, %f9036, %f33028, %f9086;
	// end inline asm
	// begin inline asm
	fma.rn.f32 %f9094, %f9036, %f33028, %f9090;
	// end inline asm
	// begin inline asm
	fma.rn.f32 %f9098, %f9036, %f33028, %f9094;
	// end inline asm
	// begin inline asm
	fma.rn.f32 %f9102, %f9036, %f33028, %f9098;
	// end inline asm
	// begin inline asm
	fma.rn.f32 %f9106, %f9036, %f33028, %f9102;
	// end inline asm
	// begin inline asm
	fma.rn.f32 %f9110, %f9036, %f33028, %f9106;
	// end inline asm
	// begin inline asm
	fma.rn.f32 %f9114, %f9036, %f33028, %f9110;
	// end inline asm
	// begin inline asm
	fma.rn.f32 %f9118, %f9036, %f33028, %f9114;
	// end inline asm
	// begin inline asm
	fma.rn.f32 %f9122, %f9036, %f33028, %f9118;
	// end inline asm
	// begin inline asm
	fma.rn.f32 %f9126, %f9036, %f33028, %f9122;
	// end inline asm
	// begin inline asm
	fma.rn.f32 %f9130, %f9036, %f33028, %f9126;
	// end inline asm
	// begin inline asm
	fma.rn.f32 %f9134, %f9036, %f33028, %f9130;
	// end inline asm
	// begin inline asm
	fma.rn.f32 %f9138, %f9036, %f33028, %f9134;
	// end inline asm
	// begin inline asm
	fma.rn.f32 %f9142, %f9036, %f33028, %f9138;
	// end inline asm
	// begin inline asm
	fma.rn.f32 %f9146, %f9036, %f33028, %f9142;
	// end inline asm
	// begin inline asm
	fma.rn.f32 %f9150, %f9036, %f33028, %f9146;
	// end inline asm
	// begin inline asm
	fma.rn.f32 %f9154, %f9036, %f33028, %f9150;
	// end inline asm
	// begin inline asm
	fma.rn.f32 %f9158, %f9036, %f33028, %f9154;
	// end inline asm
	// begin inline asm
	fma.rn.f32 %f9162, %f9036, %f33028, %f9158;
	// end inline asm
	// begin inline asm
	fma.rn.f32 %f9166, %f9036, %f33028, %f9162;
	// end inline asm
	// begin inline asm
	fma.rn.f32 %f9170, %f9036, %f33028, %f9166;
	// end inline asm
	// begin inline asm
	fma.rn.f32 %f9174, %f9036, %f33028, %f9170;
	// end inline asm
	// begin inline asm
	fma.rn.f32 %f9178, %f9036, %f33028, %f9174;
	// end inline asm
	// begin inline asm
	fma.rn.f32 %f9182, %f9036, %f33028, %f9178;
	// end inline asm
	// begin inline asm
	fma.rn.f32 %f9186, %f9036, %f33028, %f9182;
	// end inline asm
	// begin inline asm
	fma.rn.f32 %f9190, %f9036, %f33028, %f9186;
	// end inline asm
	// begin inline asm
	fma.rn.f32 %f9194, %f9036, %f33028, %f9190;
	// end inline asm
	// begin inline asm
	fma.rn.f32 %f9198, %f9036, %f33028, %f9194;
	// end inline asm
	// begin inline asm
	fma.rn.f32 %f9202, %f9036, %f33028, %f9198;
	// end inline asm
	// begin inline asm
	fma.rn.f32 %f9206, %f9036, %f33028, %f9202;
	// end inline asm
	// begin inline asm
	fma.rn.f32 %f9210, %f9036, %f33028, %f9206;
	// end inline asm
	// begin inline asm
	fma.rn.f32 %f9214, %f9036, %f33028, %f9210;
	// end inline asm
	// begin inline asm
	fma.rn.f32 %f9218, %f9036, %f33028, %f9214;
	// end inline asm
	// begin inline asm
	fma.rn.f32 %f9222, %f9036, %f33028, %f9218;
	// end inline asm
	// begin inline asm
	fma.rn.f32 %f9226, %f9036, %f33028, %f9222;
	// end inline asm
	// begin inline asm
	fma.rn.f32 %f9230, %f9036, %f33028, %f9226;
	// end inline asm
	// begin inline asm
	fma.rn.f32 %f9234, %f9036, %f33028, %f9230;
	// end inline asm
	// begin inline asm
	fma.rn.f32 %f9238, %f9036, %f33028, %f9234;
	// end inline asm
	// begin inline asm
	fma.rn.f32 %f9242, %f9036, %f33028, %f9238;
	// end inline asm
	// begin inline asm
	fma.rn.f32 %f9246, %f9036, %f33028, %f9242;
	// end inline asm
	// begin inline asm
	fma.rn.f32 %f9250, %f9036, %f33028, %f9246;
	// end inline asm
	// begin inline asm
	fma.rn.f32 %f9254, %f9036, %f33028, %f9250;
	// end inline asm
	// begin inline asm
	fma.rn.f32 %f9258, %f9036, %f33028, %f9254;
	// end inline asm
	// begin inline asm
	fma.rn.f32 %f9262, %f9036, %f33028, %f9258;
	// end inline asm
	// begin inline asm
	fma.rn.f32 %f9266, %f9036, %f33028, %f9262;
	// end inline asm
	// begin inline asm
	fma.rn.f32 %f9270, %f9036, %f33028, %f9266;
	// end inline asm
	// begin inline asm
	fma.rn.f32 %f9274, %f9036, %f33028, %f9270;
	// end inline asm
	// begin inline asm
	fma.rn.f32 %f9278, %f9036, %f33028, %f9274;
	// end inline asm
	// begin inline asm
	fma.rn.f32 %f9282, %f9036, %f33028, %f9278;
	// end inline asm
	// begin inline asm
	fma.rn.f32 %f9286, %f9036, %f33028, %f9282;
	// end inline asm
	// begin inline asm
	fma.rn.f32 %f9290, %f9036, %f33028, %f9286;
	// end inline asm
	// begin inline asm
	sin.approx.f32  %f9294, %f9290;
	// end inline asm
	// begin inline asm
	fma.rn.f32 %f9296, %f9294, %f33028, %f9290;
	// end inline asm
	// begin inline asm
	fma.rn.f32 %f9300, %f9294, %f33028, %f9296;
	// end inline asm
	// begin inline asm
	fma.rn.f32 %f9304, %f9294, %f33028, %f9300;
	// end inline asm
	// begin inline asm
	fma.rn.f32 %f9308, %f9294, %f33028, %f9304;
	// end inline asm
	// begin inline asm
	fma.rn.f32 %f9312, %f9294, %f33028, %f9308;
	// end inline asm
	// begin inline asm
	fma.rn.f32 %f9316, %f9294, %f33028, %f9312;
	// end inline asm
	// begin inline asm
	fma.rn.f32 %f9320, %f9294, %f33028, %f9316;
	// end inline asm
	// begin inline asm
	fma.rn.f32 %f9324, %f9294, %f33028, %f9320;
	// end inline asm
	// begin inline asm
	fma.rn.f32 %f9328, %f9294, %f33028, %f9324;
	// end inline asm
	// begin inline asm
	fma.rn.f32 %f9332, %f9294, %f33028, %f9328;
	// end inline asm
	// begin inline asm
	fma.rn.f32 %f9336, %f9294, %f33028, %f9332;
	// end inline asm
	// begin inline asm
	fma.rn.f32 %f9340, %f9294, %f33028, %f9336;
	// end inline asm
	// begin inline asm
	fma.rn.f32 %f9344, %f9294, %f33028, %f9340;
	// end inline asm
	// begin inline asm
	fma.rn.f32 %f9348, %f9294, %f33028, %f9344;
	// end inline asm
	// begin inline asm
	fma.rn.f32 %f9352, %f9294, %f33028, %f9348;
	// end inline asm
	// begin inline asm
	fma.rn.f32 %f9356, %f9294, %f33028, %f9352;
	// end inline asm
	// begin inline asm
	fma.rn.f32 %f9360, %f9294, %f33028, %f9356;
	// end inline asm
	// begin inline asm
	fma.rn.f32 %f9364, %f9294, %f33028, %f9360;
	// end inline asm
	// begin inline asm
	fma.rn.f32 %f9368, %f9294, %f33028, %f9364;
	// end inline asm
	// begin inline asm
	fma.rn.f32 %f9372, %f9294, %f33028, %f9368;
	// end inline asm
	// begin inline asm
	fma.rn.f32 %f9376, %f9294, %f33028, %f9372;
	// end inline asm
	// begin inline asm
	fma.rn.f32 %f9380, %f9294, %f33028, %f9376;
	// end inline asm
	// begin inline asm
	fma.rn.f32 %f9384, %f9294, %f33028, %f9380;
	// end inline asm
	// begin inline asm
	fma.rn.f32 %f9388, %f9294, %f33028, %f9384;
	// end inline asm
	// begin inline asm
	fma.rn.f32 %f9392, %f9294, %f33028, %f9388;
	// end inline asm
	// begin inline asm
	fma.rn.f32 %f9396, %f9294, %f33028, %f9392;
	// end inline asm
	// begin inline asm
	fma.rn.f32 %f9400, %f9294, %f33028, %f9396;
	// end inline asm
	// begin inline asm
	fma.rn.f32 %f9404, %f9294, %f33028, %f9400;
	// end inline asm
	// begin inline asm
	fma.rn.f32 %f9408, %f9294, %f33028, %f9404;
	// end inline asm
	// begin inline asm
	fma.rn.f32 %f9412, %f9294, %f33028, %f9408;
	// end inline asm
	// begin inline asm
	fma.rn.f32 %f9416, %f9294, %f33028, %f9412;
	// end inline asm
	// begin inline asm
	fma.rn.f32 %f9420, %f9294, %f33028, %f9416;
	// end inline asm
	// begin inline asm
	fma.rn.f32 %f9424, %f9294, %f33028, %f9420;
	// end inline asm
	// begin inline asm
	fma.rn.f32 %f9428, %f9294, %f33028, %f9424;
	// end inline asm
	// begin inline asm
	fma.rn.f32 %f9432, %f9294, %f33028, %f9428;
	// end inline asm
	// begin inline asm
	fma.rn.f32 %f9436, %f9294, %f33028, %f9432;
	// end inline asm
	// begin inline asm
	fma.rn.f32 %f9440, %f9294, %f33028, %f9436;
	// end inline asm
	// begin inline asm
	fma.rn.f32 %f9444, %f9294, %f33028, %f9440;
	// end inline asm
	// begin inline asm
	fma.rn.f32 %f9448, %f9294, %f33028, %f9444;
	// end inline asm
	// begin inline asm
	fma.rn.f32 %f9452, %f9294, %f33028, %f9448;
	// end inline asm
	// begin inline asm
	fma.rn.f32 %f9456, %f9294, %f33028, %f9452;
	// end inline asm
	// begin inline asm
	fma.rn.f32 %f9460, %f9294, %f33028, %f9456;
	// end inline asm
	// begin inline asm
	fma.rn.f32 %f9464, %f9294, %f33028, %f9460;
	// end inline asm
	// begin inline asm
	fma.rn.f32 %f9468, %f9294, %f33028, %f9464;
	// end inline asm
	// begin inline asm
	fma.rn.f32 %f9472, %f9294, %f33028, %f9468;
	// end inline asm
	// begin inline asm
	fma.rn.f32 %f9476, %f9294, %f33028, %f9472;
	// end inline asm
	// begin inline asm
	fma.rn.f32 %f9480, %f9294, %f33028, %f9476;
	// end inline asm
	// begin inline asm
	fma.rn.f32 %f9484, %f9294, %f33028, %f9480;
	// end inline asm
	// begin inline asm
	fma.rn.f32 %f9488, %f9294, %f33028, %f9484;
	// end inline asm
	// begin inline asm
	fma.rn.f32 %f9492, %f9294, %f33028, %f9488;
	// end inline asm
	// begin inline asm
	fma.rn.f32 %f9496, %f9294, %f33028, %f9492;
	// end inline asm
	// begin inline asm
	fma.rn.f32 %f9500, %f9294, %f33028, %f9496;
	// end inline asm
	// begin inline asm
	fma.rn.f32 %f9504, %f9294, %f33028, %f9500;
	// end inline asm
	// begin inline asm
	fma.rn.f32 %f9508, %f9294, %f33028, %f9504;
	// end inline asm
	// begin inline asm
	fma.rn.f32 %f9512, %f9294, %f33028, %f9508;
	// end inline asm
	// begin inline asm
	fma.rn.f32 %f9516, %f9294, %f33028, %f9512;
	// end inline asm
	// begin inline asm
	fma.rn.f32 %f9520, %f9294, %f33028, %f9516;
	// end inline asm
	// begin inline asm
	fma.rn.f32 %f9524, %f9294, %f33028, %f9520;
	// end inline asm
	// begin inline asm
	fma.rn.f32 %f9528, %f9294, %f33028, %f9524;
	// end inline asm
	// begin inline asm
	fma.rn.f32 %f9532, %f9294, %f33028, %f9528;
	// end inline asm
	// begin inline asm
	fma.rn.f32 %f9536, %f9294, %f33028, %f9532;
	// end inline asm
	// begin inline asm
	fma.rn.f32 %f9540, %f9294, %f33028, %f9536;
	// end inline asm
	// begin inline asm
	fma.rn.f32 %f9544, %f9294, %f33028, %f9540;
	// end inline asm
	// begin inline asm
	fma.rn.f32 %f9548, %f9294, %f33028, %f9544;
	// end inline asm
	// begin inline asm
	sin.approx.f32  %f9552, %f9548;
	// end inline asm
	// begin inline asm
	fma.rn.f32 %f9554, %f9552, %f33028, %f9548;
	// end inline asm
	// begin inline asm
	fma.rn.f32 %f9558, %f9552, %f33028, %f9554;
	// end inline asm
	// begin inline asm
	fma.rn.f32 %f9562, %f9552, %f33028, %f9558;
	// end inline asm
	// begin inline asm
	fma.rn.f32 %f9566, %f9552, %f33028, %f9562;
	// end inline asm
	// begin inline asm
	fma.rn.f32 %f9570, %f9552, %f33028, %f9566;
	// end inline asm
	// begin inline asm
	fma.rn.f32 %f9574, %f9552, %f33028, %f9570;
	// end inline asm
	// begin inline asm
	fma.rn.f32 %f9578, %f9552, %f33028, %f9574;
	// end inline asm
	// begin inline asm
	fma.rn.f32 %f9582, %f9552, %f33028, %f9578;
	// end inline asm
	// begin inline asm
	fma.rn.f32 %f9586, %f9552, %f33028, %f9582;
	// end inline asm
	// begin inline asm
	fma.rn.f32 %f9590, %f9552, %f33028, %f9586;
	// end inline asm
	// begin inline asm
	fma.rn.f32 %f9594, %f9552, %f33028, %f9590;
	// end inline asm
	// begin inline asm
	fma.rn.f32 %f9598, %f9552, %f33028, %f9594;
	// end inline asm
	// begin inline asm
	fma.rn.f32 %f9602, %f9552, %f33028, %f9598;
	// end inline asm
	// begin inline asm
	fma.rn.f32 %f9606, %f9552, %f33028, %f9602;
	// end inline asm
	// begin inline asm
	fma.rn.f32 %f9610, %f9552, %f33028, %f9606;
	// end inline asm
	// begin inline asm
	fma.rn.f32 %f9614, %f9552, %f33028, %f9610;
	// end inline asm
	// begin inline asm
	fma.rn.f32 %f9618, %f9552, %f33028, %f9614;
	// end inline asm
	// begin inline asm
	fma.rn.f32 %f9622, %f9552, %f33028, %f9618;
	// end inline asm
	// begin inline asm
	fma.rn.f32 %f9626, %f9552, %f33028, %f9622;
	// end inline asm
	// begin inline asm
	fma.rn.f32 %f9630, %f9552, %f33028, %f9626;
	// end inline asm
	// begin inline asm
	fma.rn.f32 %f9634, %f9552, %f33028, %f9630;
	// end inline asm
	// begin inline asm
	fma.rn.f32 %f9638, %f9552, %f33028, %f9634;
	// end inline asm
	// begin inline asm
	fma.rn.f32 %f9642, %f9552, %f33028, %f9638;
	// end inline asm
	// begin inline asm
	fma.rn.f32 %f9646, %f9552, %f33028, %f9642;
	// end inline asm
	// begin inline asm
	fma.rn.f32 %f9650, %f9552, %f33028, %f9646;
	// end inline asm
	// begin inline asm
	fma.rn.f32 %f9654, %f9552, %f33028, %f9650;
	// end inline asm
	// begin inline asm
	fma.rn.f32 %f9658, %f9552, %f33028, %f9654;
	// end inline asm
	// begin inline asm
	fma.rn.f32 %f9662, %f9552, %f33028, %f9658;
	// end inline asm
	// begin inline asm
	fma.rn.f32 %f9666, %f9552, %f33028, %f9662;
	// end inline asm
	// begin inline asm
	fma.rn.f32 %f9670, %f9552, %f33028, %f9666;
	// end inline asm
	// begin inline asm
	fma.rn.f32 %f9674, %f9552, %f33028, %f9670;
	// end inline asm
	// begin inline asm
	fma.rn.f32 %f9678, %f9552, %f33028, %f9674;
	// end inline asm
	// begin inline asm
	fma.rn.f32 %f9682, %f9552, %f33028, %f9678;
	// end inline asm
	// begin inline asm
	fma.rn.f32 %f9686, %f9552, %f33028, %f9682;
	// end inline asm
	// begin inline asm
	fma.rn.f32 %f9690, %f9552, %f33028, %f9686;
	// end inline asm
	// begin inline asm
	fma.rn.f32 %f9694, %f9552, %f33028, %f9690;
	// end inline asm
	// begin inline asm
	fma.rn.f32 %f9698, %f9552, %f33028, %f9694;
	// end inline asm
	// begin inline asm
	fma.rn.f32 %f9702, %f9552, %f33028, %f9698;
	// end inline asm
	// begin inline asm
	fma.rn.f32 %f9706, %f9552, %f33028, %f9702;
	// end inline asm
	// begin inline asm
	fma.rn.f32 %f9710, %f9552, %f33028, %f9706;
	// end inline asm
	// begin inline asm
	fma.rn.f32 %f9714, %f9552, %f33028, %f9710;
	// end inline asm
	// begin inline asm
	fma.rn.f32 %f9718, %f9552, %f33028, %f9714;
	// end inline asm
	// begin inline asm
	fma.rn.f32 %f9722, %f9552, %f33028, %f9718;
	// end inline asm
	// begin inline asm
	fma.rn.f32 %f9726, %f9552, %f33028, %f9722;
	// end inline asm
	// begin inline asm
	fma.rn.f32 %f9730, %f9552, %f33028, %f9726;
	// end inline asm
	// begin inline asm
	fma.rn.f32 %f9734, %f9552, %f33028, %f9730;
	// end inline asm
	// begin inline asm
	fma.rn.f32 %f9738, %f9552, %f33028, %f9734;
	// end inline asm
	// begin inline asm
	fma.rn.f32 %f9742, %f9552, %f33028, %f9738;
	// end inline asm
	// begin inline asm
	fma.rn.f32 %f9746, %f9552, %f33028, %f9742;
	// end inline asm
	// begin inline asm
	fma.rn.f32 %f9750, %f9552, %f33028, %f9746;
	// end inline asm
	// begin inline asm
	fma.rn.f32 %f9754, %f9552, %f33028, %f9750;
	// end inline asm
	// begin inline asm
	fma.rn.f32 %f9758, %f9552, %f33028, %f9754;
	// end inline asm
	// begin inline asm
	fma.rn.f32 %f9762, %f9552, %f33028, %f9758;
	// end inline asm
	// begin inline asm
	fma.rn.f32 %f9766, %f9552, %f33028, %f9762;
	// end inline asm
	// begin inline asm
	fma.rn.f32 %f9770, %f9552, %f33028, %f9766;
	// end inline asm
	// begin inline asm
	fma.rn.f32 %f9774, %f9552, %f33028, %f9770;
	// end inline asm
	// begin inline asm
	fma.rn.f32 %f9778, %f9552, %f33028, %f9774;
	// end inline asm
	// begin inline asm
	fma.rn.f32 %f9782, %f9552, %f33028, %f9778;
	// end inline asm
	// begin inline asm
	fma.rn.f32 %f9786, %f9552, %f33028, %f9782;
	// end inline asm
	// begin inline asm
	fma.rn.f32 %f9790, %f9552, %f33028, %f9786;
	// end inline asm
	// begin inline asm
	fma.rn.f32 %f9794, %f9552, %f33028, %f9790;
	// end inline asm
	// begin inline asm
	fma.rn.f32 %f9798, %f9552, %f33028, %f9794;
	// end inline asm
	// begin inline asm
	fma.rn.f32 %f9802, %f9552, %f33028, %f9798;
	// end inline asm
	// begin inline asm
	fma.rn.f32 %f9806, %f9552, %f33028, %f9802;
	// end inline asm
	// begin inline asm
	sin.approx.f32  %f9810, %f9806;
	// end inline asm
	// begin inline asm
	fma.rn.f32 %f9812, %f9810, %f33028, %f9806;
	// end inline asm
	// begin inline asm
	fma.rn.f32 %f9816, %f9810, %f33028, %f9812;
	// end inline asm
	// begin inline asm
	fma.rn.f32 %f9820, %f9810, %f33028, %f9816;
	// end inline asm
	// begin inline asm
	fma.rn.f32 %f9824, %f9810, %f33028, %f9820;
	// end inline asm
	// begin inline asm
	fma.rn.f32 %f9828, %f9810, %f33028, %f9824;
	// end inline asm
	// begin inline asm
	fma.rn.f32 %f9832, %f9810, %f33028, %f9828;
	// end inline asm
	// begin inline asm
	fma.rn.f32 %f9836, %f9810, %f33028, %f9832;
	// end inline asm
	// begin inline asm
	fma.rn.f32 %f9840, %f9810, %f33028, %f9836;
	// end inline asm
	// begin inline asm
	fma.rn.f32 %f9844, %f9810, %f33028, %f9840;
	// end inline asm
	// begin inline asm
	fma.rn.f32 %f9848, %f9810, %f33028, %f9844;
	// end inline asm
	// begin inline asm
	fma.rn.f32 %f9852, %f9810, %f33028, %f9848;
	// end inline asm
	// begin inline asm
	fma.rn.f32 %f9856, %f9810, %f33028, %f9852;
	// end inline asm
	// begin inline asm
	fma.rn.f32 %f9860, %f9810, %f33028, %f9856;
	// end inline asm
	// begin inline asm
	fma.rn.f32 %f9864, %f9810, %f33028, %f9860;
	// end inline asm
	// begin inline asm
	fma.rn.f32 %f9868, %f9810, %f33028, %f9864;
	// end inline asm
	// begin inline asm
	fma.rn.f32 %f9872, %f9810, %f33028, %f9868;
	// end inline asm
	// begin inline asm
	fma.rn.f32 %f9876, %f9810, %f33028, %f9872;
	// end inline asm
	// begin inline asm
	fma.rn.f32 %f9880, %f9810, %f33028, %f9876;
	// end inline asm
	// begin inline asm
	fma.rn.f32 %f9884, %f9810, %f33028, %f9880;
	// end inline asm
	// begin inline asm
	fma.rn.f32 %f9888, %f9810, %f33028, %f9884;
	// end inline asm
	// begin inline asm
	fma.rn.f32 %f9892, %f9810, %f33028, %f9888;
	// end inline asm
	// begin inline asm
	fma.rn.f32 %f9896, %f9810, %f33028, %f9892;
	// end inline asm
	// begin inline asm
	fma.rn.f32 %f9900, %f9810, %f33028, %f9896;
	// end inline asm
	// begin inline asm
	fma.rn.f32 %f9904, %f9810, %f33028, %f9900;
	// end inline asm
	// begin inline asm
	fma.rn.f32 %f9908, %f9810, %f33028, %f9904;
	// end inline asm
	// begin inline asm
	fma.rn.f32 %f9912, %f9810, %f33028, %f9908;
	// end inline asm
	// begin inline asm
	fma.rn.f32 %f9916, %f9810, %f33028, %f9912;
	// end inline asm
	// begin inline asm
	fma.rn.f32 %f9920, %f9810, %f33028, %f9916;
	// end inline asm
	// begin inline asm
	fma.rn.f32 %f9924, %f9810, %f33028, %f9920;
	// end inline asm
	// begin inline asm
	fma.rn.f32 %f9928, %f9810, %f33028, %f9924;
	// end inline asm
	// begin inline asm
	fma.rn.f32 %f9932, %f9810, %f33028, %f9928;
	// end inline asm
	// begin inline asm
	fma.rn.f32 %f9936, %f9810, %f33028, %f9932;
	// end inline asm
	// begin inline asm
	fma.rn.f32 %f9940, %f9810, %f33028, %f9936;
	// end inline asm
	// begin inline asm
	fma.rn.f32 %f9944, %f9810, %f33028, %f9940;
	// end inline asm
	// begin inline asm
	fma.rn.f32 %f9948, %f9810, %f33028, %f9944;
	// end inline asm
	// begin inline asm
	fma.rn.f32 %f9952, %f9810, %f33028, %f9948;
	// end inline asm
	// begin inline asm
	fma.rn.f32 %f9956, %f9810, %f33028, %f9952;
	// end inline asm
	// begin inline asm
	fma.rn.f32 %f9960, %f9810, %f33028, %f9956;
	// end inline asm
	// begin inline asm
	fma.rn.f32 %f9964, %f9810, %f33028, %f9960;
	// end inline asm
	// begin inline asm
	fma.rn.f32 %f9968, %f9810, %f33028, %f9964;
	// end inline asm
	// begin inline asm
	fma.rn.f32 %f9972, %f9810, %f33028, %f9968;
	// end inline asm
	// begin inline asm
	fma.rn.f32 %f9976, %f9810, %f33028, %f9972;
	// end inline asm
	// begin inline asm
	fma.rn.f32 %f9980, %f9810, %f33028, %f9976;
	// end inline asm
	// begin inline asm
	fma.rn.f32 %f9984, %f9810, %f33028, %f9980;
	// end inline asm
	// begin inline asm
	fma.rn.f32 %f9988, %f9810, %f33028, %f9984;
	// end inline asm
	// begin inline asm
	fma.rn.f32 %f9992, %f9810, %f33028, %f9988;
	// end inline asm
	// begin inline asm
	fma.rn.f32 %f9996, %f9810, %f33028, %f9992;
	// end inline asm
	// begin inline asm
	fma.rn.f32 %f10000, %f9810, %f33028, %f9996;
	// end inline asm
	// begin inline asm
	fma.rn.f32 %f10004, %f9810, %f33028, %f10000;
	// end inline asm
	// begin inline asm
	fma.rn.f32 %f10008, %f9810, %f33028, %f10004;
	// end inline asm
	// begin inline asm
	fma.rn.f32 %f10012, %f9810, %f33028, %f10008;
	// end inline asm
	// begin inline asm
	fma.rn.f32 %f10016, %f9810, %f33028, %f10012;
	// end inline asm
	// begin inline asm
	fma.rn.f32 %f10020, %f9810, %f33028, %f10016;
	// end inline asm
	// begin inline asm
	fma.rn.f32 %f10024, %f9810, %f33028, %f10020;
	// end inline asm
	// begin inline asm
	fma.rn.f32 %f10028, %f9810, %f33028, %f10024;
	// end inline asm
	// begin inline asm
	fma.rn.f32 %f10032, %f9810, %f33028, %f10028;
	// end inline asm
	// begin inline asm
	fma.rn.f32 %f10036, %f9810, %f33028, %f10032;
	// end inline asm
	// begin inline asm
	fma.rn.f32 %f10040, %f9810, %f33028, %f10036;
	// end inline asm
	// begin inline asm
	fma.rn.f32 %f10044, %f9810, %f33028, %f10040;
	// end inline asm
	// begin inline asm
	fma.rn.f32 %f10048, %f9810, %f33028, %f10044;
	// end inline asm
	// begin inline asm
	fma.rn.f32 %f10052, %f9810, %f33028, %f10048;
	// end inline asm
	// begin inline asm
	fma.rn.f32 %f10056, %f9810, %f33028, %f10052;
	// end inline asm
	// begin inline asm
	fma.rn.f32 %f10060, %f9810, %f33028, %f10056;
	// end inline asm
	// begin inline asm
	fma.rn.f32 %f10064, %f9810, %f33028, %f10060;
	// end inline asm
	// begin inline asm
	sin.approx.f32  %f10068, %f10064;
	// end inline asm
	// begin inline asm
	fma.rn.f32 %f10070, %f10068, %f33028, %f10064;
	// end inline asm
	// begin inline asm
	fma.rn.f32 %f10074, %f10068, %f33028, %f10070;
	// end inline asm
	// begin inline asm
	fma.rn.f32 %f10078, %f10068, %f33028, %f10074;
	// end inline asm
	// begin inline asm
	fma.rn.f32 %f10082, %f10068, %f33028, %f10078;
	// end inline asm
	// begin inline asm
	fma.rn.f32 %f10086, %f10068, %f33028, %f10082;
	// end inline asm
	// begin inline asm
	fma.rn.f32 %f10090, %f10068, %f33028, %f10086;
	// end inline asm
	// begin inline asm
	fma.rn.f32 %f10094, %f10068, %f33028, %f10090;
	// end inline asm
	// begin inline asm
	fma.rn.f32 %f10098, %f10068, %f33028, %f10094;
	// end inline asm
	// begin inline asm
	fma.rn.f32 %f10102, %f10068, %f33028, %f10098;
	// end inline asm
	// begin inline asm
	fma.rn.f32 %f10106, %f10068, %f33028, %f10102;
	// end inline asm
	// begin inline asm
	fma.rn.f32 %f10110, %f10068, %f33028, %f10106;
	// end inline asm
	// begin inline asm
	fma.rn.f32 %f10114, %f10068, %f33028, %f10110;
	// end inline asm
	// begin inline asm
	fma.rn.f32 %f10118, %f10068, %f33028, %f10114;
	// end inline asm
	// begin inline asm
	fma.rn.f32 %f10122, %f10068, %f33028, %f10118;
	// end inline asm
	// begin inline asm
	fma.rn.f32 %f10126, %f10068, %f33028, %f10122;
	// end inline asm
	// begin inline asm
	fma.rn.f32 %f10130, %f10068, %f33028, %f10126;
	// end inline asm
	// begin inline asm
	fma.rn.f32 %f10134, %f10068, %f33028, %f10130;
	// end inline asm
	// begin inline asm
	fma.rn.f32 %f10138, %f10068, %f33028, %f10134;
	// end inline asm
	// begin inline asm
	fma.rn.f32 %f10142, %f10068, %f33028, %f10138;
	// end inline asm
	// begin inline asm
	fma.rn.f32 %f10146, %f10068, %f33028, %f10142;
	// end inline asm
	// begin inline asm
	fma.rn.f32 %f10150, %f10068, %f33028, %f10146;
	// end inline asm
	// begin inline asm
	fma.rn.f32 %f10154, %f10068, %f33028, %f10150;
	// end inline asm
	// begin inline asm
	fma.rn.f32 %f10158, %f10068, %f33028, %f10154;
	// end inline asm
	// begin inline asm
	fma.rn.f32 %f10162, %f10068, %f33028, %f10158;
	// end inline asm
	// begin inline asm
	fma.rn.f32 %f10166, %f10068, %f33028, %f10162;
	// end inline asm
	// begin inline asm
	fma.rn.f32 %f10170, %f10068, %f33028, %f10166;
	// end inline asm
	// begin inline asm
	fma.rn.f32 %f10174, %f10068, %f33028, %f10170;
	// end inline asm
	// begin inline asm
	fma.rn.f32 %f10178, %f10068, %f33028, %f10174;
	// end inline asm
	// begin inline asm
	fma.rn.f32 %f10182, %f10068, %f33028, %f10178;
	// end inline asm
	// begin inline asm
	fma.rn.f32 %f10186, %f10068, %f33028, %f10182;
	// end inline asm
	// begin inline asm
	fma.rn.f32 %f10190, %f10068, %f33028, %f10186;
	// end inline asm
	// begin inline asm
	fma.rn.f32 %f10194, %f10068, %f33028, %f10190;
	// end inline asm
	// begin inline asm
	fma.rn.f32 %f10198, %f10068, %f33028, %f10194;
	// end inline asm
	// begin inline asm
	fma.rn.f32 %f10202, %f10068, %f33028, %f10198;
	// end inline asm
	// begin inline asm
	fma.rn.f32 %f10206, %f10068, %f33028, %f10202;
	// end inline asm
	// begin inline asm
	fma.rn.f32 %f10210, %f10068, %f33028, %f10206;
	// end inline asm
	// begin inline asm
	fma.rn.f32 %f10214, %f10068, %f33028, %f10210;
	// end inline asm
	// begin inline asm
	fma.rn.f32 %f10218, %f10068, %f33028, %f10214;
	// end inline asm
	// begin inline asm
	fma.rn.f32 %f10222, %f10068, %f33028, %f10218;
	// end inline asm
	// begin inline asm
	fma.rn.f32 %f10226, %f10068, %f33028, %f10222;
	// end inline asm
	// begin inline asm
	fma.rn.f32 %f10230, %f10068, %f33028, %f10226;
	// end inline asm
	// begin inline asm
	fma.rn.f32 %f10234, %f10068, %f33028, %f10230;
	// end inline asm
	// begin inline asm
	fma.rn.f32 %f10238, %f10068, %f33028, %f10234;
	// end inline asm
	// begin inline asm
	fma.rn.f32 %f10242, %f10068, %f33028, %f10238;
	// end inline asm
	// begin inline asm
	fma.rn.f32 %f10246, %f10068, %f33028, %f10242;
	// end inline asm
	// begin inline asm
	fma.rn.f32 %f10250, %f10068, %f33028, %f10246;
	// end inline asm
	// begin inline asm
	fma.rn.f32 %f10254, %f10068, %f33028, %f10250;
	// end inline asm
	// begin inline asm
	fma.rn.f32 %f10258, %f10068, %f33028, %f10254;
	// end inline asm
	// begin inline asm
	fma.rn.f32 %f10262, %f10068, %f33028, %f10258;
	// end inline asm
	// begin inline asm
	fma.rn.f32 %f10266, %f10068, %f33028, %f10262;
	// end inline asm
	// begin inline asm
	fma.rn.f32 %f10270, %f10068, %f33028, %f10266;
	// end inline asm
	// begin inline asm
	fma.rn.f32 %f10274, %f10068, %f33028, %f10270;
	// end inline asm
	// begin inline asm
	fma.rn.f32 %f10278, %f10068, %f33028, %f10274;
	// end inline asm
	// begin inline asm
	fma.rn.f32 %f10282, %f10068, %f33028, %f10278;
	// end inline asm
	// begin inline asm
	fma.rn.f32 %f10286, %f10068, %f33028, %f10282;
	// end inline asm
	// begin inline asm
	fma.rn.f32 %f10290, %f10068, %f33028, %f10286;
	// end inline asm
	// begin inline asm
	fma.rn.f32 %f10294, %f10068, %f33028, %f10290;
	// end inline asm
	// begin inline asm
	fma.rn.f32 %f10298, %f10068, %f33028, %f10294;
	// end inline asm
	// begin inline asm
	fma.rn.f32 %f10302, %f10068, %f33028, %f10298;
	// end inline asm
	// begin inline asm
	fma.rn.f32 %f10306, %f10068, %f33028, %f10302;
	// end inline asm
	// begin inline asm
	fma.rn.f32 %f10310, %f10068, %f33028, %f10306;
	// end inline asm
	// begin inline asm
	fma.rn.f32 %f10314, %f10068, %f33028, %f10310;
	// end inline asm
	// begin inline asm
	fma.rn.f32 %f10318, %f10068, %f33028, %f10314;
	// end inline asm
	// begin inline asm
	fma.rn.f32 %f10322, %f10068, %f33028, %f10318;
	// end inline asm
	// begin inline asm
	sin.approx.f32  %f10326, %f10322;
	// end inline asm
	// begin inline asm
	fma.rn.f32 %f10328, %f10326, %f33028, %f10322;
	// end inline asm
	// begin inline asm
	fma.rn.f32 %f10332, %f10326, %f33028, %f10328;
	// end inline asm
	// begin inline asm
	fma.rn.f32 %f10336, %f10326, %f33028, %f10332;
	// end inline asm
	// begin inline asm
	fma.rn.f32 %f10340, %f10326, %f33028, %f10336;
	// end inline asm
	// begin inline asm
	fma.rn.f32 %f10344, %f10326, %f33028, %f10340;
	// end inline asm
	// begin inline asm
	fma.rn.f32 %f10348, %f10326, %f33028, %f10344;
	// end inline asm
	// begin inline asm
	fma.rn.f32 %f10352, %f10326, %f33028, %f10348;
	// end inline asm
	// begin inline asm
	fma.rn.f32 %f10356, %f10326, %f33028, %f10352;
	// end inline asm
	// begin inline asm
	fma.rn.f32 %f10360, %f10326, %f33028, %f10356;
	// end inline asm
	// begin inline asm
	fma.rn.f32 %f10364, %f10326, %f33028, %f10360;
	// end inline asm
	// begin inline asm
	fma.rn.f32 %f10368, %f10326, %f33028, %f10364;
	// end inline asm
	// begin inline asm
	fma.rn.f32 %f10372, %f10326, %f33028, %f10368;
	// end inline asm
	// begin inline asm
	fma.rn.f32 %f10376, %f10326, %f33028, %f10372;
	// end inline asm
	// begin inline asm
	fma.rn.f32 %f10380, %f10326, %f33028, %f10376;
	// end inline asm
	// begin inline asm
	fma.rn.f32 %f10384, %f10326, %f33028, %f10380;
	// end inline asm
	// begin inline asm
	fma.rn.f32 %f10388, %f10326, %f33028, %f10384;
	// end inline asm
	// begin inline asm
	fma.rn.f32 %f10392, %f10326, %f33028, %f10388;
	// end inline asm
	// begin inline asm
	fma.rn.f32 %f10396, %f10326, %f33028, %f10392;
	// end inline asm
	// begin inline asm
	fma.rn.f32 %f10400, %f10326, %f33028, %f10396;
	// end inline asm
	// begin inline asm
	fma.rn.f32 %f10404, %f10326, %f33028, %f10400;
	// end inline asm
	// begin inline asm
	fma.rn.f32 %f10408, %f10326, %f33028, %f10404;
	// end inline asm
	// begin inline asm
	fma.rn.f32 %f10412, %f10326, %f33028, %f10408;
	// end inline asm
	// begin inline asm
	fma.rn.f32 %f10416, %f10326, %f33028, %f10412;
	// end inline asm
	// begin inline asm
	fma.rn.f32 %f10420, %f10326, %f33028, %f10416;
	// end inline asm
	// begin inline asm
	fma.rn.f32 %f10424, %f10326, %f33028, %f10420;
	// end inline asm
	// begin inline asm
	fma.rn.f32 %f10428, %f10326, %f33028, %f10424;
	// end inline asm
	// begin inline asm
	fma.rn.f32 %f10432, %f10326, %f33028, %f10428;
	// end inline asm
	// begin inline asm
	fma.rn.f32 %f10436, %f10326, %f33028, %f10432;
	// end inline asm
	// begin inline asm
	fma.rn.f32 %f10440, %f10326, %f33028, %f10436;
	// end inline asm
	// begin inline asm
	fma.rn.f32 %f10444, %f10326, %f33028, %f10440;
	// end inline asm
	// begin inline asm
	fma.rn.f32 %f10448, %f10326, %f33028, %f10444;
	// end inline asm
	// begin inline asm
	fma.rn.f32 %f10452, %f10326, %f33028, %f10448;
	// end inline asm
	// begin inline asm
	fma.rn.f32 %f10456, %f10326, %f33028, %f10452;
	// end inline asm
	// begin inline asm
	fma.rn.f32 %f10460, %f10326, %f33028, %f10456;
	// end inline asm
	// begin inline asm
	fma.rn.f32 %f10464, %f10326, %f33028, %f10460;
	// end inline asm
	// begin inline asm
	fma.rn.f32 %f10468, %f10326, %f33028, %f10464;
	// end inline asm
	// begin inline asm
	fma.rn.f32 %f10472, %f10326, %f33028, %f10468;
	// end inline asm
	// begin inline asm
	fma.rn.f32 %f10476, %f10326, %f33028, %f10472;
	// end inline asm
	// begin inline asm
	fma.rn.f32 %f10480, %f10326, %f33028, %f10476;
	// end inline asm
	// begin inline asm
	fma.rn.f32 %f10484, %f10326, %f33028, %f10480;
	// end inline asm
	// begin inline asm
	fma.rn.f32 %f10488, %f10326, %f33028, %f10484;
	// end inline asm
	// begin inline asm
	fma.rn.f32 %f10492, %f10326, %f33028, %f10488;
	// end inline asm
	// begin inline asm
	fma.rn.f32 %f10496, %f10326, %f33028, %f10492;
	// end inline asm
	// begin inline asm
	fma.rn.f32 %f10500, %f10326, %f33028, %f10496;
	// end inline asm
	// begin inline asm
	fma.rn.f32 %f10504, %f10326, %f33028, %f10500;
	// end inline asm
	// begin inline asm
	fma.rn.f32 %f10508, %f10326, %f33028, %f10504;
	// end inline asm
	// begin inline asm
	fma.rn.f32 %f10512, %f10326, %f33028, %f10508;
	// end inline asm
	// begin inline asm
	fma.rn.f32 %f10516, %f10326, %f33028, %f10512;
	// end inline asm
	// begin inline asm
	fma.rn.f32 %f10520, %f10326, %f33028, %f10516;
	// end inline asm
	// begin inline asm
	fma.rn.f32 %f10524, %f10326, %f33028, %f10520;
	// end inline asm
	// begin inline asm
	fma.rn.f32 %f10528, %f10326, %f33028, %f10524;
	// end inline asm
	// begin inline asm
	fma.rn.f32 %f10532, %f10326, %f33028, %f10528;
	// end inline asm
	// begin inline asm
	fma.rn.f32 %f10536, %f10326, %f33028, %f10532;
	// end inline asm
	// begin inline asm
	fma.rn.f32 %f10540, %f10326, %f33028, %f10536;
	// end inline asm
	// begin inline asm
	fma.rn.f32 %f10544, %f10326, %f33028, %f10540;
	// end inline asm
	// begin inline asm
	fma.rn.f32 %f10548, %f10326, %f33028, %f10544;
	// end inline asm
	// begin inline asm
	fma.rn.f32 %f10552, %f10326, %f33028, %f10548;
	// end inline asm
	// begin inline asm
	fma.rn.f32 %f10556, %f10326, %f33028, %f10552;
	// end inline asm
	// begin inline asm
	fma.rn.f32 %f10560, %f10326, %f33028, %f10556;
	// end inline asm
	// begin inline asm
	fma.rn.f32 %f10564, %f10326, %f33028, %f10560;
	// end inline asm
	// begin inline asm
	fma.rn.f32 %f10568, %f10326, %f33028, %f10564;
	// end inline asm
	// begin inline asm
	fma.rn.f32 %f10572, %f10326, %f33028, %f10568;
	// end inline asm
	// begin inline asm
	fma.rn.f32 %f10576, %f10326, %f33028, %f10572;
	// end inline asm
	// begin inline asm
	fma.rn.f32 %f10580, %f10326, %f33028, %f10576;
	// end inline asm
	// begin inline asm
	sin.approx.f32  %f10584, %f10580;
	// end inline asm
	// begin inline asm
	fma.rn.f32 %f10586, %f10584, %f33028, %f10580;
	// end inline asm
	// begin inline asm
	fma.rn.f32 %f10590, %f10584, %f33028, %f10586;
	// end inline asm
	// begin inline asm
	fma.rn.f32 %f10594, %f10584, %f33028, %f10590;
	// end inline asm
	// begin inline asm
	fma.rn.f32 %f10598, %f10584, %f33028, %f10594;
	// end inline asm
	// begin inline asm
	fma.rn.f32 %f10602, %f10584, %f33028, %f10598;
	// end inline asm
	// begin inline asm
	fma.rn.f32 %f10606, %f10584, %f33028, %f10602;
	// end inline asm
	// begin inline asm
	fma.rn.f32 %f10610, %f10584, %f33028, %f10606;
	// end inline asm
	// begin inline asm
	fma.rn.f32 %f10614, %f10584, %f33028, %f10610;
	// end inline asm
	// begin inline asm
	fma.rn.f32 %f10618, %f10584, %f33028, %f10614;
	// end inline asm
	// begin inline asm
	fma.rn.f32 %f10622, %f10584, %f33028, %f10618;
	// end inline asm
	// begin inline asm
	fma.rn.f32 %f10626, %f10584, %f33028, %f10622;
	// end inline asm
	// begin inline asm
	fma.rn.f32 %f10630, %f10584, %f33028, %f10626;
	// end inline asm
	// begin inline asm
	fma.rn.f32 %f10634, %f10584, %f33028, %f10630;
	// end inline asm
	// begin inline asm
	fma.rn.f32 %f10638, %f10584, %f33028, %f10634;
	// end inline asm
	// begin inline asm
	fma.rn.f32 %f10642, %f10584, %f33028, %f10638;
	// end inline asm
	// begin inline asm
	fma.rn.f32 %f10646, %f10584, %f33028, %f10642;
	// end inline asm
	// begin inline asm
	fma.rn.f32 %f10650, %f10584, %f33028, %f10646;
	// end inline asm
	// begin inline asm
	fma.rn.f32 %f10654, %f10584, %f33028, %f10650;
	// end inline asm
	// begin inline asm
	fma.rn.f32 %f10658, %f10584, %f33028, %f10654;
	// end inline asm
	// begin inline asm
	fma.rn.f32 %f10662, %f10584, %f33028, %f10658;
	// end inline asm
	// begin inline asm
	fma.rn.f32 %f10666, %f10584, %f33028, %f10662;
	// end inline asm
	// begin inline asm
	fma.rn.f32 %f10670, %f10584, %f33028, %f10666;
	// end inline asm
	// begin inline asm
	fma.rn.f32 %f10674, %f10584, %f33028, %f10670;
	// end inline asm
	// begin inline asm
	fma.rn.f32 %f10678, %f10584, %f33028, %f10674;
	// end inline asm
	// begin inline asm
	fma.rn.f32 %f10682, %f10584, %f33028, %f10678;
	// end inline asm
	// begin inline asm
	fma.rn.f32 %f10686, %f10584, %f33028, %f10682;
	// end inline asm
	// begin inline asm
	fma.rn.f32 %f10690, %f10584, %f33028, %f10686;
	// end inline asm
	// begin inline asm
	fma.rn.f32 %f10694, %f10584, %f33028, %f10690;
	// end inline asm
	// begin inline asm
	fma.rn.f32 %f10698, %f10584, %f33028, %f10694;
	// end inline asm
	// begin inline asm
	fma.rn.f32 %f10702, %f10584, %f33028, %f10698;
	// end inline asm
	// begin inline asm
	fma.rn.f32 %f10706, %f10584, %f33028, %f10702;
	// end inline asm
	// begin inline asm
	fma.rn.f32 %f10710, %f10584, %f33028, %f10706;
	// end inline asm
	// begin inline asm
	fma.rn.f32 %f10714, %f10584, %f33028, %f10710;
	// end inline asm
	// begin inline asm
	fma.rn.f32 %f10718, %f10584, %f33028, %f10714;
	// end inline asm
	// begin inline asm
	fma.rn.f32 %f10722, %f10584, %f33028, %f10718;
	// end inline asm
	// begin inline asm
	fma.rn.f32 %f10726, %f10584, %f33028, %f10722;
	// end inline asm
	// begin inline asm
	fma.rn.f32 %f10730, %f10584, %f33028, %f10726;
	// end inline asm
	// begin inline asm
	fma.rn.f32 %f10734, %f10584, %f33028, %f10730;
	// end inline asm
	// begin inline asm
	fma.rn.f32 %f10738, %f10584, %f33028, %f10734;
	// end inline asm
	// begin inline asm
	fma.rn.f32 %f10742, %f10584, %f33028, %f10738;
	// end inline asm
	// begin inline asm
	fma.rn.f32 %f10746, %f10584, %f33028, %f10742;
	// end inline asm
	// begin inline asm
	fma.rn.f32 %f10750, %f10584, %f33028, %f10746;
	// end inline asm
	// begin inline asm
	fma.rn.f32 %f10754, %f10584, %f33028, %f10750;
	// end inline asm
	// begin inline asm
	fma.rn.f32 %f10758, %f10584, %f33028, %f10754;
	// end inline asm
	// begin inline asm
	fma.rn.f32 %f10762, %f10584, %f33028, %f10758;
	// end inline asm
	// begin inline asm
	fma.rn.f32 %f10766, %f10584, %f33028, %f10762;
	// end inline asm
	// begin inline asm
	fma.rn.f32 %f10770, %f10584, %f33028, %f10766;
	// end inline asm
	// begin inline asm
	fma.rn.f32 %f10774, %f10584, %f33028, %f10770;
	// end inline asm
	// begin inline asm
	fma.rn.f32 %f10778, %f10584, %f33028, %f10774;
	// end inline asm
	// begin inline asm
	fma.rn.f32 %f10782, %f10584, %f33028, %f10778;
	// end inline asm
	// begin inline asm
	fma.rn.f32 %f10786, %f10584, %f33028, %f10782;
	// end inline asm
	// begin inline asm
	fma.rn.f32 %f10790, %f10584, %f33028, %f10786;
	// end inline asm
	// begin inline asm
	fma.rn.f32 %f10794, %f10584, %f33028, %f10790;
	// end inline asm
	// begin inline asm
	fma.rn.f32 %f10798, %f10584, %f33028, %f10794;
	// end inline asm
	// begin inline asm
	fma.rn.f32 %f10802, %f10584, %f33028, %f10798;
	// end inline asm
	// begin inline asm
	fma.rn.f32 %f10806, %f10584, %f33028, %f10802;
	// end inline asm
	// begin inline asm
	fma.rn.f32 %f10810, %f10584, %f33028, %f10806;
	// end inline asm
	// begin inline asm
	fma.rn.f32 %f10814, %f10584, %f33028, %f10810;
	// end inline asm
	// begin inline asm
	fma.rn.f32 %f10818, %f10584, %f33028, %f10814;
	// end inline asm
	// begin inline asm
	fma.rn.f32 %f10822, %f10584, %f33028, %f10818;
	// end inline asm
	// begin inline asm
	fma.rn.f32 %f10826, %f10584, %f33028, %f10822;
	// end inline asm
	// begin inline asm
	fma.rn.f32 %f10830, %f10584, %f33028, %f10826;
	// end inline asm
	// begin inline asm
	fma.rn.f32 %f10834, %f10584, %f33028, %f10830;
	// end inline asm
	// begin inline asm
	fma.rn.f32 %f10838, %f10584, %f33028, %f10834;
	// end inline asm
	// begin inline asm
	sin.approx.f32  %f10842, %f10838;
	// end inline asm
	// begin inline asm
	fma.rn.f32 %f10844, %f10842, %f33028, %f10838;
	// end inline asm
	// begin inline asm
	fma.rn.f32 %f10848, %f10842, %f33028, %f10844;
	// end inline asm
	// begin inline asm
	fma.rn.f32 %f10852, %f10842, %f33028, %f10848;
	// end inline asm
	// begin inline asm
	fma.rn.f32 %f10856, %f10842, %f33028, %f10852;
	// end inline asm
	// begin inline asm
	fma.rn.f32 %f10860, %f10842, %f33028, %f10856;
	// end inline asm
	// begin inline asm
	fma.rn.f32 %f10864, %f10842, %f33028, %f10860;
	// end inline asm
	// begin inline asm
	fma.rn.f32 %f10868, %f10842, %f33028, %f10864;
	// end inline asm
	// begin inline asm
	fma.rn.f32 %f10872, %f10842, %f33028, %f10868;
	// end inline asm
	// begin inline asm
	fma.rn.f32 %f10876, %f10842, %f33028, %f10872;
	// end inline asm
	// begin inline asm
	fma.rn.f32 %f10880, %f10842, %f33028, %f10876;
	// end inline asm
	// begin inline asm
	fma.rn.f32 %f10884, %f10842, %f33028, %f10880;
	// end inline asm
	// begin inline asm
	fma.rn.f32 %f10888, %f10842, %f33028, %f10884;
	// end inline asm
	// begin inline asm
	fma.rn.f32 %f10892, %f10842, %f33028, %f10888;
	// end inline asm
	// begin inline asm
	fma.rn.f32 %f10896, %f10842, %f33028, %f10892;
	// end inline asm
	// begin inline asm
	fma.rn.f32 %f10900, %f10842, %f33028, %f10896;
	// end inline asm
	// begin inline asm
	fma.rn.f32 %f10904, %f10842, %f33028, %f10900;
	// end inline asm
	// begin inline asm
	fma.rn.f32 %f10908, %f10842, %f33028, %f10904;
	// end inline asm
	// begin inline asm
	fma.rn.f32 %f10912, %f10842, %f33028, %f10908;
	// end inline asm
	// begin inline asm
	fma.rn.f32 %f10916, %f10842, %f33028, %f10912;
	// end inline asm
	// begin inline asm
	fma.rn.f32 %f10920, %f10842, %f33028, %f10916;
	// end inline asm
	// begin inline asm
	fma.rn.f32 %f10924, %f10842, %f33028, %f10920;
	// end inline asm
	// begin inline asm
	fma.rn.f32 %f10928, %f10842, %f33028, %f10924;
	// end inline asm
	// begin inline asm
	fma.rn.f32 %f10932, %f10842, %f33028, %f10928;
	// end inline asm
	// begin inline asm
	fma.rn.f32 %f10936, %f10842, %f33028, %f10932;
	// end inline asm
	// begin inline asm
	fma.rn.f32 %f10940, %f10842, %f33028, %f10936;
	// end inline asm
	// begin inline asm
	fma.rn.f32 %f10944, %f10842, %f33028, %f10940;
	// end inline asm
	// begin inline asm
	fma.rn.f32 %f10948, %f10842, %f33028, %f10944;
	// end inline asm
	// begin inline asm
	fma.rn.f32 %f10952, %f10842, %f33028, %f10948;
	// end inline asm
	// begin inline asm
	fma.rn.f32 %f10956, %f10842, %f33028, %f10952;
	// end inline asm
	// begin inline asm
	fma.rn.f32 %f10960, %f10842, %f33028, %f10956;
	// end inline asm
	// begin inline asm
	fma.rn.f32 %f10964, %f10842, %f33028, %f10960;
	// end inline asm
	// begin inline asm
	fma.rn.f32 %f10968, %f10842, %f33028, %f10964;
	// end inline asm
	// begin inline asm
	fma.rn.f32 %f10972, %f10842, %f33028, %f10968;
	// end inline asm
	// begin inline asm
	fma.rn.f32 %f10976, %f10842, %f33028, %f10972;
	// end inline asm
	// begin inline asm
	fma.rn.f32 %f10980, %f10842, %f33028, %f10976;
	// end inline asm
	// begin inline asm
	fma.rn.f32 %f10984, %f10842, %f33028, %f10980;
	// end inline asm
	// begin inline asm
	fma.rn.f32 %f10988, %f10842, %f33028, %f10984;
	// end inline asm
	// begin inline asm
	fma.rn.f32 %f10992, %f10842, %f33028, %f10988;
	// end inline asm
	// begin inline asm
	fma.rn.f32 %f10996, %f10842, %f33028, %f10992;
	// end inline asm
	// begin inline asm
	fma.rn.f32 %f11000, %f10842, %f33028, %f10996;
	// end inline asm
	// begin inline asm
	fma.rn.f32 %f11004, %f10842, %f33028, %f11000;
	// end inline asm
	// begin inline asm
	fma.rn.f32 %f11008, %f10842, %f33028, %f11004;
	// end inline asm
	// begin inline asm
	fma.rn.f32 %f11012, %f10842, %f33028, %f11008;
	// end inline asm
	// begin inline asm
	fma.rn.f32 %f11016, %f10842, %f33028, %f11012;
	// end inline asm
	// begin inline asm
	fma.rn.f32 %f11020, %f10842, %f33028, %f11016;
	// end inline asm
	// begin inline asm
	fma.rn.f32 %f11024, %f10842, %f33028, %f11020;
	// end inline asm
	// begin inline asm
	fma.rn.f32 %f11028, %f10842, %f33028, %f11024;
	// end inline asm
	// begin inline asm
	fma.rn.f32 %f11032, %f10842, %f33028, %f11028;
	// end inline asm
	// begin inline asm
	fma.rn.f32 %f11036, %f10842, %f33028, %f11032;
	// end inline asm
	// begin inline asm
	fma.rn.f32 %f11040, %f10842, %f33028, %f11036;
	// end inline asm
	// begin inline asm
	fma.rn.f32 %f11044, %f10842, %f33028, %f11040;
	// end inline asm
	// begin inline asm
	fma.rn.f32 %f11048, %f10842, %f33028, %f11044;
	// end inline asm
	// begin inline asm
	fma.rn.f32 %f11052, %f10842, %f33028, %f11048;
	// end inline asm
	// begin inline asm
	fma.rn.f32 %f11056, %f10842, %f33028, %f11052;
	// end inline asm
	// begin inline asm
	fma.rn.f32 %f11060, %f10842, %f33028, %f11056;
	// end inline asm
	// begin inline asm
	fma.rn.f32 %f11064, %f10842, %f33028, %f11060;
	// end inline asm
	// begin inline asm
	fma.rn.f32 %f11068, %f10842, %f33028, %f11064;
	// end inline asm
	// begin inline asm
	fma.rn.f32 %f11072, %f10842, %f33028, %f11068;
	// end inline asm
	// begin inline asm
	fma.rn.f32 %f11076, %f10842, %f33028, %f11072;
	// end inline asm
	// begin inline asm
	fma.rn.f32 %f11080, %f10842, %f33028, %f11076;
	// end inline asm
	// begin inline asm
	fma.rn.f32 %f11084, %f10842, %f33028, %f11080;
	// end inline asm
	// begin inline asm
	fma.rn.f32 %f11088, %f10842, %f33028, %f11084;
	// end inline asm
	// begin inline asm
	fma.rn.f32 %f11092, %f10842, %f33028, %f11088;
	// end inline asm
	// begin inline asm
	fma.rn.f32 %f11096, %f10842, %f33028, %f11092;
	// end inline asm
	// begin inline asm
	sin.approx.f32  %f11100, %f11096;
	// end inline asm
	// begin inline asm
	fma.rn.f32 %f11102, %f11100, %f33028, %f11096;
	// end inline asm
	// begin inline asm
	fma.rn.f32 %f11106, %f11100, %f33028, %f11102;
	// end inline asm
	// begin inline asm
	fma.rn.f32 %f11110, %f11100, %f33028, %f11106;
	// end inline asm
	// begin inline asm
	fma.rn.f32 %f11114, %f11100, %f33028, %f11110;
	// end inline asm
	// begin inline asm
	fma.rn.f32 %f11118, %f11100, %f33028, %f11114;
	// end inline asm
	// begin inline asm
	fma.rn.f32 %f11122, %f11100, %f33028, %f11118;
	// end inline asm
	// begin inline asm
	fma.rn.f32 %f11126, %f11100, %f33028, %f11122;
	// end inline asm
	// begin inline asm
	fma.rn.f32 %f11130, %f11100, %f33028, %f11126;
	// end inline asm
	// begin inline asm
	fma.rn.f32 %f11134, %f11100, %f33028, %f11130;
	// end inline asm
	// begin inline asm
	fma.rn.f32 %f11138, %f11100, %f33028, %f11134;
	// end inline asm
	// begin inline asm
	fma.rn.f32 %f11142, %f11100, %f33028, %f11138;
	// end inline asm
	// begin inline asm
	fma.rn.f32 %f11146, %f11100, %f33028, %f11142;
	// end inline asm
	// begin inline asm
	fma.rn.f32 %f11150, %f11100, %f33028, %f11146;
	// end inline asm
	// begin inline asm
	fma.rn.f32 %f11154, %f11100, %f33028, %f11150;
	// end inline asm
	// begin inline asm
	fma.rn.f32 %f11158, %f11100, %f33028, %f11154;
	// end inline asm
	// begin inline asm
	fma.rn.f32 %f11162, %f11100, %f33028, %f11158;
	// end inline asm
	// begin inline asm
	fma.rn.f32 %f11166, %f11100, %f33028, %f11162;
	// end inline asm
	// begin inline asm
	fma.rn.f32 %f11170, %f11100, %f33028, %f11166;
	// end inline asm
	// begin inline asm
	fma.rn.f32 %f11174, %f11100, %f33028, %f11170;
	// end inline asm
	// begin inline asm
	fma.rn.f32 %f11178, %f11100, %f33028, %f11174;
	// end inline asm
	// begin inline asm
	fma.rn.f32 %f11182, %f11100, %f33028, %f11178;
	// end inline asm
	// begin inline asm
	fma.rn.f32 %f11186, %f11100, %f33028, %f11182;
	// end inline asm
	// begin inline asm
	fma.rn.f32 %f11190, %f11100, %f33028, %f11186;
	// end inline asm
	// begin inline asm
	fma.rn.f32 %f11194, %f11100, %f33028, %f11190;
	// end inline asm
	// begin inline asm
	fma.rn.f32 %f11198, %f11100, %f33028, %f11194;
	// end inline asm
	// begin inline asm
	fma.rn.f32 %f11202, %f11100, %f33028, %f11198;
	// end inline asm
	// begin inline asm
	fma.rn.f32 %f11206, %f11100, %f33028, %f11202;
	// end inline asm
	// begin inline asm
	fma.rn.f32 %f11210, %f11100, %f33028, %f11206;
	// end inline asm
	// begin inline asm
	fma.rn.f32 %f11214, %f11100, %f33028, %f11210;
	// end inline asm
	// begin inline asm
	fma.rn.f32 %f11218, %f11100, %f33028, %f11214;
	// end inline asm
	// begin inline asm
	fma.rn.f32 %f11222, %f11100, %f33028, %f11218;
	// end inline asm
	// begin inline asm
	fma.rn.f32 %f11226, %f11100, %f33028, %f11222;
	// end inline asm
	// begin inline asm
	fma.rn.f32 %f11230, %f11100, %f33028, %f11226;
	// end inline asm
	// begin inline asm
	fma.rn.f32 %f11234, %f11100, %f33028, %f11230;
	// end inline asm
	// begin inline asm
	fma.rn.f32 %f11238, %f11100, %f33028, %f11234;
	// end inline asm
	// begin inline asm
	fma.rn.f32 %f11242, %f11100, %f33028, %f11238;
	// end inline asm
	// begin inline asm
	fma.rn.f32 %f11246, %f11100, %f33028, %f11242;
	// end inline asm
	// begin inline asm
	fma.rn.f32 %f11250, %f11100, %f33028, %f11246;
	// end inline asm
	// begin inline asm
	fma.rn.f32 %f11254, %f11100, %f33028, %f11250;
	// end inline asm
	// begin inline asm
	fma.rn.f32 %f11258, %f11100, %f33028, %f11254;
	// end inline asm
	// begin inline asm
	fma.rn.f32 %f11262, %f11100, %f33028, %f11258;
	// end inline asm
	// begin inline asm
	fma.rn.f32 %f11266, %f11100, %f33028, %f11262;
	// end inline asm
	// begin inline asm
	fma.rn.f32 %f11270, %f11100, %f33028, %f11266;
	// end inline asm
	// begin inline asm
	fma.rn.f32 %f11274, %f11100, %f33028, %f11270;
	// end inline asm
	// begin inline asm
	fma.rn.f32 %f11278, %f11100, %f33028, %f11274;
	// end inline asm
	// begin inline asm
	fma.rn.f32 %f11282, %f11100, %f33028, %f11278;
	// end inline asm
	// begin inline asm
	fma.rn.f32 %f11286, %f11100, %f33028, %f11282;
	// end inline asm
	// begin inline asm
	fma.rn.f32 %f11290, %f11100, %f33028, %f11286;
	// end inline asm
	// begin inline asm
	fma.rn.f32 %f11294, %f11100, %f33028, %f11290;
	// end inline asm
	// begin inline asm
	fma.rn.f32 %f11298, %f11100, %f33028, %f11294;
	// end inline asm
	// begin inline asm
	fma.rn.f32 %f11302, %f11100, %f33028, %f11298;
	// end inline asm
	// begin inline asm
	fma.rn.f32 %f11306, %f11100, %f33028, %f11302;
	// end inline asm
	// begin inline asm
	fma.rn.f32 %f11310, %f11100, %f33028, %f11306;
	// end inline asm
	// begin inline asm
	fma.rn.f32 %f11314, %f11100, %f33028, %f11310;
	// end inline asm
	// begin inline asm
	fma.rn.f32 %f11318, %f11100, %f33028, %f11314;
	// end inline asm
	// begin inline asm
	fma.rn.f32 %f11322, %f11100, %f33028, %f11318;
	// end inline asm
	// begin inline asm
	fma.rn.f32 %f11326, %f11100, %f33028, %f11322;
	// end inline asm
	// begin inline asm
	fma.rn.f32 %f11330, %f11100, %f33028, %f11326;
	// end inline asm
	// begin inline asm
	fma.rn.f32 %f11334, %f11100, %f33028, %f11330;
	// end inline asm
	// begin inline asm
	fma.rn.f32 %f11338, %f11100, %f33028, %f11334;
	// end inline asm
	// begin inline asm
	fma.rn.f32 %f11342, %f11100, %f33028, %f11338;
	// end inline asm
	// begin inline asm
	fma.rn.f32 %f11346, %f11100, %f33028, %f11342;
	// end inline asm
	// begin inline asm
	fma.rn.f32 %f11350, %f11100, %f33028, %f11346;
	// end inline asm
	// begin inline asm
	fma.rn.f32 %f11354, %f11100, %f33028, %f11350;
	// end inline asm
	// begin inline asm
	sin.approx.f32  %f11358, %f11354;
	// end inline asm
	// begin inline asm
	fma.rn.f32 %f11360, %f11358, %f33028, %f11354;
	// end inline asm
	// begin inline asm
	fma.rn.f32 %f11364, %f11358, %f33028, %f11360;
	// end inline asm
	// begin inline asm
	fma.rn.f32 %f11368, %f11358, %f33028, %f11364;
	// end inline asm
	// begin inline asm
	fma.rn.f32 %f11372, %f11358, %f33028, %f11368;
	// end inline asm
	// begin inline asm
	fma.rn.f32 %f11376, %f11358, %f33028, %f11372;
	// end inline asm
	// begin inline asm
	fma.rn.f32 %f11380, %f11358, %f33028, %f11376;
	// end inline asm
	// begin inline asm
	fma.rn.f32 %f11384, %f11358, %f33028, %f11380;
	// end inline asm
	// begin inline asm
	fma.rn.f32 %f11388, %f11358, %f33028, %f11384;
	// end inline asm
	// begin inline asm
	fma.rn.f32 %f11392, %f11358, %f33028, %f11388;
	// end inline asm
	// begin inline asm
	fma.rn.f32 %f11396, %f11358, %f33028, %f11392;
	// end inline asm
	// begin inline asm
	fma.rn.f32 %f11400, %f11358, %f33028, %f11396;
	// end inline asm
	// begin inline asm
	fma.rn.f32 %f11404, %f11358, %f33028, %f11400;
	// end inline asm
	// begin inline asm
	fma.rn.f32 %f11408, %f11358, %f33028, %f11404;
	// end inline asm
	// begin inline asm
	fma.rn.f32 %f11412, %f11358, %f33028, %f11408;
	// end inline asm
	// begin inline asm
	fma.rn.f32 %f11416, %f11358, %f33028, %f11412;
	// end inline asm
	// begin inline asm
	fma.rn.f32 %f11420, %f11358, %f33028, %f11416;
	// end inline asm
	// begin inline asm
	fma.rn.f32 %f11424, %f11358, %f33028, %f11420;
	// end inline asm
	// begin inline asm
	fma.rn.f32 %f11428, %f11358, %f33028, %f11424;
	// end inline asm
	// begin inline asm
	fma.rn.f32 %f11432, %f11358, %f33028, %f11428;
	// end inline asm
	// begin inline asm
	fma.rn.f32 %f11436, %f11358, %f33028, %f11432;
	// end inline asm
	// begin inline asm
	fma.rn.f32 %f11440, %f11358, %f33028, %f11436;
	// end inline asm
	// begin inline asm
	fma.rn.f32 %f11444, %f11358, %f33028, %f11440;
	// end inline asm
	// begin inline asm
	fma.rn.f32 %f11448, %f11358, %f33028, %f11444;
	// end inline asm
	// begin inline asm
	fma.rn.f32 %f11452, %f11358, %f33028, %f11448;
	// end inline asm
	// begin inline asm
	fma.rn.f32 %f11456, %f11358, %f33028, %f11452;
	// end inline asm
	// begin inline asm
	fma.rn.f32 %f11460, %f11358, %f33028, %f11456;
	// end inline asm
	// begin inline asm
	fma.rn.f32 %f11464, %f11358, %f33028, %f11460;
	// end inline asm
	// begin inline asm
	fma.rn.f32 %f11468, %f11358, %f33028, %f11464;
	// end inline asm
	// begin inline asm
	fma.rn.f32 %f11472, %f11358, %f33028, %f11468;
	// end inline asm
	// begin inline asm
	fma.rn.f32 %f11476, %f11358, %f33028, %f11472;
	// end inline asm
	// begin inline asm
	fma.rn.f32 %f11480, %f11358, %f33028, %f11476;
	// end inline asm
	// begin inline asm
	fma.rn.f32 %f11484, %f11358, %f33028, %f11480;
	// end inline asm
	// begin inline asm
	fma.rn.f32 %f11488, %f11358, %f33028, %f11484;
	// end inline asm
	// begin inline asm
	fma.rn.f32 %f11492, %f11358, %f33028, %f11488;
	// end inline asm
	// begin inline asm
	fma.rn.f32 %f11496, %f11358, %f33028, %f11492;
	// end inline asm
	// begin inline asm
	fma.rn.f32 %f11500, %f11358, %f33028, %f11496;
	// end inline asm
	// begin inline asm
	fma.rn.f32 %f11504, %f11358, %f33028, %f11500;
	// end inline asm
	// begin inline asm
	fma.rn.f32 %f11508, %f11358, %f33028, %f11504;
	// end inline asm
	// begin inline asm
	fma.rn.f32 %f11512, %f11358, %f33028, %f11508;
	// end inline asm
	// begin inline asm
	fma.rn.f32 %f11516, %f11358, %f33028, %f11512;
	// end inline asm
	// begin inline asm
	fma.rn.f32 %f11520, %f11358, %f33028, %f11516;
	// end inline asm
	// begin inline asm
	fma.rn.f32 %f11524, %f11358, %f33028, %f11520;
	// end inline asm
	// begin inline asm
	fma.rn.f32 %f11528, %f11358, %f33028, %f11524;
	// end inline asm
	// begin inline asm
	fma.rn.f32 %f11532, %f11358, %f33028, %f11528;
	// end inline asm
	// begin inline asm
	fma.rn.f32 %f11536, %f11358, %f33028, %f11532;
	// end inline asm
	// begin inline asm
	fma.rn.f32 %f11540, %f11358, %f33028, %f11536;
	// end inline asm
	// begin inline asm
	fma.rn.f32 %f11544, %f11358, %f33028, %f11540;
	// end inline asm
	// begin inline asm
	fma.rn.f32 %f11548, %f11358, %f33028, %f11544;
	// end inline asm
	// begin inline asm
	fma.rn.f32 %f11552, %f11358, %f33028, %f11548;
	// end inline asm
	// begin inline asm
	fma.rn.f32 %f11556, %f11358, %f33028, %f11552;
	// end inline asm
	// begin inline asm
	fma.rn.f32 %f11560, %f11358, %f33028, %f11556;
	// end inline asm
	// begin inline asm
	fma.rn.f32 %f11564, %f11358, %f33028, %f11560;
	// end inline asm
	// begin inline asm
	fma.rn.f32 %f11568, %f11358, %f33028, %f11564;
	// end inline asm
	// begin inline asm
	fma.rn.f32 %f11572, %f11358, %f33028, %f11568;
	// end inline asm
	// begin inline asm
	fma.rn.f32 %f11576, %f11358, %f33028, %f11572;
	// end inline asm
	// begin inline asm
	fma.rn.f32 %f11580, %f11358, %f33028, %f11576;
	// end inline asm
	// begin inline asm
	fma.rn.f32 %f11584, %f11358, %f33028, %f11580;
	// end inline asm
	// begin inline asm
	fma.rn.f32 %f11588, %f11358, %f33028, %f11584;
	// end inline asm
	// begin inline asm
	fma.rn.f32 %f11592, %f11358, %f33028, %f11588;
	// end inline asm
	// begin inline asm
	fma.rn.f32 %f11596, %f11358, %f33028, %f11592;
	// end inline asm
	// begin inline asm
	fma.rn.f32 %f11600, %f11358, %f33028, %f11596;
	// end inline asm
	// begin inline asm
	fma.rn.f32 %f11604, %f11358, %f33028, %f11600;
	// end inline asm
	// begin inline asm
	fma.rn.f32 %f11608, %f11358, %f33028, %f11604;
	// end inline asm
	// begin inline asm
	fma.rn.f32 %f11612, %f11358, %f33028, %f11608;
	// end inline asm
	// begin inline asm
	sin.approx.f32  %f11616, %f11612;
	// end inline asm
	// begin inline asm
	fma.rn.f32 %f11618, %f11616, %f33028, %f11612;
	// end inline asm
	// begin inline asm
	fma.rn.f32 %f11622, %f11616, %f33028, %f11618;
	// end inline asm
	// begin inline asm
	fma.rn.f32 %f11626, %f11616, %f33028, %f11622;
	// end inline asm
	// begin inline asm
	fma.rn.f32 %f11630, %f11616, %f33028, %f11626;
	// end inline asm
	// begin inline asm
	fma.rn.f32 %f11634, %f11616, %f33028, %f11630;
	// end inline asm
	// begin inline asm
	fma.rn.f32 %f11638, %f11616, %f33028, %f11634;
	// end inline asm
	// begin inline asm
	fma.rn.f32 %f11642, %f11616, %f33028, %f11638;
	// end inline asm
	// begin inline asm
	fma.rn.f32 %f11646, %f11616, %f33028, %f11642;
	// end inline asm
	// begin inline asm
	fma.rn.f32 %f11650, %f11616, %f33028, %f11646;
	// end inline asm
	// begin inline asm
	fma.rn.f32 %f11654, %f11616, %f33028, %f11650;
	// end inline asm
	// begin inline asm
	fma.rn.f32 %f11658, %f11616, %f33028, %f11654;
	// end inline asm
	// begin inline asm
	fma.rn.f32 %f11662, %f11616, %f33028, %f11658;
	// end inline asm
	// begin inline asm
	fma.rn.f32 %f11666, %f11616, %f33028, %f11662;
	// end inline asm
	// begin inline asm
	fma.rn.f32 %f11670, %f11616, %f33028, %f11666;
	// end inline asm
	// begin inline asm
	fma.rn.f32 %f11674, %f11616, %f33028, %f11670;
	// end inline asm
	// begin inline asm
	fma.rn.f32 %f11678, %f11616, %f33028, %f11674;
	// end inline asm
	// begin inline asm
	fma.rn.f32 %f11682, %f11616, %f33028, %f11678;
	// end inline asm
	// begin inline asm
	fma.rn.f32 %f11686, %f11616, %f33028, %f11682;
	// end inline asm
	// begin inline asm
	fma.rn.f32 %f11690, %f11616, %f33028, %f11686;
	// end inline asm
	// begin inline asm
	fma.rn.f32 %f11694, %f11616, %f33028, %f11690;
	// end inline asm
	// begin inline asm
	fma.rn.f32 %f11698, %f11616, %f33028, %f11694;
	// end inline asm
	// begin inline asm
	fma.rn.f32 %f11702, %f11616, %f33028, %f11698;
	// end inline asm
	// begin inline asm
	fma.rn.f32 %f11706, %f11616, %f33028, %f11702;
	// end inline asm
	// begin inline asm
	fma.rn.f32 %f11710, %f11616, %f33028, %f11706;
	// end inline asm
	// begin inline asm
	fma.rn.f32 %f11714, %f11616, %f33028, %f11710;
	// end inline asm
	// begin inline asm
	fma.rn.f32 %f11718, %f11616, %f33028, %f11714;
	// end inline asm
	// begin inline asm
	fma.rn.f32 %f11722, %f11616, %f33028, %f11718;
	// end inline asm
	// begin inline asm
	fma.rn.f32 %f11726, %f11616, %f33028, %f11722;
	// end inline asm
	// begin inline asm
	fma.rn.f32 %f11730, %f11616, %f33028, %f11726;
	// end inline asm
	// begin inline asm
	fma.rn.f32 %f11734, %f11616, %f33028, %f11730;
	// end inline asm
	// begin inline asm
	fma.rn.f32 %f11738, %f11616, %f33028, %f11734;
	// end inline asm
	// begin inline asm
	fma.rn.f32 %f11742, %f11616, %f33028, %f11738;
	// end inline asm
	// begin inline asm
	fma.rn.f32 %f11746, %f11616, %f33028, %f11742;
	// end inline asm
	// begin inline asm
	fma.rn.f32 %f11750, %f11616, %f33028, %f11746;
	// end inline asm
	// begin inline asm
	fma.rn.f32 %f11754, %f11616, %f33028, %f11750;
	// end inline asm
	// begin inline asm
	fma.rn.f32 %f11758, %f11616, %f33028, %f11754;
	// end inline asm
	// begin inline asm
	fma.rn.f32 %f11762, %f11616, %f33028, %f11758;
	// end inline asm
	// begin inline asm
	fma.rn.f32 %f11766, %f11616, %f33028, %f11762;
	// end inline asm
	// begin inline asm
	fma.rn.f32 %f11770, %f11616, %f33028, %f11766;
	// end inline asm
	// begin inline asm
	fma.rn.f32 %f11774, %f11616, %f33028, %f11770;
	// end inline asm
	// begin inline asm
	fma.rn.f32 %f11778, %f11616, %f33028, %f11774;
	// end inline asm
	// begin inline asm
	fma.rn.f32 %f11782, %f11616, %f33028, %f11778;
	// end inline asm
	// begin inline asm
	fma.rn.f32 %f11786, %f11616, %f33028, %f11782;
	// end inline asm
	// begin inline asm
	fma.rn.f32 %f11790, %f11616, %f33028, %f11786;
	// end inline asm
	// begin inline asm
	fma.rn.f32 %f11794, %f11616, %f33028, %f11790;
	// end inline asm
	// begin inline asm
	fma.rn.f32 %f11798, %f11616, %f33028, %f11794;
	// end inline asm
	// begin inline asm
	fma.rn.f32 %f11802, %f11616, %f33028, %f11798;
	// end inline asm
	// begin inline asm
	fma.rn.f32 %f11806, %f11616, %f33028, %f11802;
	// end inline asm
	// begin inline asm
	fma.rn.f32 %f11810, %f11616, %f33028, %f11806;
	// end inline asm
	// begin inline asm
	fma.rn.f32 %f11814, %f11616, %f33028, %f11810;
	// end inline asm
	// begin inline asm
	fma.rn.f32 %f11818, %f11616, %f33028, %f11814;
	// end inline asm
	// begin inline asm
	fma.rn.f32 %f11822, %f11616, %f33028, %f11818;
	// end inline asm
	// begin inline asm
	fma.rn.f32 %f11826, %f11616, %f33028, %f11822;
	// end inline asm
	// begin inline asm
	fma.rn.f32 %f11830, %f11616, %f33028, %f11826;
	// end inline asm
	// begin inline asm
	fma.rn.f32 %f11834, %f11616, %f33028, %f11830;
	// end inline asm
	// begin inline asm
	fma.rn.f32 %f11838, %f11616, %f33028, %f11834;
	// end inline asm
	// begin inline asm
	fma.rn.f32 %f11842, %f11616, %f33028, %f11838;
	// end inline asm
	// begin inline asm
	fma.rn.f32 %f11846, %f11616, %f33028, %f11842;
	// end inline asm
	// begin inline asm
	fma.rn.f32 %f11850, %f11616, %f33028, %f11846;
	// end inline asm
	// begin inline asm
	fma.rn.f32 %f11854, %f11616, %f33028, %f11850;
	// end inline asm
	// begin inline asm
	fma.rn.f32 %f11858, %f11616, %f33028, %f11854;
	// end inline asm
	// begin inline asm
	fma.rn.f32 %f11862, %f11616, %f33028, %f11858;
	// end inline asm
	// begin inline asm
	fma.rn.f32 %f11866, %f11616, %f33028, %f11862;
	// end inline asm
	// begin inline asm
	fma.rn.f32 %f11870, %f11616, %f33028, %f11866;
	// end inline asm
	// begin inline asm
	sin.approx.f32  %f11874, %f11870;
	// end inline asm
	// begin inline asm
	fma.rn.f32 %f11876, %f11874, %f33028, %f11870;
	// end inline asm
	// begin inline asm
	fma.rn.f32 %f11880, %f11874, %f33028, %f11876;
	// end inline asm
	// begin inline asm
	fma.rn.f32 %f11884, %f11874, %f33028, %f11880;
	// end inline asm
	// begin inline asm
	fma.rn.f32 %f11888, %f11874, %f33028, %f11884;
	// end inline asm
	// begin inline asm
	fma.rn.f32 %f11892, %f11874, %f33028, %f11888;
	// end inline asm
	// begin inline asm
	fma.rn.f32 %f11896, %f11874, %f33028, %f11892;
	// end inline asm
	// begin inline asm
	fma.rn.f32 %f11900, %f11874, %f33028, %f11896;
	// end inline asm
	// begin inline asm
	fma.rn.f32 %f11904, %f11874, %f33028, %f11900;
	// end inline asm
	// begin inline asm
	fma.rn.f32 %f11908, %f11874, %f33028, %f11904;
	// end inline asm
	// begin inline asm
	fma.rn.f32 %f11912, %f11874, %f33028, %f11908;
	// end inline asm
	// begin inline asm
	fma.rn.f32 %f11916, %f11874, %f33028, %f11912;
	// end inline asm
	// begin inline asm
	fma.rn.f32 %f11920, %f11874, %f33028, %f11916;
	// end inline asm
	// begin inline asm
	fma.rn.f32 %f11924, %f11874, %f33028, %f11920;
	// end inline asm
	// begin inline asm
	fma.rn.f32 %f11928, %f11874, %f33028, %f11924;
	// end inline asm
	// begin inline asm
	fma.rn.f32 %f11932, %f11874, %f33028, %f11928;
	// end inline asm
	// begin inline asm
	fma.rn.f32 %f11936, %f11874, %f33028, %f11932;
	// end inline asm
	// begin inline asm
	fma.rn.f32 %f11940, %f11874, %f33028, %f11936;
	// end inline asm
	// begin inline asm
	fma.rn.f32 %f11944, %f11874, %f33028, %f11940;
	// end inline asm
	// begin inline asm
	fma.rn.f32 %f11948, %f11874, %f33028, %f11944;
	// end inline asm
	// begin inline asm
	fma.rn.f32 %f11952, %f11874, %f33028, %f11948;
	// end inline asm
	// begin inline asm
	fma.rn.f32 %f11956, %f11874, %f33028, %f11952;
	// end inline asm
	// begin inline asm
	fma.rn.f32 %f11960, %f11874, %f33028, %f11956;
	// end inline asm
	// begin inline asm
	fma.rn.f32 %f11964, %f11874, %f33028, %f11960;
	// end inline asm
	// begin inline asm
	fma.rn.f32 %f11968, %f11874, %f33028, %f11964;
	// end inline asm
	// begin inline asm
	fma.rn.f32 %f11972, %f11874, %f33028, %f11968;
	// end inline asm
	// begin inline asm
	fma.rn.f32 %f11976, %f11874, %f33028, %f11972;
	// end inline asm
	// begin inline asm
	fma.rn.f32 %f11980, %f11874, %f33028, %f11976;
	// end inline asm
	// begin inline asm
	fma.rn.f32 %f11984, %f11874, %f33028, %f11980;
	// end inline asm
	// begin inline asm
	fma.rn.f32 %f11988, %f11874, %f33028, %f11984;
	// end inline asm
	// begin inline asm
	fma.rn.f32 %f11992, %f11874, %f33028, %f11988;
	// end inline asm
	// begin inline asm
	fma.rn.f32 %f11996, %f11874, %f33028, %f11992;
	// end inline asm
	// begin inline asm
	fma.rn.f32 %f12000, %f11874, %f33028, %f11996;
	// end inline asm
	// begin inline asm
	fma.rn.f32 %f12004, %f11874, %f33028, %f12000;
	// end inline asm
	// begin inline asm
	fma.rn.f32 %f12008, %f11874, %f33028, %f12004;
	// end inline asm
	// begin inline asm
	fma.rn.f32 %f12012, %f11874, %f33028, %f12008;
	// end inline asm
	// begin inline asm
	fma.rn.f32 %f12016, %f11874, %f33028, %f12012;
	// end inline asm
	// begin inline asm
	fma.rn.f32 %f12020, %f11874, %f33028, %f12016;
	// end inline asm
	// begin inline asm
	fma.rn.f32 %f12024, %f11874, %f33028, %f12020;
	// end inline asm
	// begin inline asm
	fma.rn.f32 %f12028, %f11874, %f33028, %f12024;
	// end inline asm
	// begin inline asm
	fma.rn.f32 %f12032, %f11874, %f33028, %f12028;
	// end inline asm
	// begin inline asm
	fma.rn.f32 %f12036, %f11874, %f33028, %f12032;
	// end inline asm
	// begin inline asm
	fma.rn.f32 %f12040, %f11874, %f33028, %f12036;
	// end inline asm
	// begin inline asm
	fma.rn.f32 %f12044, %f11874, %f33028, %f12040;
	// end inline asm
	// begin inline asm
	fma.rn.f32 %f12048, %f11874, %f33028, %f12044;
	// end inline asm
	// begin inline asm
	fma.rn.f32 %f12052, %f11874, %f33028, %f12048;
	// end inline asm
	// begin inline asm
	fma.rn.f32 %f12056, %f11874, %f33028, %f12052;
	// end inline asm
	// begin inline asm
	fma.rn.f32 %f12060, %f11874, %f33028, %f12056;
	// end inline asm
	// begin inline asm
	fma.rn.f32 %f12064, %f11874, %f33028, %f12060;
	// end inline asm
	// begin inline asm
	fma.rn.f32 %f12068, %f11874, %f33028, %f12064;
	// end inline asm
	// begin inline asm
	fma.rn.f32 %f12072, %f11874, %f33028, %f12068;
	// end inline asm
	// begin inline asm
	fma.rn.f32 %f12076, %f11874, %f33028, %f12072;
	// end inline asm
	// begin inline asm
	fma.rn.f32 %f12080, %f11874, %f33028, %f12076;
	// end inline asm
	// begin inline asm
	fma.rn.f32 %f12084, %f11874, %f33028, %f12080;
	// end inline asm
	// begin inline asm
	fma.rn.f32 %f12088, %f11874, %f33028, %f12084;
	// end inline asm
	// begin inline asm
	fma.rn.f32 %f12092, %f11874, %f33028, %f12088;
	// end inline asm
	// begin inline asm
	fma.rn.f32 %f12096, %f11874, %f33028, %f12092;
	// end inline asm
	// begin inline asm
	fma.rn.f32 %f12100, %f11874, %f33028, %f12096;
	// end inline asm
	// begin inline asm
	fma.rn.f32 %f12104, %f11874, %f33028, %f12100;
	// end inline asm
	// begin inline asm
	fma.rn.f32 %f12108, %f11874, %f33028, %f12104;
	// end inline asm
	// begin inline asm
	fma.rn.f32 %f12112, %f11874, %f33028, %f12108;
	// end inline asm
	// begin inline asm
	fma.rn.f32 %f12116, %f11874, %f33028, %f12112;
	// end inline asm
	// begin inline asm
	fma.rn.f32 %f12120, %f11874, %f33028, %f12116;
	// end inline asm
	// begin inline asm
	fma.rn.f32 %f12124, %f11874, %f33028, %f12120;
	// end inline asm
	// begin inline asm
	fma.rn.f32 %f12128, %f11874, %f33028, %f12124;
	// end inline asm
	// begin inline asm
	sin.approx.f32  %f12132, %f12128;
	// end inline asm
	// begin inline asm
	fma.rn.f32 %f12134, %f12132, %f33028, %f12128;
	// end inline asm
	// begin inline asm
	fma.rn.f32 %f12138, %f12132, %f33028, %f12134;
	// end inline asm
	// begin inline asm
	fma.rn.f32 %f12142, %f12132, %f33028, %f12138;
	// end inline asm
	// begin inline asm
	fma.rn.f32 %f12146, %f12132, %f33028, %f12142;
	// end inline asm
	// begin inline asm
	fma.rn.f32 %f12150, %f12132, %f33028, %f12146;
	// end inline asm
	// begin inline asm
	fma.rn.f32 %f12154, %f12132, %f33028, %f12150;
	// end inline asm
	// begin inline asm
	fma.rn.f32 %f12158, %f12132, %f33028, %f12154;
	// end inline asm
	// begin inline asm
	fma.rn.f32 %f12162, %f12132, %f33028, %f12158;
	// end inline asm
	// begin inline asm
	fma.rn.f32 %f12166, %f12132, %f33028, %f12162;
	// end inline asm
	// begin inline asm
	fma.rn.f32 %f12170, %f12132, %f33028, %f12166;
	// end inline asm
	// begin inline asm
	fma.rn.f32 %f12174, %f12132, %f33028, %f12170;
	// end inline asm
	// begin inline asm
	fma.rn.f32 %f12178, %f12132, %f33028, %f12174;
	// end inline asm
	// begin inline asm
	fma.rn.f32 %f12182, %f12132, %f33028, %f12178;
	// end inline asm
	// begin inline asm
	fma.rn.f32 %f12186, %f12132, %f33028, %f12182;
	// end inline asm
	// begin inline asm
	fma.rn.f32 %f12190, %f12132, %f33028, %f12186;
	// end inline asm
	// begin inline asm
	fma.rn.f32 %f12194, %f12132, %f33028, %f12190;
	// end inline asm
	// begin inline asm
	fma.rn.f32 %f12198, %f12132, %f33028, %f12194;
	// end inline asm
	// begin inline asm
	fma.rn.f32 %f12202, %f12132, %f33028, %f12198;
	// end inline asm
	// begin inline asm
	fma.rn.f32 %f12206, %f12132, %f33028, %f12202;
	// end inline asm
	// begin inline asm
	fma.rn.f32 %f12210, %f12132, %f33028, %f12206;
	// end inline asm
	// begin inline asm
	fma.rn.f32 %f12214, %f12132, %f33028, %f12210;
	// end inline asm
	// begin inline asm
	fma.rn.f32 %f12218, %f12132, %f33028, %f12214;
	// end inline asm
	// begin inline asm
	fma.rn.f32 %f12222, %f12132, %f33028, %f12218;
	// end inline asm
	// begin inline asm
	fma.rn.f32 %f12226, %f12132, %f33028, %f12222;
	// end inline asm
	// begin inline asm
	fma.rn.f32 %f12230, %f12132, %f33028, %f12226;
	// end inline asm
	// begin inline asm
	fma.rn.f32 %f12234, %f12132, %f33028, %f12230;
	// end inline asm
	// begin inline asm
	fma.rn.f32 %f12238, %f12132, %f33028, %f12234;
	// end inline asm
	// begin inline asm
	fma.rn.f32 %f12242, %f12132, %f33028, %f12238;
	// end inline asm
	// begin inline asm
	fma.rn.f32 %f12246, %f12132, %f33028, %f12242;
	// end inline asm
	// begin inline asm
	fma.rn.f32 %f12250, %f12132, %f33028, %f12246;
	// end inline asm
	// begin inline asm
	fma.rn.f32 %f12254, %f12132, %f33028, %f12250;
	// end inline asm
	// begin inline asm
	fma.rn.f32 %f12258, %f12132, %f33028, %f12254;
	// end inline asm
	// begin inline asm
	fma.rn.f32 %f12262, %f12132, %f33028, %f12258;
	// end inline asm
	// begin inline asm
	fma.rn.f32 %f12266, %f12132, %f33028, %f12262;
	// end inline asm
	// begin inline asm
	fma.rn.f32 %f12270, %f12132, %f33028, %f12266;
	// end inline asm
	// begin inline asm
	fma.rn.f32 %f12274, %f12132, %f33028, %f12270;
	// end inline asm
	// begin inline asm
	fma.rn.f32 %f12278, %f12132, %f33028, %f12274;
	// end inline asm
	// begin inline asm
	fma.rn.f32 %f12282, %f12132, %f33028, %f12278;
	// end inline asm
	// begin inline asm
	fma.rn.f32 %f12286, %f12132, %f33028, %f12282;
	// end inline asm
	// begin inline asm
	fma.rn.f32 %f12290, %f12132, %f33028, %f12286;
	// end inline asm
	// begin inline asm
	fma.rn.f32 %f12294, %f12132, %f33028, %f12290;
	// end inline asm
	// begin inline asm
	fma.rn.f32 %f12298, %f12132, %f33028, %f12294;
	// end inline asm
	// begin inline asm
	fma.rn.f32 %f12302, %f12132, %f33028, %f12298;
	// end inline asm
	// begin inline asm
	fma.rn.f32 %f12306, %f12132, %f33028, %f12302;
	// end inline asm
	// begin inline asm
	fma.rn.f32 %f12310, %f12132, %f33028, %f12306;
	// end inline asm
	// begin inline asm
	fma.rn.f32 %f12314, %f12132, %f33028, %f12310;
	// end inline asm
	// begin inline asm
	fma.rn.f32 %f12318, %f12132, %f33028, %f12314;
	// end inline asm
	// begin inline asm
	fma.rn.f32 %f12322, %f12132, %f33028, %f12318;
	// end inline asm
	// begin inline asm
	fma.rn.f32 %f12326, %f12132, %f33028, %f12322;
	// end inline asm
	// begin inline asm
	fma.rn.f32 %f12330, %f12132, %f33028, %f12326;
	// end inline asm
	// begin inline asm
	fma.rn.f32 %f12334, %f12132, %f33028, %f12330;
	// end inline asm
	// begin inline asm
	fma.rn.f32 %f12338, %f12132, %f33028, %f12334;
	// end inline asm
	// begin inline asm
	fma.rn.f32 %f12342, %f12132, %f33028, %f12338;
	// end inline asm
	// begin inline asm
	fma.rn.f32 %f12346, %f12132, %f33028, %f12342;
	// end inline asm
	// begin inline asm
	fma.rn.f32 %f12350, %f12132, %f33028, %f12346;
	// end inline asm
	// begin inline asm
	fma.rn.f32 %f12354, %f12132, %f33028, %f12350;
	// end inline asm
	// begin inline asm
	fma.rn.f32 %f12358, %f12132, %f33028, %f12354;
	// end inline asm
	// begin inline asm
	fma.rn.f32 %f12362, %f12132, %f33028, %f12358;
	// end inline asm
	// begin inline asm
	fma.rn.f32 %f12366, %f12132, %f33028, %f12362;
	// end inline asm
	// begin inline asm
	fma.rn.f32 %f12370, %f12132, %f33028, %f12366;
	// end inline asm
	// begin inline asm
	fma.rn.f32 %f12374, %f12132, %f33028, %f12370;
	// end inline asm
	// begin inline asm
	fma.rn.f32 %f12378, %f12132, %f33028, %f12374;
	// end inline asm
	// begin inline asm
	fma.rn.f32 %f12382, %f12132, %f33028, %f12378;
	// end inline asm
	// begin inline asm
	fma.rn.f32 %f12386, %f12132, %f33028, %f12382;
	// end inline asm
	// begin inline asm
	sin.approx.f32  %f12390, %f12386;
	// end inline asm
	// begin inline asm
	fma.rn.f32 %f12392, %f12390, %f33028, %f12386;
	// end inline asm
	// begin inline asm
	fma.rn.f32 %f12396, %f12390, %f33028, %f12392;
	// end inline asm
	// begin inline asm
	fma.rn.f32 %f12400, %f12390, %f33028, %f12396;
	// end inline asm
	// begin inline asm
	fma.rn.f32 %f12404, %f12390, %f33028, %f12400;
	// end inline asm
	// begin inline asm
	fma.rn.f32 %f12408, %f12390, %f33028, %f12404;
	// end inline asm
	// begin inline asm
	fma.rn.f32 %f12412, %f12390, %f33028, %f12408;
	// end inline asm
	// begin inline asm
	fma.rn.f32 %f12416, %f12390, %f33028, %f12412;
	// end inline asm
	// begin inline asm
	fma.rn.f32 %f12420, %f12390, %f33028, %f12416;
	// end inline asm
	// begin inline asm
	fma.rn.f32 %f12424, %f12390, %f33028, %f12420;
	// end inline asm
	// begin inline asm
	fma.rn.f32 %f12428, %f12390, %f33028, %f12424;
	// end inline asm
	// begin inline asm
	fma.rn.f32 %f12432, %f12390, %f33028, %f12428;
	// end inline asm
	// begin inline asm
	fma.rn.f32 %f12436, %f12390, %f33028, %f12432;
	// end inline asm
	// begin inline asm
	fma.rn.f32 %f12440, %f12390, %f33028, %f12436;
	// end inline asm
	// begin inline asm
	fma.rn.f32 %f12444, %f12390, %f33028, %f12440;
	// end inline asm
	// begin inline asm
	fma.rn.f32 %f12448, %f12390, %f33028, %f12444;
	// end inline asm
	// begin inline asm
	fma.rn.f32 %f12452, %f12390, %f33028, %f12448;
	// end inline asm
	// begin inline asm
	fma.rn.f32 %f12456, %f12390, %f33028, %f12452;
	// end inline asm
	// begin inline asm
	fma.rn.f32 %f12460, %f12390, %f33028, %f12456;
	// end inline asm
	// begin inline asm
	fma.rn.f32 %f12464, %f12390, %f33028, %f12460;
	// end inline asm
	// begin inline asm
	fma.rn.f32 %f12468, %f12390, %f33028, %f12464;
	// end inline asm
	// begin inline asm
	fma.rn.f32 %f12472, %f12390, %f33028, %f12468;
	// end inline asm
	// begin inline asm
	fma.rn.f32 %f12476, %f12390, %f33028, %f12472;
	// end inline asm
	// begin inline asm
	fma.rn.f32 %f12480, %f12390, %f33028, %f12476;
	// end inline asm
	// begin inline asm
	fma.rn.f32 %f12484, %f12390, %f33028, %f12480;
	// end inline asm
	// begin inline asm
	fma.rn.f32 %f12488, %f12390, %f33028, %f12484;
	// end inline asm
	// begin inline asm
	fma.rn.f32 %f12492, %f12390, %f33028, %f12488;
	// end inline asm
	// begin inline asm
	fma.rn.f32 %f12496, %f12390, %f33028, %f12492;
	// end inline asm
	// begin inline asm
	fma.rn.f32 %f12500, %f12390, %f33028, %f12496;
	// end inline asm
	// begin inline asm
	fma.rn.f32 %f12504, %f12390, %f33028, %f12500;
	// end inline asm
	// begin inline asm
	fma.rn.f32 %f12508, %f12390, %f33028, %f12504;
	// end inline asm
	// begin inline asm
	fma.rn.f32 %f12512, %f12390, %f33028, %f12508;
	// end inline asm
	// begin inline asm
	fma.rn.f32 %f12516, %f12390, %f33028, %f12512;
	// end inline asm
	// begin inline asm
	fma.rn.f32 %f12520, %f12390, %f33028, %f12516;
	// end inline asm
	// begin inline asm
	fma.rn.f32 %f12524, %f12390, %f33028, %f12520;
	// end inline asm
	// begin inline asm
	fma.rn.f32 %f12528, %f12390, %f33028, %f12524;
	// end inline asm
	// begin inline asm
	fma.rn.f32 %f12532, %f12390, %f33028, %f12528;
	// end inline asm
	// begin inline asm
	fma.rn.f32 %f12536, %f12390, %f33028, %f12532;
	// end inline asm
	// begin inline asm
	fma.rn.f32 %f12540, %f12390, %f33028, %f12536;
	// end inline asm
	// begin inline asm
	fma.rn.f32 %f12544, %f12390, %f33028, %f12540;
	// end inline asm
	// begin inline asm
	fma.rn.f32 %f12548, %f12390, %f33028, %f12544;
	// end inline asm
	// begin inline asm
	fma.rn.f32 %f12552, %f12390, %f33028, %f12548;
	// end inline asm
	// begin inline asm
	fma.rn.f32 %f12556, %f12390, %f33028, %f12552;
	// end inline asm
	// begin inline asm
	fma.rn.f32 %f12560, %f12390, %f33028, %f12556;
	// end inline asm
	// begin inline asm
	fma.rn.f32 %f12564, %f12390, %f33028, %f12560;
	// end inline asm
	// begin inline asm
	fma.rn.f32 %f12568, %f12390, %f33028, %f12564;
	// end inline asm
	// begin inline asm
	fma.rn.f32 %f12572, %f12390, %f33028, %f12568;
	// end inline asm
	// begin inline asm
	fma.rn.f32 %f12576, %f12390, %f33028, %f12572;
	// end inline asm
	// begin inline asm
	fma.rn.f32 %f12580, %f12390, %f33028, %f12576;
	// end inline asm
	// begin inline asm
	fma.rn.f32 %f12584, %f12390, %f33028, %f12580;
	// end inline asm
	// begin inline asm
	fma.rn.f32 %f12588, %f12390, %f33028, %f12584;
	// end inline asm
	// begin inline asm
	fma.rn.f32 %f12592, %f12390, %f33028, %f12588;
	// end inline asm
	// begin inline asm
	fma.rn.f32 %f12596, %f12390, %f33028, %f12592;
	// end inline asm
	// begin inline asm
	fma.rn.f32 %f12600, %f12390, %f33028, %f12596;
	// end inline asm
	// begin inline asm
	fma.rn.f32 %f12604, %f12390, %f33028, %f12600;
	// end inline asm
	// begin inline asm
	fma.rn.f32 %f12608, %f12390, %f33028, %f12604;
	// end inline asm
	// begin inline asm
	fma.rn.f32 %f12612, %f12390, %f33028, %f12608;
	// end inline asm
	// begin inline asm
	fma.rn.f32 %f12616, %f12390, %f33028, %f12612;
	// end inline asm
	// begin inline asm
	fma.rn.f32 %f12620, %f12390, %f33028, %f12616;
	// end inline asm
	// begin inline asm
	fma.rn.f32 %f12624, %f12390, %f33028, %f12620;
	// end inline asm
	// begin inline asm
	fma.rn.f32 %f12628, %f12390, %f33028, %f12624;
	// end inline asm
	// begin inline asm
	fma.rn.f32 %f12632, %f12390, %f33028, %f12628;
	// end inline asm
	// begin inline asm
	fma.rn.f32 %f12636, %f12390, %f33028, %f12632;
	// end inline asm
	// begin inline asm
	fma.rn.f32 %f12640, %f12390, %f33028, %f12636;
	// end inline asm
	// begin inline asm
	fma.rn.f32 %f12644, %f12390, %f33028, %f12640;
	// end inline asm
	// begin inline asm
	sin.approx.f32  %f12648, %f12644;
	// end inline asm
	// begin inline asm
	fma.rn.f32 %f12650, %f12648, %f33028, %f12644;
	// end inline asm
	// begin inline asm
	fma.rn.f32 %f12654, %f12648, %f33028, %f12650;
	// end inline asm
	// begin inline asm
	fma.rn.f32 %f12658, %f12648, %f33028, %f12654;
	// end inline asm
	// begin inline asm
	fma.rn.f32 %f12662, %f12648, %f33028, %f12658;
	// end inline asm
	// begin inline asm
	fma.rn.f32 %f12666, %f12648, %f33028, %f12662;
	// end inline asm
	// begin inline asm
	fma.rn.f32 %f12670, %f12648, %f33028, %f12666;
	// end inline asm
	// begin inline asm
	fma.rn.f32 %f12674, %f12648, %f33028, %f12670;
	// end inline asm
	// begin inline asm
	fma.rn.f32 %f12678, %f12648, %f33028, %f12674;
	// end inline asm
	// begin inline asm
	fma.rn.f32 %f12682, %f12648, %f33028, %f12678;
	// end inline asm
	// begin inline asm
	fma.rn.f32 %f12686, %f12648, %f33028, %f12682;
	// end inline asm
	// begin inline asm
	fma.rn.f32 %f12690, %f12648, %f33028, %f12686;
	// end inline asm
	// begin inline asm
	fma.rn.f32 %f12694, %f12648, %f33028, %f12690;
	// end inline asm
	// begin inline asm
	fma.rn.f32 %f12698, %f12648, %f33028, %f12694;
	// end inline asm
	// begin inline asm
	fma.rn.f32 %f12702, %f12648, %f33028, %f12698;
	// end inline asm
	// begin inline asm
	fma.rn.f32 %f12706, %f12648, %f33028, %f12702;
	// end inline asm
	// begin inline asm
	fma.rn.f32 %f12710, %f12648, %f33028, %f12706;
	// end inline asm
	// begin inline asm
	fma.rn.f32 %f12714, %f12648, %f33028, %f12710;
	// end inline asm
	// begin inline asm
	fma.rn.f32 %f12718, %f12648, %f33028, %f12714;
	// end inline asm
	// begin inline asm
	fma.rn.f32 %f12722, %f12648, %f33028, %f12718;
	// end inline asm
	// begin inline asm
	fma.rn.f32 %f12726, %f12648, %f33028, %f12722;
	// end inline asm
	// begin inline asm
	fma.rn.f32 %f12730, %f12648, %f33028, %f12726;
	// end inline asm
	// begin inline asm
	fma.rn.f32 %f12734, %f12648, %f33028, %f12730;
	// end inline asm
	// begin inline asm
	fma.rn.f32 %f12738, %f12648, %f33028, %f12734;
	// end inline asm
	// begin inline asm
	fma.rn.f32 %f12742, %f12648, %f33028, %f12738;
	// end inline asm
	// begin inline asm
	fma.rn.f32 %f12746, %f12648, %f33028, %f12742;
	// end inline asm
	// begin inline asm
	fma.rn.f32 %f12750, %f12648, %f33028, %f12746;
	// end inline asm
	// begin inline asm
	fma.rn.f32 %f12754, %f12648, %f33028, %f12750;
	// end inline asm
	// begin inline asm
	fma.rn.f32 %f12758, %f12648, %f33028, %f12754;
	// end inline asm
	// begin inline asm
	fma.rn.f32 %f12762, %f12648, %f33028, %f12758;
	// end inline asm
	// begin inline asm
	fma.rn.f32 %f12766, %f12648, %f33028, %f12762;
	// end inline asm
	// begin inline asm
	fma.rn.f32 %f12770, %f12648, %f33028, %f12766;
	// end inline asm
	// begin inline asm
	fma.rn.f32 %f12774, %f12648, %f33028, %f12770;
	// end inline asm
	// begin inline asm
	fma.rn.f32 %f12778, %f12648, %f33028, %f12774;
	// end inline asm
	// begin inline asm
	fma.rn.f32 %f12782, %f12648, %f33028, %f12778;
	// end inline asm
	// begin inline asm
	fma.rn.f32 %f12786, %f12648, %f33028, %f12782;
	// end inline asm
	// begin inline asm
	fma.rn.f32 %f12790, %f12648, %f33028, %f12786;
	// end inline asm
	// begin inline asm
	fma.rn.f32 %f12794, %f12648, %f33028, %f12790;
	// end inline asm
	// begin inline asm
	fma.rn.f32 %f12798, %f12648, %f33028, %f12794;
	// end inline asm
	// begin inline asm
	fma.rn.f32 %f12802, %f12648, %f33028, %f12798;
	// end inline asm
	// begin inline asm
	fma.rn.f32 %f12806, %f12648, %f33028, %f12802;
	// end inline asm
	// begin inline asm
	fma.rn.f32 %f12810, %f12648, %f33028, %f12806;
	// end inline asm
	// begin inline asm
	fma.rn.f32 %f12814, %f12648, %f33028, %f12810;
	// end inline asm
	// begin inline asm
	fma.rn.f32 %f12818, %f12648, %f33028, %f12814;
	// end inline asm
	// begin inline asm
	fma.rn.f32 %f12822, %f12648, %f33028, %f12818;
	// end inline asm
	// begin inline asm
	fma.rn.f32 %f12826, %f12648, %f33028, %f12822;
	// end inline asm
	// begin inline asm
	fma.rn.f32 %f12830, %f12648, %f33028, %f12826;
	// end inline asm
	// begin inline asm
	fma.rn.f32 %f12834, %f12648, %f33028, %f12830;
	// end inline asm
	// begin inline asm
	fma.rn.f32 %f12838, %f12648, %f33028, %f12834;
	// end inline asm
	// begin inline asm
	fma.rn.f32 %f12842, %f12648, %f33028, %f12838;
	// end inline asm
	// begin inline asm
	fma.rn.f32 %f12846, %f12648, %f33028, %f12842;
	// end inline asm
	// begin inline asm
	fma.rn.f32 %f12850, %f12648, %f33028, %f12846;
	// end inline asm
	// begin inline asm
	fma.rn.f32 %f12854, %f12648, %f33028, %f12850;
	// end inline asm
	// begin inline asm
	fma.rn.f32 %f12858, %f12648, %f33028, %f12854;
	// end inline asm
	// begin inline asm
	fma.rn.f32 %f12862, %f12648, %f33028, %f12858;
	// end inline asm
	// begin inline asm
	fma.rn.f32 %f12866, %f12648, %f33028, %f12862;
	// end inline asm
	// begin inline asm
	fma.rn.f32 %f12870, %f12648, %f33028, %f12866;
	// end inline asm
	// begin inline asm
	fma.rn.f32 %f12874, %f12648, %f33028, %f12870;
	// end inline asm
	// begin inline asm
	fma.rn.f32 %f12878, %f12648, %f33028, %f12874;
	// end inline asm
	// begin inline asm
	fma.rn.f32 %f12882, %f12648, %f33028, %f12878;
	// end inline asm
	// begin inline asm
	fma.rn.f32 %f12886, %f12648, %f33028, %f12882;
	// end inline asm
	// begin inline asm
	fma.rn.f32 %f12890, %f12648, %f33028, %f12886;
	// end inline asm
	// begin inline asm
	fma.rn.f32 %f12894, %f12648, %f33028, %f12890;
	// end inline asm
	// begin inline asm
	fma.rn.f32 %f12898, %f12648, %f33028, %f12894;
	// end inline asm
	// begin inline asm
	fma.rn.f32 %f12902, %f12648, %f33028, %f12898;
	// end inline asm
	// begin inline asm
	sin.approx.f32  %f12906, %f12902;
	// end inline asm
	// begin inline asm
	fma.rn.f32 %f12908, %f12906, %f33028, %f12902;
	// end inline asm
	// begin inline asm
	fma.rn.f32 %f12912, %f12906, %f33028, %f12908;
	// end inline asm
	// begin inline asm
	fma.rn.f32 %f12916, %f12906, %f33028, %f12912;
	// end inline asm
	// begin inline asm
	fma.rn.f32 %f12920, %f12906, %f33028, %f12916;
	// end inline asm
	// begin inline asm
	fma.rn.f32 %f12924, %f12906, %f33028, %f12920;
	// end inline asm
	// begin inline asm
	fma.rn.f32 %f12928, %f12906, %f33028, %f12924;
	// end inline asm
	// begin inline asm
	fma.rn.f32 %f12932, %f12906, %f33028, %f12928;
	// end inline asm
	// begin inline asm
	fma.rn.f32 %f12936, %f12906, %f33028, %f12932;
	// end inline asm
	// begin inline asm
	fma.rn.f32 %f12940, %f12906, %f33028, %f12936;
	// end inline asm
	// begin inline asm
	fma.rn.f32 %f12944, %f12906, %f33028, %f12940;
	// end inline asm
	// begin inline asm
	fma.rn.f32 %f12948, %f12906, %f33028, %f12944;
	// end inline asm
	// begin inline asm
	fma.rn.f32 %f12952, %f12906, %f33028, %f12948;
	// end inline asm
	// begin inline asm
	fma.rn.f32 %f12956, %f12906, %f33028, %f12952;
	// end inline asm
	// begin inline asm
	fma.rn.f32 %f12960, %f12906, %f33028, %f12956;
	// end inline asm
	// begin inline asm
	fma.rn.f32 %f12964, %f12906, %f33028, %f12960;
	// end inline asm
	// begin inline asm
	fma.rn.f32 %f12968, %f12906, %f33028, %f12964;
	// end inline asm
	// begin inline asm
	fma.rn.f32 %f12972, %f12906, %f33028, %f12968;
	// end inline asm
	// begin inline asm
	fma.rn.f32 %f12976, %f12906, %f33028, %f12972;
	// end inline asm
	// begin inline asm
	fma.rn.f32 %f12980, %f12906, %f33028, %f12976;
	// end inline asm
	// begin inline asm
	fma.rn.f32 %f12984, %f12906, %f33028, %f12980;
	// end inline asm
	// begin inline asm
	fma.rn.f32 %f12988, %f12906, %f33028, %f12984;
	// end inline asm
	// begin inline asm
	fma.rn.f32 %f12992, %f12906, %f33028, %f12988;
	// end inline asm
	// begin inline asm
	fma.rn.f32 %f12996, %f12906, %f33028, %f12992;
	// end inline asm
	// begin inline asm
	fma.rn.f32 %f13000, %f12906, %f33028, %f12996;
	// end inline asm
	// begin inline asm
	fma.rn.f32 %f13004, %f12906, %f33028, %f13000;
	// end inline asm
	// begin inline asm
	fma.rn.f32 %f13008, %f12906, %f33028, %f13004;
	// end inline asm
	// begin inline asm
	fma.rn.f32 %f13012, %f12906, %f33028, %f13008;
	// end inline asm
	// begin inline asm
	fma.rn.f32 %f13016, %f12906, %f33028, %f13012;
	// end inline asm
	// begin inline asm
	fma.rn.f32 %f13020, %f12906, %f33028, %f13016;
	// end inline asm
	// begin inline asm
	fma.rn.f32 %f13024, %f12906, %f33028, %f13020;
	// end inline asm
	// begin inline asm
	fma.rn.f32 %f13028, %f12906, %f33028, %f13024;
	// end inline asm
	// begin inline asm
	fma.rn.f32 %f13032, %f12906, %f33028, %f13028;
	// end inline asm
	// begin inline asm
	fma.rn.f32 %f13036, %f12906, %f33028, %f13032;
	// end inline asm
	// begin inline asm
	fma.rn.f32 %f13040, %f12906, %f33028, %f13036;
	// end inline asm
	// begin inline asm
	fma.rn.f32 %f13044, %f12906, %f33028, %f13040;
	// end inline asm
	// begin inline asm
	fma.rn.f32 %f13048, %f12906, %f33028, %f13044;
	// end inline asm
	// begin inline asm
	fma.rn.f32 %f13052, %f12906, %f33028, %f13048;
	// end inline asm
	// begin inline asm
	fma.rn.f32 %f13056, %f12906, %f33028, %f13052;
	// end inline asm
	// begin inline asm
	fma.rn.f32 %f13060, %f12906, %f33028, %f13056;
	// end inline asm
	// begin inline asm
	fma.rn.f32 %f13064, %f12906, %f33028, %f13060;
	// end inline asm
	// begin inline asm
	fma.rn.f32 %f13068, %f12906, %f33028, %f13064;
	// end inline asm
	// begin inline asm
	fma.rn.f32 %f13072, %f12906, %f33028, %f13068;
	// end inline asm
	// begin inline asm
	fma.rn.f32 %f13076, %f12906, %f33028, %f13072;
	// end inline asm
	// begin inline asm
	fma.rn.f32 %f13080, %f12906, %f33028, %f13076;
	// end inline asm
	// begin inline asm
	fma.rn.f32 %f13084, %f12906, %f33028, %f13080;
	// end inline asm
	// begin inline asm
	fma.rn.f32 %f13088, %f12906, %f33028, %f13084;
	// end inline asm
	// begin inline asm
	fma.rn.f32 %f13092, %f12906, %f33028, %f13088;
	// end inline asm
	// begin inline asm
	fma.rn.f32 %f13096, %f12906, %f33028, %f13092;
	// end inline asm
	// begin inline asm
	fma.rn.f32 %f13100, %f12906, %f33028, %f13096;
	// end inline asm
	// begin inline asm
	fma.rn.f32 %f13104, %f12906, %f33028, %f13100;
	// end inline asm
	// begin inline asm
	fma.rn.f32 %f13108, %f12906, %f33028, %f13104;
	// end inline asm
	// begin inline asm
	fma.rn.f32 %f13112, %f12906, %f33028, %f13108;
	// end inline asm
	// begin inline asm
	fma.rn.f32 %f13116, %f12906, %f33028, %f13112;
	// end inline asm
	// begin inline asm
	fma.rn.f32 %f13120, %f12906, %f33028, %f13116;
	// end inline asm
	// begin inline asm
	fma.rn.f32 %f13124, %f12906, %f33028, %f13120;
	// end inline asm
	// begin inline asm
	fma.rn.f32 %f13128, %f12906, %f33028, %f13124;
	// end inline asm
	// begin inline asm
	fma.rn.f32 %f13132, %f12906, %f33028, %f13128;
	// end inline asm
	// begin inline asm
	fma.rn.f32 %f13136, %f12906, %f33028, %f13132;
	// end inline asm
	// begin inline asm
	fma.rn.f32 %f13140, %f12906, %f33028, %f13136;
	// end inline asm
	// begin inline asm
	fma.rn.f32 %f13144, %f12906, %f33028, %f13140;
	// end inline asm
	// begin inline asm
	fma.rn.f32 %f13148, %f12906, %f33028, %f13144;
	// end inline asm
	// begin inline asm
	fma.rn.f32 %f13152, %f12906, %f33028, %f13148;
	// end inline asm
	// begin inline asm
	fma.rn.f32 %f13156, %f12906, %f33028, %f13152;
	// end inline asm
	// begin inline asm
	fma.rn.f32 %f13160, %f12906, %f33028, %f13156;
	// end inline asm
	// begin inline asm
	sin.approx.f32  %f13164, %f13160;
	// end inline asm
	// begin inline asm
	fma.rn.f32 %f13166, %f13164, %f33028, %f13160;
	// end inline asm
	// begin inline asm
	fma.rn.f32 %f13170, %f13164, %f33028, %f13166;
	// end inline asm
	// begin inline asm
	fma.rn.f32 %f13174, %f13164, %f33028, %f13170;
	// end inline asm
	// begin inline asm
	fma.rn.f32 %f13178, %f13164, %f33028, %f13174;
	// end inline asm
	// begin inline asm
	fma.rn.f32 %f13182, %f13164, %f33028, %f13178;
	// end inline asm
	// begin inline asm
	fma.rn.f32 %f13186, %f13164, %f33028, %f13182;
	// end inline asm
	// begin inline asm
	fma.rn.f32 %f13190, %f13164, %f33028, %f13186;
	// end inline asm
	// begin inline asm
	fma.rn.f32 %f13194, %f13164, %f33028, %f13190;
	// end inline asm
	// begin inline asm
	fma.rn.f32 %f13198, %f13164, %f33028, %f13194;
	// end inline asm
	// begin inline asm
	fma.rn.f32 %f13202, %f13164, %f33028, %f13198;
	// end inline asm
	// begin inline asm
	fma.rn.f32 %f13206, %f13164, %f33028, %f13202;
	// end inline asm
	// begin inline asm
	fma.rn.f32 %f13210, %f13164, %f33028, %f13206;
	// end inline asm
	// begin inline asm
	fma.rn.f32 %f13214, %f13164, %f33028, %f13210;
	// end inline asm
	// begin inline asm
	fma.rn.f32 %f13218, %f13164, %f33028, %f13214;
	// end inline asm
	// begin inline asm
	fma.rn.f32 %f13222, %f13164, %f33028, %f13218;
	// end inline asm
	// begin inline asm
	fma.rn.f32 %f13226, %f13164, %f33028, %f13222;
	// end inline asm
	// begin inline asm
	fma.rn.f32 %f13230, %f13164, %f33028, %f13226;
	// end inline asm
	// begin inline asm
	fma.rn.f32 %f13234, %f13164, %f33028, %f13230;
	// end inline asm
	// begin inline asm
	fma.rn.f32 %f13238, %f13164, %f33028, %f13234;
	// end inline asm
	// begin inline asm
	fma.rn.f32 %f13242, %f13164, %f33028, %f13238;
	// end inline asm
	// begin inline asm
	fma.rn.f32 %f13246, %f13164, %f33028, %f13242;
	// end inline asm
	// begin inline asm
	fma.rn.f32 %f13250, %f13164, %f33028, %f13246;
	// end inline asm
	// begin inline asm
	fma.rn.f32 %f13254, %f13164, %f33028, %f13250;
	// end inline asm
	// begin inline asm
	fma.rn.f32 %f13258, %f13164, %f33028, %f13254;
	// end inline asm
	// begin inline asm
	fma.rn.f32 %f13262, %f13164, %f33028, %f13258;
	// end inline asm
	// begin inline asm
	fma.rn.f32 %f13266, %f13164, %f33028, %f13262;
	// end inline asm
	// begin inline asm
	fma.rn.f32 %f13270, %f13164, %f33028, %f13266;
	// end inline asm
	// begin inline asm
	fma.rn.f32 %f13274, %f13164, %f33028, %f13270;
	// end inline asm
	// begin inline asm
	fma.rn.f32 %f13278, %f13164, %f33028, %f13274;
	// end inline asm
	// begin inline asm
	fma.rn.f32 %f13282, %f13164, %f33028, %f13278;
	// end inline asm
	// begin inline asm
	fma.rn.f32 %f13286, %f13164, %f33028, %f13282;
	// end inline asm
	// begin inline asm
	fma.rn.f32 %f13290, %f13164, %f33028, %f13286;
	// end inline asm
	// begin inline asm
	fma.rn.f32 %f13294, %f13164, %f33028, %f13290;
	// end inline asm
	// begin inline asm
	fma.rn.f32 %f13298, %f13164, %f33028, %f13294;
	// end inline asm
	// begin inline asm
	fma.rn.f32 %f13302, %f13164, %f33028, %f13298;
	// end inline asm
	// begin inline asm
	fma.rn.f32 %f13306, %f13164, %f33028, %f13302;
	// end inline asm
	// begin inline asm
	fma.rn.f32 %f13310, %f13164, %f33028, %f13306;
	// end inline asm
	// begin inline asm
	fma.rn.f32 %f13314, %f13164, %f33028, %f13310;
	// end inline asm
	// begin inline asm
	fma.rn.f32 %f13318, %f13164, %f33028, %f13314;
	// end inline asm
	// begin inline asm
	fma.rn.f32 %f13322, %f13164, %f33028, %f13318;
	// end inline asm
	// begin inline asm
	fma.rn.f32 %f13326, %f13164, %f33028, %f13322;
	// end inline asm
	// begin inline asm
	fma.rn.f32 %f13330, %f13164, %f33028, %f13326;
	// end inline asm
	// begin inline asm
	fma.rn.f32 %f13334, %f13164, %f33028, %f13330;
	// end inline asm
	// begin inline asm
	fma.rn.f32 %f13338, %f13164, %f33028, %f13334;
	// end inline asm
	// begin inline asm
	fma.rn.f32 %f13342, %f13164, %f33028, %f13338;
	// end inline asm
	// begin inline asm
	fma.rn.f32 %f13346, %f13164, %f33028, %f13342;
	// end inline asm
	// begin inline asm
	fma.rn.f32 %f13350, %f13164, %f33028, %f13346;
	// end inline asm
	// begin inline asm
	fma.rn.f32 %f13354, %f13164, %f33028, %f13350;
	// end inline asm
	// begin inline asm
	fma.rn.f32 %f13358, %f13164, %f33028, %f13354;
	// end inline asm
	// begin inline asm
	fma.rn.f32 %f13362, %f13164, %f33028, %f13358;
	// end inline asm
	// begin inline asm
	fma.rn.f32 %f13366, %f13164, %f33028, %f13362;
	// end inline asm
	// begin inline asm
	fma.rn.f32 %f13370, %f13164, %f33028, %f13366;
	// end inline asm
	// begin inline asm
	fma.rn.f32 %f13374, %f13164, %f33028, %f13370;
	// end inline asm
	// begin inline asm
	fma.rn.f32 %f13378, %f13164, %f33028, %f13374;
	// end inline asm
	// begin inline asm
	fma.rn.f32 %f13382, %f13164, %f33028, %f13378;
	// end inline asm
	// begin inline asm
	fma.rn.f32 %f13386, %f13164, %f33028, %f13382;
	// end inline asm
	// begin inline asm
	fma.rn.f32 %f13390, %f13164, %f33028, %f13386;
	// end inline asm
	// begin inline asm
	fma.rn.f32 %f13394, %f13164, %f33028, %f13390;
	// end inline asm
	// begin inline asm
	fma.rn.f32 %f13398, %f13164, %f33028, %f13394;
	// end inline asm
	// begin inline asm
	fma.rn.f32 %f13402, %f13164, %f33028, %f13398;
	// end inline asm
	// begin inline asm
	fma.rn.f32 %f13406, %f13164, %f33028, %f13402;
	// end inline asm
	// begin inline asm
	fma.rn.f32 %f13410, %f13164, %f33028, %f13406;
	// end inline asm
	// begin inline asm
	fma.rn.f32 %f13414, %f13164, %f33028, %f13410;
	// end inline asm
	// begin inline asm
	fma.rn.f32 %f13418, %f13164, %f33028, %f13414;
	// end inline asm
	// begin inline asm
	sin.approx.f32  %f13422, %f13418;
	// end inline asm
	// begin inline asm
	fma.rn.f32 %f13424, %f13422, %f33028, %f13418;
	// end inline asm
	// begin inline asm
	fma.rn.f32 %f13428, %f13422, %f33028, %f13424;
	// end inline asm
	// begin inline asm
	fma.rn.f32 %f13432, %f13422, %f33028, %f13428;
	// end inline asm
	// begin inline asm
	fma.rn.f32 %f13436, %f13422, %f33028, %f13432;
	// end inline asm
	// begin inline asm
	fma.rn.f32 %f13440, %f13422, %f33028, %f13436;
	// end inline asm
	// begin inline asm
	fma.rn.f32 %f13444, %f13422, %f33028, %f13440;
	// end inline asm
	// begin inline asm
	fma.rn.f32 %f13448, %f13422, %f33028, %f13444;
	// end inline asm
	// begin inline asm
	fma.rn.f32 %f13452, %f13422, %f33028, %f13448;
	// end inline asm
	// begin inline asm
	fma.rn.f32 %f13456, %f13422, %f33028, %f13452;
	// end inline asm
	// begin inline asm
	fma.rn.f32 %f13460, %f13422, %f33028, %f13456;
	// end inline asm
	// begin inline asm
	fma.rn.f32 %f13464, %f13422, %f33028, %f13460;
	// end inline asm
	// begin inline asm
	fma.rn.f32 %f13468, %f13422, %f33028, %f13464;
	// end inline asm
	// begin inline asm
	fma.rn.f32 %f13472, %f13422, %f33028, %f13468;
	// end inline asm
	// begin inline asm
	fma.rn.f32 %f13476, %f13422, %f33028, %f13472;
	// end inline asm
	// begin inline asm
	fma.rn.f32 %f13480, %f13422, %f33028, %f13476;
	// end inline asm
	// begin inline asm
	fma.rn.f32 %f13484, %f13422, %f33028, %f13480;
	// end inline asm
	// begin inline asm
	fma.rn.f32 %f13488, %f13422, %f33028, %f13484;
	// end inline asm
	// begin inline asm
	fma.rn.f32 %f13492, %f13422, %f33028, %f13488;
	// end inline asm
	// begin inline asm
	fma.rn.f32 %f13496, %f13422, %f33028, %f13492;
	// end inline asm
	// begin inline asm
	fma.rn.f32 %f13500, %f13422, %f33028, %f13496;
	// end inline asm
	// begin inline asm
	fma.rn.f32 %f13504, %f13422, %f33028, %f13500;
	// end inline asm
	// begin inline asm
	fma.rn.f32 %f13508, %f13422, %f33028, %f13504;
	// end inline asm
	// begin inline asm
	fma.rn.f32 %f13512, %f13422, %f33028, %f13508;
	// end inline asm
	// begin inline asm
	fma.rn.f32 %f13516, %f13422, %f33028, %f13512;
	// end inline asm
	// begin inline asm
	fma.rn.f32 %f13520, %f13422, %f33028, %f13516;
	// end inline asm
	// begin inline asm
	fma.rn.f32 %f13524, %f13422, %f33028, %f13520;
	// end inline asm
	// begin inline asm
	fma.rn.f32 %f13528, %f13422, %f33028, %f13524;
	// end inline asm
	// begin inline asm
	fma.rn.f32 %f13532, %f13422, %f33028, %f13528;
	// end inline asm
	// begin inline asm
	fma.rn.f32 %f13536, %f13422, %f33028, %f13532;
	// end inline asm
	// begin inline asm
	fma.rn.f32 %f13540, %f13422, %f33028, %f13536;
	// end inline asm
	// begin inline asm
	fma.rn.f32 %f13544, %f13422, %f33028, %f13540;
	// end inline asm
	// begin inline asm
	fma.rn.f32 %f13548, %f13422, %f33028, %f13544;
	// end inline asm
	// begin inline asm
	fma.rn.f32 %f13552, %f13422, %f33028, %f13548;
	// end inline asm
	// begin inline asm
	fma.rn.f32 %f13556, %f13422, %f33028, %f13552;
	// end inline asm
	// begin inline asm
	fma.rn.f32 %f13560, %f13422, %f33028, %f13556;
	// end inline asm
	// begin inline asm
	fma.rn.f32 %f13564, %f13422, %f33028, %f13560;
	// end inline asm
	// begin inline asm
	fma.rn.f32 %f13568, %f13422, %f33028, %f13564;
	// end inline asm
	// begin inline asm
	fma.rn.f32 %f13572, %f13422, %f33028, %f13568;
	// end inline asm
	// begin inline asm
	fma.rn.f32 %f13576, %f13422, %f33028, %f13572;
	// end inline asm
	// begin inline asm
	fma.rn.f32 %f13580, %f13422, %f33028, %f13576;
	// end inline asm
	// begin inline asm
	fma.rn.f32 %f13584, %f13422, %f33028, %f13580;
	// end inline asm
	// begin inline asm
	fma.rn.f32 %f13588, %f13422, %f33028, %f13584;
	// end inline asm
	// begin inline asm
	fma.rn.f32 %f13592, %f13422, %f33028, %f13588;
	// end inline asm
	// begin inline asm
	fma.rn.f32 %f13596, %f13422, %f33028, %f13592;
	// end inline asm
	// begin inline asm
	fma.rn.f32 %f13600, %f13422, %f33028, %f13596;
	// end inline asm
	// begin inline asm
	fma.rn.f32 %f13604, %f13422, %f33028, %f13600;
	// end inline asm
	// begin inline asm
	fma.rn.f32 %f13608, %f13422, %f33028, %f13604;
	// end inline asm
	// begin inline asm
	fma.rn.f32 %f13612, %f13422, %f33028, %f13608;
	// end inline asm
	// begin inline asm
	fma.rn.f32 %f13616, %f13422, %f33028, %f13612;
	// end inline asm
	// begin inline asm
	fma.rn.f32 %f13620, %f13422, %f33028, %f13616;
	// end inline asm
	// begin inline asm
	fma.rn.f32 %f13624, %f13422, %f33028, %f13620;
	// end inline asm
	// begin inline asm
	fma.rn.f32 %f13628, %f13422, %f33028, %f13624;
	// end inline asm
	// begin inline asm
	fma.rn.f32 %f13632, %f13422, %f33028, %f13628;
	// end inline asm
	// begin inline asm
	fma.rn.f32 %f13636, %f13422, %f33028, %f13632;
	// end inline asm
	// begin inline asm
	fma.rn.f32 %f13640, %f13422, %f33028, %f13636;
	// end inline asm
	// begin inline asm
	fma.rn.f32 %f13644, %f13422, %f33028, %f13640;
	// end inline asm
	// begin inline asm
	fma.rn.f32 %f13648, %f13422, %f33028, %f13644;
	// end inline asm
	// begin inline asm
	fma.rn.f32 %f13652, %f13422, %f33028, %f13648;
	// end inline asm
	// begin inline asm
	fma.rn.f32 %f13656, %f13422, %f33028, %f13652;
	// end inline asm
	// begin inline asm
	fma.rn.f32 %f13660, %f13422, %f33028, %f13656;
	// end inline asm
	// begin inline asm
	fma.rn.f32 %f13664, %f13422, %f33028, %f13660;
	// end inline asm
	// begin inline asm
	fma.rn.f32 %f13668, %f13422, %f33028, %f13664;
	// end inline asm
	// begin inline asm
	fma.rn.f32 %f13672, %f13422, %f33028, %f13668;
	// end inline asm
	// begin inline asm
	fma.rn.f32 %f13676, %f13422, %f33028, %f13672;
	// end inline asm
	// begin inline asm
	sin.approx.f32  %f13680, %f13676;
	// end inline asm
	// begin inline asm
	fma.rn.f32 %f13682, %f13680, %f33028, %f13676;
	// end inline asm
	// begin inline asm
	fma.rn.f32 %f13686, %f13680, %f33028, %f13682;
	// end inline asm
	// begin inline asm
	fma.rn.f32 %f13690, %f13680, %f33028, %f13686;
	// end inline asm
	// begin inline asm
	fma.rn.f32 %f13694, %f13680, %f33028, %f13690;
	// end inline asm
	// begin inline asm
	fma.rn.f32 %f13698, %f13680, %f33028, %f13694;
	// end inline asm
	// begin inline asm
	fma.rn.f32 %f13702, %f13680, %f33028, %f13698;
	// end inline asm
	// begin inline asm
	fma.rn.f32 %f13706, %f13680, %f33028, %f13702;
	// end inline asm
	// begin inline asm
	fma.rn.f32 %f13710, %f13680, %f33028, %f13706;
	// end inline asm
	// begin inline asm
	fma.rn.f32 %f13714, %f13680, %f33028, %f13710;
	// end inline asm
	// begin inline asm
	fma.rn.f32 %f13718, %f13680, %f33028, %f13714;
	// end inline asm
	// begin inline asm
	fma.rn.f32 %f13722, %f13680, %f33028, %f13718;
	// end inline asm
	// begin inline asm
	fma.rn.f32 %f13726, %f13680, %f33028, %f13722;
	// end inline asm
	// begin inline asm
	fma.rn.f32 %f13730, %f13680, %f33028, %f13726;
	// end inline asm
	// begin inline asm
	fma.rn.f32 %f13734, %f13680, %f33028, %f13730;
	// end inline asm
	// begin inline asm
	fma.rn.f32 %f13738, %f13680, %f33028, %f13734;
	// end inline asm
	// begin inline asm
	fma.rn.f32 %f13742, %f13680, %f33028, %f13738;
	// end inline asm
	// begin inline asm
	fma.rn.f32 %f13746, %f13680, %f33028, %f13742;
	// end inline asm
	// begin inline asm
	fma.rn.f32 %f13750, %f13680, %f33028, %f13746;
	// end inline asm
	// begin inline asm
	fma.rn.f32 %f13754, %f13680, %f33028, %f13750;
	// end inline asm
	// begin inline asm
	fma.rn.f32 %f13758, %f13680, %f33028, %f13754;
	// end inline asm
	// begin inline asm
	fma.rn.f32 %f13762, %f13680, %f33028, %f13758;
	// end inline asm
	// begin inline asm
	fma.rn.f32 %f13766, %f13680, %f33028, %f13762;
	// end inline asm
	// begin inline asm
	fma.rn.f32 %f13770, %f13680, %f33028, %f13766;
	// end inline asm
	// begin inline asm
	fma.rn.f32 %f13774, %f13680, %f33028, %f13770;
	// end inline asm
	// begin inline asm
	fma.rn.f32 %f13778, %f13680, %f33028, %f13774;
	// end inline asm
	// begin inline asm
	fma.rn.f32 %f13782, %f13680, %f33028, %f13778;
	// end inline asm
	// begin inline asm
	fma.rn.f32 %f13786, %f13680, %f33028, %f13782;
	// end inline asm
	// begin inline asm
	fma.rn.f32 %f13790, %f13680, %f33028, %f13786;
	// end inline asm
	// begin inline asm
	fma.rn.f32 %f13794, %f13680, %f33028, %f13790;
	// end inline asm
	// begin inline asm
	fma.rn.f32 %f13798, %f13680, %f33028, %f13794;
	// end inline asm
	// begin inline asm
	fma.rn.f32 %f13802, %f13680, %f33028, %f13798;
	// end inline asm
	// begin inline asm
	fma.rn.f32 %f13806, %f13680, %f33028, %f13802;
	// end inline asm
	// begin inline asm
	fma.rn.f32 %f13810, %f13680, %f33028, %f13806;
	// end inline asm
	// begin inline asm
	fma.rn.f32 %f13814, %f13680, %f33028, %f13810;
	// end inline asm
	// begin inline asm
	fma.rn.f32 %f13818, %f13680, %f33028, %f13814;
	// end inline asm
	// begin inline asm
	fma.rn.f32 %f13822, %f13680, %f33028, %f13818;
	// end inline asm
	// begin inline asm
	fma.rn.f32 %f13826, %f13680, %f33028, %f13822;
	// end inline asm
	// begin inline asm
	fma.rn.f32 %f13830, %f13680, %f33028, %f13826;
	// end inline asm
	// begin inline asm
	fma.rn.f32 %f13834, %f13680, %f33028, %f13830;
	// end inline asm
	// begin inline asm
	fma.rn.f32 %f13838, %f13680, %f33028, %f13834;
	// end inline asm
	// begin inline asm
	fma.rn.f32 %f13842, %f13680, %f33028, %f13838;
	// end inline asm
	// begin inline asm
	fma.rn.f32 %f13846, %f13680, %f33028, %f13842;
	// end inline asm
	// begin inline asm
	fma.rn.f32 %f13850, %f13680, %f33028, %f13846;
	// end inline asm
	// begin inline asm
	fma.rn.f32 %f13854, %f13680, %f33028, %f13850;
	// end inline asm
	// begin inline asm
	fma.rn.f32 %f13858, %f13680, %f33028, %f13854;
	// end inline asm
	// begin inline asm
	fma.rn.f32 %f13862, %f13680, %f33028, %f13858;
	// end inline asm
	// begin inline asm
	fma.rn.f32 %f13866, %f13680, %f33028, %f13862;
	// end inline asm
	// begin inline asm
	fma.rn.f32 %f13870, %f13680, %f33028, %f13866;
	// end inline asm
	// begin inline asm
	fma.rn.f32 %f13874, %f13680, %f33028, %f13870;
	// end inline asm
	// begin inline asm
	fma.rn.f32 %f13878, %f13680, %f33028, %f13874;
	// end inline asm
	// begin inline asm
	fma.rn.f32 %f13882, %f13680, %f33028, %f13878;
	// end inline asm
	// begin inline asm
	fma.rn.f32 %f13886, %f13680, %f33028, %f13882;
	// end inline asm
	// begin inline asm
	fma.rn.f32 %f13890, %f13680, %f33028, %f13886;
	// end inline asm
	// begin inline asm
	fma.rn.f32 %f13894, %f13680, %f33028, %f13890;
	// end inline asm
	// begin inline asm
	fma.rn.f32 %f13898, %f13680, %f33028, %f13894;
	// end inline asm
	// begin inline asm
	fma.rn.f32 %f13902, %f13680, %f33028, %f13898;
	// end inline asm
	// begin inline asm
	fma.rn.f32 %f13906, %f13680, %f33028, %f13902;
	// end inline asm
	// begin inline asm
	fma.rn.f32 %f13910, %f13680, %f33028, %f13906;
	// end inline asm
	// begin inline asm
	fma.rn.f32 %f13914, %f13680, %f33028, %f13910;
	// end inline asm
	// begin inline asm
	fma.rn.f32 %f13918, %f13680, %f33028, %f13914;
	// end inline asm
	// begin inline asm
	fma.rn.f32 %f13922, %f13680, %f33028, %f13918;
	// end inline asm
	// begin inline asm
	fma.rn.f32 %f13926, %f13680, %f33028, %f13922;
	// end inline asm
	// begin inline asm
	fma.rn.f32 %f13930, %f13680, %f33028, %f13926;
	// end inline asm
	// begin inline asm
	fma.rn.f32 %f13934, %f13680, %f33028, %f13930;
	// end inline asm
	// begin inline asm
	sin.approx.f32  %f13938, %f13934;
	// end inline asm
	// begin inline asm
	fma.rn.f32 %f13940, %f13938, %f33028, %f13934;
	// end inline asm
	// begin inline asm
	fma.rn.f32 %f13944, %f13938, %f33028, %f13940;
	// end inline asm
	// begin inline asm
	fma.rn.f32 %f13948, %f13938, %f33028, %f13944;
	// end inline asm
	// begin inline asm
	fma.rn.f32 %f13952, %f13938, %f33028, %f13948;
	// end inline asm
	// begin inline asm
	fma.rn.f32 %f13956, %f13938, %f33028, %f13952;
	// end inline asm
	// begin inline asm
	fma.rn.f32 %f13960, %f13938, %f33028, %f13956;
	// end inline asm
	// begin inline asm
	fma.rn.f32 %f13964, %f13938, %f33028, %f13960;
	// end inline asm
	// begin inline asm
	fma.rn.f32 %f13968, %f13938, %f33028, %f13964;
	// end inline asm
	// begin inline asm
	fma.rn.f32 %f13972, %f13938, %f33028, %f13968;
	// end inline asm
	// begin inline asm
	fma.rn.f32 %f13976, %f13938, %f33028, %f13972;
	// end inline asm
	// begin inline asm
	fma.rn.f32 %f13980, %f13938, %f33028, %f13976;
	// end inline asm
	// begin inline asm
	fma.rn.f32 %f13984, %f13938, %f33028, %f13980;
	// end inline asm
	// begin inline asm
	fma.rn.f32 %f13988, %f13938, %f33028, %f13984;
	// end inline asm
	// begin inline asm
	fma.rn.f32 %f13992, %f13938, %f33028, %f13988;
	// end inline asm
	// begin inline asm
	fma.rn.f32 %f13996, %f13938, %f33028, %f13992;
	// end inline asm
	// begin inline asm
	fma.rn.f32 %f14000, %f13938, %f33028, %f13996;
	// end inline asm
	// begin inline asm
	fma.rn.f32 %f14004, %f13938, %f33028, %f14000;
	// end inline asm
	// begin inline asm
	fma.rn.f32 %f14008, %f13938, %f33028, %f14004;
	// end inline asm
	// begin inline asm
	fma.rn.f32 %f14012, %f13938, %f33028, %f14008;
	// end inline asm
	// begin inline asm
	fma.rn.f32 %f14016, %f13938, %f33028, %f14012;
	// end inline asm
	// begin inline asm
	fma.rn.f32 %f14020, %f13938, %f33028, %f14016;
	// end inline asm
	// begin inline asm
	fma.rn.f32 %f14024, %f13938, %f33028, %f14020;
	// end inline asm
	// begin inline asm
	fma.rn.f32 %f14028, %f13938, %f33028, %f14024;
	// end inline asm
	// begin inline asm
	fma.rn.f32 %f14032, %f13938, %f33028, %f14028;
	// end inline asm
	// begin inline asm
	fma.rn.f32 %f14036, %f13938, %f33028, %f14032;
	// end inline asm
	// begin inline asm
	fma.rn.f32 %f14040, %f13938, %f33028, %f14036;
	// end inline asm
	// begin inline asm
	fma.rn.f32 %f14044, %f13938, %f33028, %f14040;
	// end inline asm
	// begin inline asm
	fma.rn.f32 %f14048, %f13938, %f33028, %f14044;
	// end inline asm
	// begin inline asm
	fma.rn.f32 %f14052, %f13938, %f33028, %f14048;
	// end inline asm
	// begin inline asm
	fma.rn.f32 %f14056, %f13938, %f33028, %f14052;
	// end inline asm
	// begin inline asm
	fma.rn.f32 %f14060, %f13938, %f33028, %f14056;
	// end inline asm
	// begin inline asm
	fma.rn.f32 %f14064, %f13938, %f33028, %f14060;
	// end inline asm
	// begin inline asm
	fma.rn.f32 %f14068, %f13938, %f33028, %f14064;
	// end inline asm
	// begin inline asm
	fma.rn.f32 %f14072, %f13938, %f33028, %f14068;
	// end inline asm
	// begin inline asm
	fma.rn.f32 %f14076, %f13938, %f33028, %f14072;
	// end inline asm
	// begin inline asm
	fma.rn.f32 %f14080, %f13938, %f33028, %f14076;
	// end inline asm
	// begin inline asm
	fma.rn.f32 %f14084, %f13938, %f33028, %f14080;
	// end inline asm
	// begin inline asm
	fma.rn.f32 %f14088, %f13938, %f33028, %f14084;
	// end inline asm
	// begin inline asm
	fma.rn.f32 %f14092, %f13938, %f33028, %f14088;
	// end inline asm
	// begin inline asm
	fma.rn.f32 %f14096, %f13938, %f33028, %f14092;
	// end inline asm
	// begin inline asm
	fma.rn.f32 %f14100, %f13938, %f33028, %f14096;
	// end inline asm
	// begin inline asm
	fma.rn.f32 %f14104, %f13938, %f33028, %f14100;
	// end inline asm
	// begin inline asm
	fma.rn.f32 %f14108, %f13938, %f33028, %f14104;
	// end inline asm
	// begin inline asm
	fma.rn.f32 %f14112, %f13938, %f33028, %f14108;
	// end inline asm
	// begin inline asm
	fma.rn.f32 %f14116, %f13938, %f33028, %f14112;
	// end inline asm
	// begin inline asm
	fma.rn.f32 %f14120, %f13938, %f33028, %f14116;
	// end inline asm
	// begin inline asm
	fma.rn.f32 %f14124, %f13938, %f33028, %f14120;
	// end inline asm
	// begin inline asm
	fma.rn.f32 %f14128, %f13938, %f33028, %f14124;
	// end inline asm
	// begin inline asm
	fma.rn.f32 %f14132, %f13938, %f33028, %f14128;
	// end inline asm
	// begin inline asm
	fma.rn.f32 %f14136, %f13938, %f33028, %f14132;
	// end inline asm
	// begin inline asm
	fma.rn.f32 %f14140, %f13938, %f33028, %f14136;
	// end inline asm
	// begin inline asm
	fma.rn.f32 %f14144, %f13938, %f33028, %f14140;
	// end inline asm
	// begin inline asm
	fma.rn.f32 %f14148, %f13938, %f33028, %f14144;
	// end inline asm
	// begin inline asm
	fma.rn.f32 %f14152, %f13938, %f33028, %f14148;
	// end inline asm
	// begin inline asm
	fma.rn.f32 %f14156, %f13938, %f33028, %f14152;
	// end inline asm
	// begin inline asm
	fma.rn.f32 %f14160, %f13938, %f33028, %f14156;
	// end inline asm
	// begin inline asm
	fma.rn.f32 %f14164, %f13938, %f33028, %f14160;
	// end inline asm
	// begin inline asm
	fma.rn.f32 %f14168, %f13938, %f33028, %f14164;
	// end inline asm
	// begin inline asm
	fma.rn.f32 %f14172, %f13938, %f33028, %f14168;
	// end inline asm
	// begin inline asm
	fma.rn.f32 %f14176, %f13938, %f33028, %f14172;
	// end inline asm
	// begin inline asm
	fma.rn.f32 %f14180, %f13938, %f33028, %f14176;
	// end inline asm
	// begin inline asm
	fma.rn.f32 %f14184, %f13938, %f33028, %f14180;
	// end inline asm
	// begin inline asm
	fma.rn.f32 %f14188, %f13938, %f33028, %f14184;
	// end inline asm
	// begin inline asm
	fma.rn.f32 %f14192, %f13938, %f33028, %f14188;
	// end inline asm
	// begin inline asm
	sin.approx.f32  %f14196, %f14192;
	// end inline asm
	// begin inline asm
	fma.rn.f32 %f14198, %f14196, %f33028, %f14192;
	// end inline asm
	// begin inline asm
	fma.rn.f32 %f14202, %f14196, %f33028, %f14198;
	// end inline asm
	// begin inline asm
	fma.rn.f32 %f14206, %f14196, %f33028, %f14202;
	// end inline asm
	// begin inline asm
	fma.rn.f32 %f14210, %f14196, %f33028, %f14206;
	// end inline asm
	// begin inline asm
	fma.rn.f32 %f14214, %f14196, %f33028, %f14210;
	// end inline asm
	// begin inline asm
	fma.rn.f32 %f14218, %f14196, %f33028, %f14214;
	// end inline asm
	// begin inline asm
	fma.rn.f32 %f14222, %f14196, %f33028, %f14218;
	// end inline asm
	// begin inline asm
	fma.rn.f32 %f14226, %f14196, %f33028, %f14222;
	// end inline asm
	// begin inline asm
	fma.rn.f32 %f14230, %f14196, %f33028, %f14226;
	// end inline asm
	// begin inline asm
	fma.rn.f32 %f14234, %f14196, %f33028, %f14230;
	// end inline asm
	// begin inline asm
	fma.rn.f32 %f14238, %f14196, %f33028, %f14234;
	// end inline asm
	// begin inline asm
	fma.rn.f32 %f14242, %f14196, %f33028, %f14238;
	// end inline asm
	// begin inline asm
	fma.rn.f32 %f14246, %f14196, %f33028, %f14242;
	// end inline asm
	// begin inline asm
	fma.rn.f32 %f14250, %f14196, %f33028, %f14246;
	// end inline asm
	// begin inline asm
	fma.rn.f32 %f14254, %f14196, %f33028, %f14250;
	// end inline asm
	// begin inline asm
	fma.rn.f32 %f14258, %f14196, %f33028, %f14254;
	// end inline asm
	// begin inline asm
	fma.rn.f32 %f14262, %f14196, %f33028, %f14258;
	// end inline asm
	// begin inline asm
	fma.rn.f32 %f14266, %f14196, %f33028, %f14262;
	// end inline asm
	// begin inline asm
	fma.rn.f32 %f14270, %f14196, %f33028, %f14266;
	// end inline asm
	// begin inline asm
	fma.rn.f32 %f14274, %f14196, %f33028, %f14270;
	// end inline asm
	// begin inline asm
	fma.rn.f32 %f14278, %f14196, %f33028, %f14274;
	// end inline asm
	// begin inline asm
	fma.rn.f32 %f14282, %f14196, %f33028, %f14278;
	// end inline asm
	// begin inline asm
	fma.rn.f32 %f14286, %f14196, %f33028, %f14282;
	// end inline asm
	// begin inline asm
	fma.rn.f32 %f14290, %f14196, %f33028, %f14286;
	// end inline asm
	// begin inline asm
	fma.rn.f32 %f14294, %f14196, %f33028, %f14290;
	// end inline asm
	// begin inline asm
	fma.rn.f32 %f14298, %f14196, %f33028, %f14294;
	// end inline asm
	// begin inline asm
	fma.rn.f32 %f14302, %f14196, %f33028, %f14298;
	// end inline asm
	// begin inline asm
	fma.rn.f32 %f14306, %f14196, %f33028, %f14302;
	// end inline asm
	// begin inline asm
	fma.rn.f32 %f14310, %f14196, %f33028, %f14306;
	// end inline asm
	// begin inline asm
	fma.rn.f32 %f14314, %f14196, %f33028, %f14310;
	// end inline asm
	// begin inline asm
	fma.rn.f32 %f14318, %f14196, %f33028, %f14314;
	// end inline asm
	// begin inline asm
	fma.rn.f32 %f14322, %f14196, %f33028, %f14318;
	// end inline asm
	// begin inline asm
	fma.rn.f32 %f14326, %f14196, %f33028, %f14322;
	// end inline asm
	// begin inline asm
	fma.rn.f32 %f14330, %f14196, %f33028, %f14326;
	// end inline asm
	// begin inline asm
	fma.rn.f32 %f14334, %f14196, %f33028, %f14330;
	// end inline asm
	// begin inline asm
	fma.rn.f32 %f14338, %f14196, %f33028, %f14334;
	// end inline asm
	// begin inline asm
	fma.rn.f32 %f14342, %f14196, %f33028, %f14338;
	// end inline asm
	// begin inline asm
	fma.rn.f32 %f14346, %f14196, %f33028, %f14342;
	// end inline asm
	// begin inline asm
	fma.rn.f32 %f14350, %f14196, %f33028, %f14346;
	// end inline asm
	// begin inline asm
	fma.rn.f32 %f14354, %f14196, %f33028, %f14350;
	// end inline asm
	// begin inline asm
	fma.rn.f32 %f14358, %f14196, %f33028, %f14354;
	// end inline asm
	// begin inline asm
	fma.rn.f32 %f14362, %f14196, %f33028, %f14358;
	// end inline asm
	// begin inline asm
	fma.rn.f32 %f14366, %f14196, %f33028, %f14362;
	// end inline asm
	// begin inline asm
	fma.rn.f32 %f14370, %f14196, %f33028, %f14366;
	// end inline asm
	// begin inline asm
	fma.rn.f32 %f14374, %f14196, %f33028, %f14370;
	// end inline asm
	// begin inline asm
	fma.rn.f32 %f14378, %f14196, %f33028, %f14374;
	// end inline asm
	// begin inline asm
	fma.rn.f32 %f14382, %f14196, %f33028, %f14378;
	// end inline asm
	// begin inline asm
	fma.rn.f32 %f14386, %f14196, %f33028, %f14382;
	// end inline asm
	// begin inline asm
	fma.rn.f32 %f14390, %f14196, %f33028, %f14386;
	// end inline asm
	// begin inline asm
	fma.rn.f32 %f14394, %f14196, %f33028, %f14390;
	// end inline asm
	// begin inline asm
	fma.rn.f32 %f14398, %f14196, %f33028, %f14394;
	// end inline asm
	// begin inline asm
	fma.rn.f32 %f14402, %f14196, %f33028, %f14398;
	// end inline asm
	// begin inline asm
	fma.rn.f32 %f14406, %f14196, %f33028, %f14402;
	// end inline asm
	// begin inline asm
	fma.rn.f32 %f14410, %f14196, %f33028, %f14406;
	// end inline asm
	// begin inline asm
	fma.rn.f32 %f14414, %f14196, %f33028, %f14410;
	// end inline asm
	// begin inline asm
	fma.rn.f32 %f14418, %f14196, %f33028, %f14414;
	// end inline asm
	// begin inline asm
	fma.rn.f32 %f14422, %f14196, %f33028, %f14418;
	// end inline asm
	// begin inline asm
	fma.rn.f32 %f14426, %f14196, %f33028, %f14422;
	// end inline asm
	// begin inline asm
	fma.rn.f32 %f14430, %f14196, %f33028, %f14426;
	// end inline asm
	// begin inline asm
	fma.rn.f32 %f14434, %f14196, %f33028, %f14430;
	// end inline asm
	// begin inline asm
	fma.rn.f32 %f14438, %f14196, %f33028, %f14434;
	// end inline asm
	// begin inline asm
	fma.rn.f32 %f14442, %f14196, %f33028, %f14438;
	// end inline asm
	// begin inline asm
	fma.rn.f32 %f14446, %f14196, %f33028, %f14442;
	// end inline asm
	// begin inline asm
	fma.rn.f32 %f14450, %f14196, %f33028, %f14446;
	// end inline asm
	// begin inline asm
	sin.approx.f32  %f14454, %f14450;
	// end inline asm
	// begin inline asm
	fma.rn.f32 %f14456, %f14454, %f33028, %f14450;
	// end inline asm
	// begin inline asm
	fma.rn.f32 %f14460, %f14454, %f33028, %f14456;
	// end inline asm
	// begin inline asm
	fma.rn.f32 %f14464, %f14454, %f33028, %f14460;
	// end inline asm
	// begin inline asm
	fma.rn.f32 %f14468, %f14454, %f33028, %f14464;
	// end inline asm
	// begin inline asm
	fma.rn.f32 %f14472, %f14454, %f33028, %f14468;
	// end inline asm
	// begin inline asm
	fma.rn.f32 %f14476, %f14454, %f33028, %f14472;
	// end inline asm
	// begin inline asm
	fma.rn.f32 %f14480, %f14454, %f33028, %f14476;
	// end inline asm
	// begin inline asm
	fma.rn.f32 %f14484, %f14454, %f33028, %f14480;
	// end inline asm
	// begin inline asm
	fma.rn.f32 %f14488, %f14454, %f33028, %f14484;
	// end inline asm
	// begin inline asm
	fma.rn.f32 %f14492, %f14454, %f33028, %f14488;
	// end inline asm
	// begin inline asm
	fma.rn.f32 %f14496, %f14454, %f33028, %f14492;
	// end inline asm
	// begin inline asm
	fma.rn.f32 %f14500, %f14454, %f33028, %f14496;
	// end inline asm
	// begin inline asm
	fma.rn.f32 %f14504, %f14454, %f33028, %f14500;
	// end inline asm
	// begin inline asm
	fma.rn.f32 %f14508, %f14454, %f33028, %f14504;
	// end inline asm
	// begin inline asm
	fma.rn.f32 %f14512, %f14454, %f33028, %f14508;
	// end inline asm
	// begin inline asm
	fma.rn.f32 %f14516, %f14454, %f33028, %f14512;
	// end inline asm
	// begin inline asm
	fma.rn.f32 %f14520, %f14454, %f33028, %f14516;
	// end inline asm
	// begin inline asm
	fma.rn.f32 %f14524, %f14454, %f33028, %f14520;
	// end inline asm
	// begin inline asm
	fma.rn.f32 %f14528, %f14454, %f33028, %f14524;
	// end inline asm
	// begin inline asm
	fma.rn.f32 %f14532, %f14454, %f33028, %f14528;
	// end inline asm
	// begin inline asm
	fma.rn.f32 %f14536, %f14454, %f33028, %f14532;
	// end inline asm
	// begin inline asm
	fma.rn.f32 %f14540, %f14454, %f33028, %f14536;
	// end inline asm
	// begin inline asm
	fma.rn.f32 %f14544, %f14454, %f33028, %f14540;
	// end inline asm
	// begin inline asm
	fma.rn.f32 %f14548, %f14454, %f33028, %f14544;
	// end inline asm
	// begin inline asm
	fma.rn.f32 %f14552, %f14454, %f33028, %f14548;
	// end inline asm
	// begin inline asm
	fma.rn.f32 %f14556, %f14454, %f33028, %f14552;
	// end inline asm
	// begin inline asm
	fma.rn.f32 %f14560, %f14454, %f33028, %f14556;
	// end inline asm
	// begin inline asm
	fma.rn.f32 %f14564, %f14454, %f33028, %f14560;
	// end inline asm
	// begin inline asm
	fma.rn.f32 %f14568, %f14454, %f33028, %f14564;
	// end inline asm
	// begin inline asm
	fma.rn.f32 %f14572, %f14454, %f33028, %f14568;
	// end inline asm
	// begin inline asm
	fma.rn.f32 %f14576, %f14454, %f33028, %f14572;
	// end inline asm
	// begin inline asm
	fma.rn.f32 %f14580, %f14454, %f33028, %f14576;
	// end inline asm
	// begin inline asm
	fma.rn.f32 %f14584, %f14454, %f33028, %f14580;
	// end inline asm
	// begin inline asm
	fma.rn.f32 %f14588, %f14454, %f33028, %f14584;
	// end inline asm
	// begin inline asm
	fma.rn.f32 %f14592, %f14454, %f33028, %f14588;
	// end inline asm
	// begin inline asm
	fma.rn.f32 %f14596, %f14454, %f33028, %f14592;
	// end inline asm
	// begin inline asm
	fma.rn.f32 %f14600, %f14454, %f33028, %f14596;
	// end inline asm
	// begin inline asm
	fma.rn.f32 %f14604, %f14454, %f33028, %f14600;
	// end inline asm
	// begin inline asm
	fma.rn.f32 %f14608, %f14454, %f33028, %f14604;
	// end inline asm
	// begin inline asm
	fma.rn.f32 %f14612, %f14454, %f33028, %f14608;
	// end inline asm
	// begin inline asm
	fma.rn.f32 %f14616, %f14454, %f33028, %f14612;
	// end inline asm
	// begin inline asm
	fma.rn.f32 %f14620, %f14454, %f33028, %f14616;
	// end inline asm
	// begin inline asm
	fma.rn.f32 %f14624, %f14454, %f33028, %f14620;
	// end inline asm
	// begin inline asm
	fma.rn.f32 %f14628, %f14454, %f33028, %f14624;
	// end inline asm
	// begin inline asm
	fma.rn.f32 %f14632, %f14454, %f33028, %f14628;
	// end inline asm
	// begin inline asm
	fma.rn.f32 %f14636, %f14454, %f33028, %f14632;
	// end inline asm
	// begin inline asm
	fma.rn.f32 %f14640, %f14454, %f33028, %f14636;
	// end inline asm
	// begin inline asm
	fma.rn.f32 %f14644, %f14454, %f33028, %f14640;
	// end inline asm
	// begin inline asm
	fma.rn.f32 %f14648, %f14454, %f33028, %f14644;
	// end inline asm
	// begin inline asm
	fma.rn.f32 %f14652, %f14454, %f33028, %f14648;
	// end inline asm
	// begin inline asm
	fma.rn.f32 %f14656, %f14454, %f33028, %f14652;
	// end inline asm
	// begin inline asm
	fma.rn.f32 %f14660, %f14454, %f33028, %f14656;
	// end inline asm
	// begin inline asm
	fma.rn.f32 %f14664, %f14454, %f33028, %f14660;
	// end inline asm
	// begin inline asm
	fma.rn.f32 %f14668, %f14454, %f33028, %f14664;
	// end inline asm
	// begin inline asm
	fma.rn.f32 %f14672, %f14454, %f33028, %f14668;
	// end inline asm
	// begin inline asm
	fma.rn.f32 %f14676, %f14454, %f33028, %f14672;
	// end inline asm
	// begin inline asm
	fma.rn.f32 %f14680, %f14454, %f33028, %f14676;
	// end inline asm
	// begin inline asm
	fma.rn.f32 %f14684, %f14454, %f33028, %f14680;
	// end inline asm
	// begin inline asm
	fma.rn.f32 %f14688, %f14454, %f33028, %f14684;
	// end inline asm
	// begin inline asm
	fma.rn.f32 %f14692, %f14454, %f33028, %f14688;
	// end inline asm
	// begin inline asm
	fma.rn.f32 %f14696, %f14454, %f33028, %f14692;
	// end inline asm
	// begin inline asm
	fma.rn.f32 %f14700, %f14454, %f33028, %f14696;
	// end inline asm
	// begin inline asm
	fma.rn.f32 %f14704, %f14454, %f33028, %f14700;
	// end inline asm
	// begin inline asm
	fma.rn.f32 %f14708, %f14454, %f33028, %f14704;
	// end inline asm
	// begin inline asm
	sin.approx.f32  %f14712, %f14708;
	// end inline asm
	// begin inline asm
	fma.rn.f32 %f14714, %f14712, %f33028, %f14708;
	// end inline asm
	// begin inline asm
	fma.rn.f32 %f14718, %f14712, %f33028, %f14714;
	// end inline asm
	// begin inline asm
	fma.rn.f32 %f14722, %f14712, %f33028, %f14718;
	// end inline asm
	// begin inline asm
	fma.rn.f32 %f14726, %f14712, %f33028, %f14722;
	// end inline asm
	// begin inline asm
	fma.rn.f32 %f14730, %f14712, %f33028, %f14726;
	// end inline asm
	// begin inline asm
	fma.rn.f32 %f14734, %f14712, %f33028, %f14730;
	// end inline asm
	// begin inline asm
	fma.rn.f32 %f14738, %f14712, %f33028, %f14734;
	// end inline asm
	// begin inline asm
	fma.rn.f32 %f14742, %f14712, %f33028, %f14738;
	// end inline asm
	// begin inline asm
	fma.rn.f32 %f14746, %f14712, %f33028, %f14742;
	// end inline asm
	// begin inline asm
	fma.rn.f32 %f14750, %f14712, %f33028, %f14746;
	// end inline asm
	// begin inline asm
	fma.rn.f32 %f14754, %f14712, %f33028, %f14750;
	// end inline asm
	// begin inline asm
	fma.rn.f32 %f14758, %f14712, %f33028, %f14754;
	// end inline asm
	// begin inline asm
	fma.rn.f32 %f14762, %f14712, %f33028, %f14758;
	// end inline asm
	// begin inline asm
	fma.rn.f32 %f14766, %f14712, %f33028, %f14762;
	// end inline asm
	// begin inline asm
	fma.rn.f32 %f14770, %f14712, %f33028, %f14766;
	// end inline asm
	// begin inline asm
	fma.rn.f32 %f14774, %f14712, %f33028, %f14770;
	// end inline asm
	// begin inline asm
	fma.rn.f32 %f14778, %f14712, %f33028, %f14774;
	// end inline asm
	// begin inline asm
	fma.rn.f32 %f14782, %f14712, %f33028, %f14778;
	// end inline asm
	// begin inline asm
	fma.rn.f32 %f14786, %f14712, %f33028, %f14782;
	// end inline asm
	// begin inline asm
	fma.rn.f32 %f14790, %f14712, %f33028, %f14786;
	// end inline asm
	// begin inline asm
	fma.rn.f32 %f14794, %f14712, %f33028, %f14790;
	// end inline asm
	// begin inline asm
	fma.rn.f32 %f14798, %f14712, %f33028, %f14794;
	// end inline asm
	// begin inline asm
	fma.rn.f32 %f14802, %f14712, %f33028, %f14798;
	// end inline asm
	// begin inline asm
	fma.rn.f32 %f14806, %f14712, %f33028, %f14802;
	// end inline asm
	// begin inline asm
	fma.rn.f32 %f14810, %f14712, %f33028, %f14806;
	// end inline asm
	// begin inline asm
	fma.rn.f32 %f14814, %f14712, %f33028, %f14810;
	// end inline asm
	// begin inline asm
	fma.rn.f32 %f14818, %f14712, %f33028, %f14814;
	// end inline asm
	// begin inline asm
	fma.rn.f32 %f14822, %f14712, %f33028, %f14818;
	// end inline asm
	// begin inline asm
	fma.rn.f32 %f14826, %f14712, %f33028, %f14822;
	// end inline asm
	// begin inline asm
	fma.rn.f32 %f14830, %f14712, %f33028, %f14826;
	// end inline asm
	// begin inline asm
	fma.rn.f32 %f14834, %f14712, %f33028, %f14830;
	// end inline asm
	// begin inline asm
	fma.rn.f32 %f14838, %f14712, %f33028, %f14834;
	// end inline asm
	// begin inline asm
	fma.rn.f32 %f14842, %f14712, %f33028, %f14838;
	// end inline asm
	// begin inline asm
	fma.rn.f32 %f14846, %f14712, %f33028, %f14842;
	// end inline asm
	// begin inline asm
	fma.rn.f32 %f14850, %f14712, %f33028, %f14846;
	// end inline asm
	// begin inline asm
	fma.rn.f32 %f14854, %f14712, %f33028, %f14850;
	// end inline asm
	// begin inline asm
	fma.rn.f32 %f14858, %f14712, %f33028, %f14854;
	// end inline asm
	// begin inline asm
	fma.rn.f32 %f14862, %f14712, %f33028, %f14858;
	// end inline asm
	// begin inline asm
	fma.rn.f32 %f14866, %f14712, %f33028, %f14862;
	// end inline asm
	// begin inline asm
	fma.rn.f32 %f14870, %f14712, %f33028, %f14866;
	// end inline asm
	// begin inline asm
	fma.rn.f32 %f14874, %f14712, %f33028, %f14870;
	// end inline asm
	// begin inline asm
	fma.rn.f32 %f14878, %f14712, %f33028, %f14874;
	// end inline asm
	// begin inline asm
	fma.rn.f32 %f14882, %f14712, %f33028, %f14878;
	// end inline asm
	// begin inline asm
	fma.rn.f32 %f14886, %f14712, %f33028, %f14882;
	// end inline asm
	// begin inline asm
	fma.rn.f32 %f14890, %f14712, %f33028, %f14886;
	// end inline asm
	// begin inline asm
	fma.rn.f32 %f14894, %f14712, %f33028, %f14890;
	// end inline asm
	// begin inline asm
	fma.rn.f32 %f14898, %f14712, %f33028, %f14894;
	// end inline asm
	// begin inline asm
	fma.rn.f32 %f14902, %f14712, %f33028, %f14898;
	// end inline asm
	// begin inline asm
	fma.rn.f32 %f14906, %f14712, %f33028, %f14902;
	// end inline asm
	// begin inline asm
	fma.rn.f32 %f14910, %f14712, %f33028, %f14906;
	// end inline asm
	// begin inline asm
	fma.rn.f32 %f14914, %f14712, %f33028, %f14910;
	// end inline asm
	// begin inline asm
	fma.rn.f32 %f14918, %f14712, %f33028, %f14914;
	// end inline asm
	// begin inline asm
	fma.rn.f32 %f14922, %f14712, %f33028, %f14918;
	// end inline asm
	// begin inline asm
	fma.rn.f32 %f14926, %f14712, %f33028, %f14922;
	// end inline asm
	// begin inline asm
	fma.rn.f32 %f14930, %f14712, %f33028, %f14926;
	// end inline asm
	// begin inline asm
	fma.rn.f32 %f14934, %f14712, %f33028, %f14930;
	// end inline asm
	// begin inline asm
	fma.rn.f32 %f14938, %f14712, %f33028, %f14934;
	// end inline asm
	// begin inline asm
	fma.rn.f32 %f14942, %f14712, %f33028, %f14938;
	// end inline asm
	// begin inline asm
	fma.rn.f32 %f14946, %f14712, %f33028, %f14942;
	// end inline asm
	// begin inline asm
	fma.rn.f32 %f14950, %f14712, %f33028, %f14946;
	// end inline asm
	// begin inline asm
	fma.rn.f32 %f14954, %f14712, %f33028, %f14950;
	// end inline asm
	// begin inline asm
	fma.rn.f32 %f14958, %f14712, %f33028, %f14954;
	// end inline asm
	// begin inline asm
	fma.rn.f32 %f14962, %f14712, %f33028, %f14958;
	// end inline asm
	// begin inline asm
	fma.rn.f32 %f14966, %f14712, %f33028, %f14962;
	// end inline asm
	// begin inline asm
	sin.approx.f32  %f14970, %f14966;
	// end inline asm
	// begin inline asm
	fma.rn.f32 %f14972, %f14970, %f33028, %f14966;
	// end inline asm
	// begin inline asm
	fma.rn.f32 %f14976, %f14970, %f33028, %f14972;
	// end inline asm
	// begin inline asm
	fma.rn.f32 %f14980, %f14970, %f33028, %f14976;
	// end inline asm
	// begin inline asm
	fma.rn.f32 %f14984, %f14970, %f33028, %f14980;
	// end inline asm
	// begin inline asm
	fma.rn.f32 %f14988, %f14970, %f33028, %f14984;
	// end inline asm
	// begin inline asm
	fma.rn.f32 %f14992, %f14970, %f33028, %f14988;
	// end inline asm
	// begin inline asm
	fma.rn.f32 %f14996, %f14970, %f33028, %f14992;
	// end inline asm
	// begin inline asm
	fma.rn.f32 %f15000, %f14970, %f33028, %f14996;
	// end inline asm
	// begin inline asm
	fma.rn.f32 %f15004, %f14970, %f33028, %f15000;
	// end inline asm
	// begin inline asm
	fma.rn.f32 %f15008, %f14970, %f33028, %f15004;
	// end inline asm
	// begin inline asm
	fma.rn.f32 %f15012, %f14970, %f33028, %f15008;
	// end inline asm
	// begin inline asm
	fma.rn.f32 %f15016, %f14970, %f33028, %f15012;
	// end inline asm
	// begin inline asm
	fma.rn.f32 %f15020, %f14970, %f33028, %f15016;
	// end inline asm
	// begin inline asm
	fma.rn.f32 %f15024, %f14970, %f33028, %f15020;
	// end inline asm
	// begin inline asm
	fma.rn.f32 %f15028, %f14970, %f33028, %f15024;
	// end inline asm
	// begin inline asm
	fma.rn.f32 %f15032, %f14970, %f33028, %f15028;
	// end inline asm
	// begin inline asm
	fma.rn.f32 %f15036, %f14970, %f33028, %f15032;
	// end inline asm
	// begin inline asm
	fma.rn.f32 %f15040, %f14970, %f33028, %f15036;
	// end inline asm
	// begin inline asm
	fma.rn.f32 %f15044, %f14970, %f33028, %f15040;
	// end inline asm
	// begin inline asm
	fma.rn.f32 %f15048, %f14970, %f33028, %f15044;
	// end inline asm
	// begin inline asm
	fma.rn.f32 %f15052, %f14970, %f33028, %f15048;
	// end inline asm
	// begin inline asm
	fma.rn.f32 %f15056, %f14970, %f33028, %f15052;
	// end inline asm
	// begin inline asm
	fma.rn.f32 %f15060, %f14970, %f33028, %f15056;
	// end inline asm
	// begin inline asm
	fma.rn.f32 %f15064, %f14970, %f33028, %f15060;
	// end inline asm
	// begin inline asm
	fma.rn.f32 %f15068, %f14970, %f33028, %f15064;
	// end inline asm
	// begin inline asm
	fma.rn.f32 %f15072, %f14970, %f33028, %f15068;
	// end inline asm
	// begin inline asm
	fma.rn.f32 %f15076, %f14970, %f33028, %f15072;
	// end inline asm
	// begin inline asm
	fma.rn.f32 %f15080, %f14970, %f33028, %f15076;
	// end inline asm
	// begin inline asm
	fma.rn.f32 %f15084, %f14970, %f33028, %f15080;
	// end inline asm
	// begin inline asm
	fma.rn.f32 %f15088, %f14970, %f33028, %f15084;
	// end inline asm
	// begin inline asm
	fma.rn.f32 %f15092, %f14970, %f33028, %f15088;
	// end inline asm
	// begin inline asm
	fma.rn.f32 %f15096, %f14970, %f33028, %f15092;
	// end inline asm
	// begin inline asm
	fma.rn.f32 %f15100, %f14970, %f33028, %f15096;
	// end inline asm
	// begin inline asm
	fma.rn.f32 %f15104, %f14970, %f33028, %f15100;
	// end inline asm
	// begin inline asm
	fma.rn.f32 %f15108, %f14970, %f33028, %f15104;
	// end inline asm
	// begin inline asm
	fma.rn.f32 %f15112, %f14970, %f33028, %f15108;
	// end inline asm
	// begin inline asm
	fma.rn.f32 %f15116, %f14970, %f33028, %f15112;
	// end inline asm
	// begin inline asm
	fma.rn.f32 %f15120, %f14970, %f33028, %f15116;
	// end inline asm
	// begin inline asm
	fma.rn.f32 %f15124, %f14970, %f33028, %f15120;
	// end inline asm
	// begin inline asm
	fma.rn.f32 %f15128, %f14970, %f33028, %f15124;
	// end inline asm
	// begin inline asm
	fma.rn.f32 %f15132, %f14970, %f33028, %f15128;
	// end inline asm
	// begin inline asm
	fma.rn.f32 %f15136, %f14970, %f33028, %f15132;
	// end inline asm
	// begin inline asm
	fma.rn.f32 %f15140, %f14970, %f33028, %f15136;
	// end inline asm
	// begin inline asm
	fma.rn.f32 %f15144, %f14970, %f33028, %f15140;
	// end inline asm
	// begin inline asm
	fma.rn.f32 %f15148, %f14970, %f33028, %f15144;
	// end inline asm
	// begin inline asm
	fma.rn.f32 %f15152, %f14970, %f33028, %f15148;
	// end inline asm
	// begin inline asm
	fma.rn.f32 %f15156, %f14970, %f33028, %f15152;
	// end inline asm
	// begin inline asm
	fma.rn.f32 %f15160, %f14970, %f33028, %f15156;
	// end inline asm
	// begin inline asm
	fma.rn.f32 %f15164, %f14970, %f33028, %f15160;
	// end inline asm
	// begin inline asm
	fma.rn.f32 %f15168, %f14970, %f33028, %f15164;
	// end inline asm
	// begin inline asm
	fma.rn.f32 %f15172, %f14970, %f33028, %f15168;
	// end inline asm
	// begin inline asm
	fma.rn.f32 %f15176, %f14970, %f33028, %f15172;
	// end inline asm
	// begin inline asm
	fma.rn.f32 %f15180, %f14970, %f33028, %f15176;
	// end inline asm
	// begin inline asm
	fma.rn.f32 %f15184, %f14970, %f33028, %f15180;
	// end inline asm
	// begin inline asm
	fma.rn.f32 %f15188, %f14970, %f33028, %f15184;
	// end inline asm
	// begin inline asm
	fma.rn.f32 %f15192, %f14970, %f33028, %f15188;
	// end inline asm
	// begin inline asm
	fma.rn.f32 %f15196, %f14970, %f33028, %f15192;
	// end inline asm
	// begin inline asm
	fma.rn.f32 %f15200, %f14970, %f33028, %f15196;
	// end inline asm
	// begin inline asm
	fma.rn.f32 %f15204, %f14970, %f33028, %f15200;
	// end inline asm
	// begin inline asm
	fma.rn.f32 %f15208, %f14970, %f33028, %f15204;
	// end inline asm
	// begin inline asm
	fma.rn.f32 %f15212, %f14970, %f33028, %f15208;
	// end inline asm
	// begin inline asm
	fma.rn.f32 %f15216, %f14970, %f33028, %f15212;
	// end inline asm
	// begin inline asm
	fma.rn.f32 %f15220, %f14970, %f33028, %f15216;
	// end inline asm
	// begin inline asm
	fma.rn.f32 %f15224, %f14970, %f33028, %f15220;
	// end inline asm
	// begin inline asm
	sin.approx.f32  %f15228, %f15224;
	// end inline asm
	// begin inline asm
	fma.rn.f32 %f15230, %f15228, %f33028, %f15224;
	// end inline asm
	// begin inline asm
	fma.rn.f32 %f15234, %f15228, %f33028, %f15230;
	// end inline asm
	// begin inline asm
	fma.rn.f32 %f15238, %f15228, %f33028, %f15234;
	// end inline asm
	// begin inline asm
	fma.rn.f32 %f15242, %f15228, %f33028, %f15238;
	// end inline asm
	// begin inline asm
	fma.rn.f32 %f15246, %f15228, %f33028, %f15242;
	// end inline asm
	// begin inline asm
	fma.rn.f32 %f15250, %f15228, %f33028, %f15246;
	// end inline asm
	// begin inline asm
	fma.rn.f32 %f15254, %f15228, %f33028, %f15250;
	// end inline asm
	// begin inline asm
	fma.rn.f32 %f15258, %f15228, %f33028, %f15254;
	// end inline asm
	// begin inline asm
	fma.rn.f32 %f15262, %f15228, %f33028, %f15258;
	// end inline asm
	// begin inline asm
	fma.rn.f32 %f15266, %f15228, %f33028, %f15262;
	// end inline asm
	// begin inline asm
	fma.rn.f32 %f15270, %f15228, %f33028, %f15266;
	// end inline asm
	// begin inline asm
	fma.rn.f32 %f15274, %f15228, %f33028, %f15270;
	// end inline asm
	// begin inline asm
	fma.rn.f32 %f15278, %f15228, %f33028, %f15274;
	// end inline asm
	// begin inline asm
	fma.rn.f32 %f15282, %f15228, %f33028, %f15278;
	// end inline asm
	// begin inline asm
	fma.rn.f32 %f15286, %f15228, %f33028, %f15282;
	// end inline asm
	// begin inline asm
	fma.rn.f32 %f15290, %f15228, %f33028, %f15286;
	// end inline asm
	// begin inline asm
	fma.rn.f32 %f15294, %f15228, %f33028, %f15290;
	// end inline asm
	// begin inline asm
	fma.rn.f32 %f15298, %f15228, %f33028, %f15294;
	// end inline asm
	// begin inline asm
	fma.rn.f32 %f15302, %f15228, %f33028, %f15298;
	// end inline asm
	// begin inline asm
	fma.rn.f32 %f15306, %f15228, %f33028, %f15302;
	// end inline asm
	// begin inline asm
	fma.rn.f32 %f15310, %f15228, %f33028, %f15306;
	// end inline asm
	// begin inline asm
	fma.rn.f32 %f15314, %f15228, %f33028, %f15310;
	// end inline asm
	// begin inline asm
	fma.rn.f32 %f15318, %f15228, %f33028, %f15314;
	// end inline asm
	// begin inline asm
	fma.rn.f32 %f15322, %f15228, %f33028, %f15318;
	// end inline asm
	// begin inline asm
	fma.rn.f32 %f15326, %f15228, %f33028, %f15322;
	// end inline asm
	// begin inline asm
	fma.rn.f32 %f15330, %f15228, %f33028, %f15326;
	// end inline asm
	// begin inline asm
	fma.rn.f32 %f15334, %f15228, %f33028, %f15330;
	// end inline asm
	// begin inline asm
	fma.rn.f32 %f15338, %f15228, %f33028, %f15334;
	// end inline asm
	// begin inline asm
	fma.rn.f32 %f15342, %f15228, %f33028, %f15338;
	// end inline asm
	// begin inline asm
	fma.rn.f32 %f15346, %f15228, %f33028, %f15342;
	// end inline asm
	// begin inline asm
	fma.rn.f32 %f15350, %f15228, %f33028, %f15346;
	// end inline asm
	// begin inline asm
	fma.rn.f32 %f15354, %f15228, %f33028, %f15350;
	// end inline asm
	// begin inline asm
	fma.rn.f32 %f15358, %f15228, %f33028, %f15354;
	// end inline asm
	// begin inline asm
	fma.rn.f32 %f15362, %f15228, %f33028, %f15358;
	// end inline asm
	// begin inline asm
	fma.rn.f32 %f15366, %f15228, %f33028, %f15362;
	// end inline asm
	// begin inline asm
	fma.rn.f32 %f15370, %f15228, %f33028, %f15366;
	// end inline asm
	// begin inline asm
	fma.rn.f32 %f15374, %f15228, %f33028, %f15370;
	// end inline asm
	// begin inline asm
	fma.rn.f32 %f15378, %f15228, %f33028, %f15374;
	// end inline asm
	// begin inline asm
	fma.rn.f32 %f15382, %f15228, %f33028, %f15378;
	// end inline asm
	// begin inline asm
	fma.rn.f32 %f15386, %f15228, %f33028, %f15382;
	// end inline asm
	// begin inline asm
	fma.rn.f32 %f15390, %f15228, %f33028, %f15386;
	// end inline asm
	// begin inline asm
	fma.rn.f32 %f15394, %f15228, %f33028, %f15390;
	// end inline asm
	// begin inline asm
	fma.rn.f32 %f15398, %f15228, %f33028, %f15394;
	// end inline asm
	// begin inline asm
	fma.rn.f32 %f15402, %f15228, %f33028, %f15398;
	// end inline asm
	// begin inline asm
	fma.rn.f32 %f15406, %f15228, %f33028, %f15402;
	// end inline asm
	// begin inline asm
	fma.rn.f32 %f15410, %f15228, %f33028, %f15406;
	// end inline asm
	// begin inline asm
	fma.rn.f32 %f15414, %f15228, %f33028, %f15410;
	// end inline asm
	// begin inline asm
	fma.rn.f32 %f15418, %f15228, %f33028, %f15414;
	// end inline asm
	// begin inline asm
	fma.rn.f32 %f15422, %f15228, %f33028, %f15418;
	// end inline asm
	// begin inline asm
	fma.rn.f32 %f15426, %f15228, %f33028, %f15422;
	// end inline asm
	// begin inline asm
	fma.rn.f32 %f15430, %f15228, %f33028, %f15426;
	// end inline asm
	// begin inline asm
	fma.rn.f32 %f15434, %f15228, %f33028, %f15430;
	// end inline asm
	// begin inline asm
	fma.rn.f32 %f15438, %f15228, %f33028, %f15434;
	// end inline asm
	// begin inline asm
	fma.rn.f32 %f15442, %f15228, %f33028, %f15438;
	// end inline asm
	// begin inline asm
	fma.rn.f32 %f15446, %f15228, %f33028, %f15442;
	// end inline asm
	// begin inline asm
	fma.rn.f32 %f15450, %f15228, %f33028, %f15446;
	// end inline asm
	// begin inline asm
	fma.rn.f32 %f15454, %f15228, %f33028, %f15450;
	// end inline asm
	// begin inline asm
	fma.rn.f32 %f15458, %f15228, %f33028, %f15454;
	// end inline asm
	// begin inline asm
	fma.rn.f32 %f15462, %f15228, %f33028, %f15458;
	// end inline asm
	// begin inline asm
	fma.rn.f32 %f15466, %f15228, %f33028, %f15462;
	// end inline asm
	// begin inline asm
	fma.rn.f32 %f15470, %f15228, %f33028, %f15466;
	// end inline asm
	// begin inline asm
	fma.rn.f32 %f15474, %f15228, %f33028, %f15470;
	// end inline asm
	// begin inline asm
	fma.rn.f32 %f15478, %f15228, %f33028, %f15474;
	// end inline asm
	// begin inline asm
	fma.rn.f32 %f15482, %f15228, %f33028, %f15478;
	// end inline asm
	// begin inline asm
	sin.approx.f32  %f15486, %f15482;
	// end inline asm
	// begin inline asm
	fma.rn.f32 %f15488, %f15486, %f33028, %f15482;
	// end inline asm
	// begin inline asm
	fma.rn.f32 %f15492, %f15486, %f33028, %f15488;
	// end inline asm
	// begin inline asm
	fma.rn.f32 %f15496, %f15486, %f33028, %f15492;
	// end inline asm
	// begin inline asm
	fma.rn.f32 %f15500, %f15486, %f33028, %f15496;
	// end inline asm
	// begin inline asm
	fma.rn.f32 %f15504, %f15486, %f33028, %f15500;
	// end inline asm
	// begin inline asm
	fma.rn.f32 %f15508, %f15486, %f33028, %f15504;
	// end inline asm
	// begin inline asm
	fma.rn.f32 %f15512, %f15486, %f33028, %f15508;
	// end inline asm
	// begin inline asm
	fma.rn.f32 %f15516, %f15486, %f33028, %f15512;
	// end inline asm
	// begin inline asm
	fma.rn.f32 %f15520, %f15486, %f33028, %f15516;
	// end inline asm
	// begin inline asm
	fma.rn.f32 %f15524, %f15486, %f33028, %f15520;
	// end inline asm
	// begin inline asm
	fma.rn.f32 %f15528, %f15486, %f33028, %f15524;
	// end inline asm
	// begin inline asm
	fma.rn.f32 %f15532, %f15486, %f33028, %f15528;
	// end inline asm
	// begin inline asm
	fma.rn.f32 %f15536, %f15486, %f33028, %f15532;
	// end inline asm
	// begin inline asm
	fma.rn.f32 %f15540, %f15486, %f33028, %f15536;
	// end inline asm
	// begin inline asm
	fma.rn.f32 %f15544, %f15486, %f33028, %f15540;
	// end inline asm
	// begin inline asm
	fma.rn.f32 %f15548, %f15486, %f33028, %f15544;
	// end inline asm
	// begin inline asm
	fma.rn.f32 %f15552, %f15486, %f33028, %f15548;
	// end inline asm
	// begin inline asm
	fma.rn.f32 %f15556, %f15486, %f33028, %f15552;
	// end inline asm
	// begin inline asm
	fma.rn.f32 %f15560, %f15486, %f33028, %f15556;
	// end inline asm
	// begin inline asm
	fma.rn.f32 %f15564, %f15486, %f33028, %f15560;
	// end inline asm
	// begin inline asm
	fma.rn.f32 %f15568, %f15486, %f33028, %f15564;
	// end inline asm
	// begin inline asm
	fma.rn.f32 %f15572, %f15486, %f33028, %f15568;
	// end inline asm
	// begin inline asm
	fma.rn.f32 %f15576, %f15486, %f33028, %f15572;
	// end inline asm
	// begin inline asm
	fma.rn.f32 %f15580, %f15486, %f33028, %f15576;
	// end inline asm
	// begin inline asm
	fma.rn.f32 %f15584, %f15486, %f33028, %f15580;
	// end inline asm
	// begin inline asm
	fma.rn.f32 %f15588, %f15486, %f33028, %f15584;
	// end inline asm
	// begin inline asm
	fma.rn.f32 %f15592, %f15486, %f33028, %f15588;
	// end inline asm
	// begin inline asm
	fma.rn.f32 %f15596, %f15486, %f33028, %f15592;
	// end inline asm
	// begin inline asm
	fma.rn.f32 %f15600, %f15486, %f33028, %f15596;
	// end inline asm
	// begin inline asm
	fma.rn.f32 %f15604, %f15486, %f33028, %f15600;
	// end inline asm
	// begin inline asm
	fma.rn.f32 %f15608, %f15486, %f33028, %f15604;
	// end inline asm
	// begin inline asm
	fma.rn.f32 %f15612, %f15486, %f33028, %f15608;
	// end inline asm
	// begin inline asm
	fma.rn.f32 %f15616, %f15486, %f33028, %f15612;
	// end inline asm
	// begin inline asm
	fma.rn.f32 %f15620, %f15486, %f33028, %f15616;
	// end inline asm
	// begin inline asm
	fma.rn.f32 %f15624, %f15486, %f33028, %f15620;
	// end inline asm
	// begin inline asm
	fma.rn.f32 %f15628, %f15486, %f33028, %f15624;
	// end inline asm
	// begin inline asm
	fma.rn.f32 %f15632, %f15486, %f33028, %f15628;
	// end inline asm
	// begin inline asm
	fma.rn.f32 %f15636, %f15486, %f33028, %f15632;
	// end inline asm
	// begin inline asm
	fma.rn.f32 %f15640, %f15486, %f33028, %f15636;
	// end inline asm
	// begin inline asm
	fma.rn.f32 %f15644, %f15486, %f33028, %f15640;
	// end inline asm
	// begin inline asm
	fma.rn.f32 %f15648, %f15486, %f33028, %f15644;
	// end inline asm
	// begin inline asm
	fma.rn.f32 %f15652, %f15486, %f33028, %f15648;
	// end inline asm
	// begin inline asm
	fma.rn.f32 %f15656, %f15486, %f33028, %f15652;
	// end inline asm
	// begin inline asm
	fma.rn.f32 %f15660, %f15486, %f33028, %f15656;
	// end inline asm
	// begin inline asm
	fma.rn.f32 %f15664, %f15486, %f33028, %f15660;
	// end inline asm
	// begin inline asm
	fma.rn.f32 %f15668, %f15486, %f33028, %f15664;
	// end inline asm
	// begin inline asm
	fma.rn.f32 %f15672, %f15486, %f33028, %f15668;
	// end inline asm
	// begin inline asm
	fma.rn.f32 %f15676, %f15486, %f33028, %f15672;
	// end inline asm
	// begin inline asm
	fma.rn.f32 %f15680, %f15486, %f33028, %f15676;
	// end inline asm
	// begin inline asm
	fma.rn.f32 %f15684, %f15486, %f33028, %f15680;
	// end inline asm
	// begin inline asm
	fma.rn.f32 %f15688, %f15486, %f33028, %f15684;
	// end inline asm
	// begin inline asm
	fma.rn.f32 %f15692, %f15486, %f33028, %f15688;
	// end inline asm
	// begin inline asm
	fma.rn.f32 %f15696, %f15486, %f33028, %f15692;
	// end inline asm
	// begin inline asm
	fma.rn.f32 %f15700, %f15486, %f33028, %f15696;
	// end inline asm
	// begin inline asm
	fma.rn.f32 %f15704, %f15486, %f33028, %f15700;
	// end inline asm
	// begin inline asm
	fma.rn.f32 %f15708, %f15486, %f33028, %f15704;
	// end inline asm
	// begin inline asm
	fma.rn.f32 %f15712, %f15486, %f33028, %f15708;
	// end inline asm
	// begin inline asm
	fma.rn.f32 %f15716, %f15486, %f33028, %f15712;
	// end inline asm
	// begin inline asm
	fma.rn.f32 %f15720, %f15486, %f33028, %f15716;
	// end inline asm
	// begin inline asm
	fma.rn.f32 %f15724, %f15486, %f33028, %f15720;
	// end inline asm
	// begin inline asm
	fma.rn.f32 %f15728, %f15486, %f33028, %f15724;
	// end inline asm
	// begin inline asm
	fma.rn.f32 %f15732, %f15486, %f33028, %f15728;
	// end inline asm
	// begin inline asm
	fma.rn.f32 %f15736, %f15486, %f33028, %f15732;
	// end inline asm
	// begin inline asm
	fma.rn.f32 %f15740, %f15486, %f33028, %f15736;
	// end inline asm
	// begin inline asm
	sin.approx.f32  %f15744, %f15740;
	// end inline asm
	// begin inline asm
	fma.rn.f32 %f15746, %f15744, %f33028, %f15740;
	// end inline asm
	// begin inline asm
	fma.rn.f32 %f15750, %f15744, %f33028, %f15746;
	// end inline asm
	// begin inline asm
	fma.rn.f32 %f15754, %f15744, %f33028, %f15750;
	// end inline asm
	// begin inline asm
	fma.rn.f32 %f15758, %f15744, %f33028, %f15754;
	// end inline asm
	// begin inline asm
	fma.rn.f32 %f15762, %f15744, %f33028, %f15758;
	// end inline asm
	// begin inline asm
	fma.rn.f32 %f15766, %f15744, %f33028, %f15762;
	// end inline asm
	// begin inline asm
	fma.rn.f32 %f15770, %f15744, %f33028, %f15766;
	// end inline asm
	// begin inline asm
	fma.rn.f32 %f15774, %f15744, %f33028, %f15770;
	// end inline asm
	// begin inline asm
	fma.rn.f32 %f15778, %f15744, %f33028, %f15774;
	// end inline asm
	// begin inline asm
	fma.rn.f32 %f15782, %f15744, %f33028, %f15778;
	// end inline asm
	// begin inline asm
	fma.rn.f32 %f15786, %f15744, %f33028, %f15782;
	// end inline asm
	// begin inline asm
	fma.rn.f32 %f15790, %f15744, %f33028, %f15786;
	// end inline asm
	// begin inline asm
	fma.rn.f32 %f15794, %f15744, %f33028, %f15790;
	// end inline asm
	// begin inline asm
	fma.rn.f32 %f15798, %f15744, %f33028, %f15794;
	// end inline asm
	// begin inline asm
	fma.rn.f32 %f15802, %f15744, %f33028, %f15798;
	// end inline asm
	// begin inline asm
	fma.rn.f32 %f15806, %f15744, %f33028, %f15802;
	// end inline asm
	// begin inline asm
	fma.rn.f32 %f15810, %f15744, %f33028, %f15806;
	// end inline asm
	// begin inline asm
	fma.rn.f32 %f15814, %f15744, %f33028, %f15810;
	// end inline asm
	// begin inline asm
	fma.rn.f32 %f15818, %f15744, %f33028, %f15814;
	// end inline asm
	// begin inline asm
	fma.rn.f32 %f15822, %f15744, %f33028, %f15818;
	// end inline asm
	// begin inline asm
	fma.rn.f32 %f15826, %f15744, %f33028, %f15822;
	// end inline asm
	// begin inline asm
	fma.rn.f32 %f15830, %f15744, %f33028, %f15826;
	// end inline asm
	// begin inline asm
	fma.rn.f32 %f15834, %f15744, %f33028, %f15830;
	// end inline asm
	// begin inline asm
	fma.rn.f32 %f15838, %f15744, %f33028, %f15834;
	// end inline asm
	// begin inline asm
	fma.rn.f32 %f15842, %f15744, %f33028, %f15838;
	// end inline asm
	// begin inline asm
	fma.rn.f32 %f15846, %f15744, %f33028, %f15842;
	// end inline asm
	// begin inline asm
	fma.rn.f32 %f15850, %f15744, %f33028, %f15846;
	// end inline asm
	// begin inline asm
	fma.rn.f32 %f15854, %f15744, %f33028, %f15850;
	// end inline asm
	// begin inline asm
	fma.rn.f32 %f15858, %f15744, %f33028, %f15854;
	// end inline asm
	// begin inline asm
	fma.rn.f32 %f15862, %f15744, %f33028, %f15858;
	// end inline asm
	// begin inline asm
	fma.rn.f32 %f15866, %f15744, %f33028, %f15862;
	// end inline asm
	// begin inline asm
	fma.rn.f32 %f15870, %f15744, %f33028, %f15866;
	// end inline asm
	// begin inline asm
	fma.rn.f32 %f15874, %f15744, %f33028, %f15870;
	// end inline asm
	// begin inline asm
	fma.rn.f32 %f15878, %f15744, %f33028, %f15874;
	// end inline asm
	// begin inline asm
	fma.rn.f32 %f15882, %f15744, %f33028, %f15878;
	// end inline asm
	// begin inline asm
	fma.rn.f32 %f15886, %f15744, %f33028, %f15882;
	// end inline asm
	// begin inline asm
	fma.rn.f32 %f15890, %f15744, %f33028, %f15886;
	// end inline asm
	// begin inline asm
	fma.rn.f32 %f15894, %f15744, %f33028, %f15890;
	// end inline asm
	// begin inline asm
	fma.rn.f32 %f15898, %f15744, %f33028, %f15894;
	// end inline asm
	// begin inline asm
	fma.rn.f32 %f15902, %f15744, %f33028, %f15898;
	// end inline asm
	// begin inline asm
	fma.rn.f32 %f15906, %f15744, %f33028, %f15902;
	// end inline asm
	// begin inline asm
	fma.rn.f32 %f15910, %f15744, %f33028, %f15906;
	// end inline asm
	// begin inline asm
	fma.rn.f32 %f15914, %f15744, %f33028, %f15910;
	// end inline asm
	// begin inline asm
	fma.rn.f32 %f15918, %f15744, %f33028, %f15914;
	// end inline asm
	// begin inline asm
	fma.rn.f32 %f15922, %f15744, %f33028, %f15918;
	// end inline asm
	// begin inline asm
	fma.rn.f32 %f15926, %f15744, %f33028, %f15922;
	// end inline asm
	// begin inline asm
	fma.rn.f32 %f15930, %f15744, %f33028, %f15926;
	// end inline asm
	// begin inline asm
	fma.rn.f32 %f15934, %f15744, %f33028, %f15930;
	// end inline asm
	// begin inline asm
	fma.rn.f32 %f15938, %f15744, %f33028, %f15934;
	// end inline asm
	// begin inline asm
	fma.rn.f32 %f15942, %f15744, %f33028, %f15938;
	// end inline asm
	// begin inline asm
	fma.rn.f32 %f15946, %f15744, %f33028, %f15942;
	// end inline asm
	// begin inline asm
	fma.rn.f32 %f15950, %f15744, %f33028, %f15946;
	// end inline asm
	// begin inline asm
	fma.rn.f32 %f15954, %f15744, %f33028, %f15950;
	// end inline asm
	// begin inline asm
	fma.rn.f32 %f15958, %f15744, %f33028, %f15954;
	// end inline asm
	// begin inline asm
	fma.rn.f32 %f15962, %f15744, %f33028, %f15958;
	// end inline asm
	// begin inline asm
	fma.rn.f32 %f15966, %f15744, %f33028, %f15962;
	// end inline asm
	// begin inline asm
	fma.rn.f32 %f15970, %f15744, %f33028, %f15966;
	// end inline asm
	// begin inline asm
	fma.rn.f32 %f15974, %f15744, %f33028, %f15970;
	// end inline asm
	// begin inline asm
	fma.rn.f32 %f15978, %f15744, %f33028, %f15974;
	// end inline asm
	// begin inline asm
	fma.rn.f32 %f15982, %f15744, %f33028, %f15978;
	// end inline asm
	// begin inline asm
	fma.rn.f32 %f15986, %f15744, %f33028, %f15982;
	// end inline asm
	// begin inline asm
	fma.rn.f32 %f15990, %f15744, %f33028, %f15986;
	// end inline asm
	// begin inline asm
	fma.rn.f32 %f15994, %f15744, %f33028, %f15990;
	// end inline asm
	// begin inline asm
	fma.rn.f32 %f15998, %f15744, %f33028, %f15994;
	// end inline asm
	// begin inline asm
	sin.approx.f32  %f16002, %f15998;
	// end inline asm
	// begin inline asm
	fma.rn.f32 %f16004, %f16002, %f33028, %f15998;
	// end inline asm
	// begin inline asm
	fma.rn.f32 %f16008, %f16002, %f33028, %f16004;
	// end inline asm
	// begin inline asm
	fma.rn.f32 %f16012, %f16002, %f33028, %f16008;
	// end inline asm
	// begin inline asm
	fma.rn.f32 %f16016, %f16002, %f33028, %f16012;
	// end inline asm
	// begin inline asm
	fma.rn.f32 %f16020, %f16002, %f33028, %f16016;
	// end inline asm
	// begin inline asm
	fma.rn.f32 %f16024, %f16002, %f33028, %f16020;
	// end inline asm
	// begin inline asm
	fma.rn.f32 %f16028, %f16002, %f33028, %f16024;
	// end inline asm
	// begin inline asm
	fma.rn.f32 %f16032, %f16002, %f33028, %f16028;
	// end inline asm
	// begin inline asm
	fma.rn.f32 %f16036, %f16002, %f33028, %f16032;
	// end inline asm
	// begin inline asm
	fma.rn.f32 %f16040, %f16002, %f33028, %f16036;
	// end inline asm
	// begin inline asm
	fma.rn.f32 %f16044, %f16002, %f33028, %f16040;
	// end inline asm
	// begin inline asm
	fma.rn.f32 %f16048, %f16002, %f33028, %f16044;
	// end inline asm
	// begin inline asm
	fma.rn.f32 %f16052, %f16002, %f33028, %f16048;
	// end inline asm
	// begin inline asm
	fma.rn.f32 %f16056, %f16002, %f33028, %f16052;
	// end inline asm
	// begin inline asm
	fma.rn.f32 %f16060, %f16002, %f33028, %f16056;
	// end inline asm
	// begin inline asm
	fma.rn.f32 %f16064, %f16002, %f33028, %f16060;
	// end inline asm
	// begin inline asm
	fma.rn.f32 %f16068, %f16002, %f33028, %f16064;
	// end inline asm
	// begin inline asm
	fma.rn.f32 %f16072, %f16002, %f33028, %f16068;
	// end inline asm
	// begin inline asm
	fma.rn.f32 %f16076, %f16002, %f33028, %f16072;
	// end inline asm
	// begin inline asm
	fma.rn.f32 %f16080, %f16002, %f33028, %f16076;
	// end inline asm
	// begin inline asm
	fma.rn.f32 %f16084, %f16002, %f33028, %f16080;
	// end inline asm
	// begin inline asm
	fma.rn.f32 %f16088, %f16002, %f33028, %f16084;
	// end inline asm
	// begin inline asm
	fma.rn.f32 %f16092, %f16002, %f33028, %f16088;
	// end inline asm
	// begin inline asm
	fma.rn.f32 %f16096, %f16002, %f33028, %f16092;
	// end inline asm
	// begin inline asm
	fma.rn.f32 %f16100, %f16002, %f33028, %f16096;
	// end inline asm
	// begin inline asm
	fma.rn.f32 %f16104, %f16002, %f33028, %f16100;
	// end inline asm
	// begin inline asm
	fma.rn.f32 %f16108, %f16002, %f33028, %f16104;
	// end inline asm
	// begin inline asm
	fma.rn.f32 %f16112, %f16002, %f33028, %f16108;
	// end inline asm
	// begin inline asm
	fma.rn.f32 %f16116, %f16002, %f33028, %f16112;
	// end inline asm
	// begin inline asm
	fma.rn.f32 %f16120, %f16002, %f33028, %f16116;
	// end inline asm
	// begin inline asm
	fma.rn.f32 %f16124, %f16002, %f33028, %f16120;
	// end inline asm
	// begin inline asm
	fma.rn.f32 %f16128, %f16002, %f33028, %f16124;
	// end inline asm
	// begin inline asm
	fma.rn.f32 %f16132, %f16002, %f33028, %f16128;
	// end inline asm
	// begin inline asm
	fma.rn.f32 %f16136, %f16002, %f33028, %f16132;
	// end inline asm
	// begin inline asm
	fma.rn.f32 %f16140, %f16002, %f33028, %f16136;
	// end inline asm
	// begin inline asm
	fma.rn.f32 %f16144, %f16002, %f33028, %f16140;
	// end inline asm
	// begin inline asm
	fma.rn.f32 %f16148, %f16002, %f33028, %f16144;
	// end inline asm
	// begin inline asm
	fma.rn.f32 %f16152, %f16002, %f33028, %f16148;
	// end inline asm
	// begin inline asm
	fma.rn.f32 %f16156, %f16002, %f33028, %f16152;
	// end inline asm
	// begin inline asm
	fma.rn.f32 %f16160, %f16002, %f33028, %f16156;
	// end inline asm
	// begin inline asm
	fma.rn.f32 %f16164, %f16002, %f33028, %f16160;
	// end inline asm
	// begin inline asm
	fma.rn.f32 %f16168, %f16002, %f33028, %f16164;
	// end inline asm
	// begin inline asm
	fma.rn.f32 %f16172, %f16002, %f33028, %f16168;
	// end inline asm
	// begin inline asm
	fma.rn.f32 %f16176, %f16002, %f33028, %f16172;
	// end inline asm
	// begin inline asm
	fma.rn.f32 %f16180, %f16002, %f33028, %f16176;
	// end inline asm
	// begin inline asm
	fma.rn.f32 %f16184, %f16002, %f33028, %f16180;
	// end inline asm
	// begin inline asm
	fma.rn.f32 %f16188, %f16002, %f33028, %f16184;
	// end inline asm
	// begin inline asm
	fma.rn.f32 %f16192, %f16002, %f33028, %f16188;
	// end inline asm
	// begin inline asm
	fma.rn.f32 %f16196, %f16002, %f33028, %f16192;
	// end inline asm
	// begin inline asm
	fma.rn.f32 %f16200, %f16002, %f33028, %f16196;
	// end inline asm
	// begin inline asm
	fma.rn.f32 %f16204, %f16002, %f33028, %f16200;
	// end inline asm
	// begin inline asm
	fma.rn.f32 %f16208, %f16002, %f33028, %f16204;
	// end inline asm
	// begin inline asm
	fma.rn.f32 %f16212, %f16002, %f33028, %f16208;
	// end inline asm
	// begin inline asm
	fma.rn.f32 %f16216, %f16002, %f33028, %f16212;
	// end inline asm
	// begin inline asm
	fma.rn.f32 %f16220, %f16002, %f33028, %f16216;
	// end inline asm
	// begin inline asm
	fma.rn.f32 %f16224, %f16002, %f33028, %f16220;
	// end inline asm
	// begin inline asm
	fma.rn.f32 %f16228, %f16002, %f33028, %f16224;
	// end inline asm
	// begin inline asm
	fma.rn.f32 %f16232, %f16002, %f33028, %f16228;
	// end inline asm
	// begin inline asm
	fma.rn.f32 %f16236, %f16002, %f33028, %f16232;
	// end inline asm
	// begin inline asm
	fma.rn.f32 %f16240, %f16002, %f33028, %f16236;
	// end inline asm
	// begin inline asm
	fma.rn.f32 %f16244, %f16002, %f33028, %f16240;
	// end inline asm
	// begin inline asm
	fma.rn.f32 %f16248, %f16002, %f33028, %f16244;
	// end inline asm
	// begin inline asm
	fma.rn.f32 %f16252, %f16002, %f33028, %f16248;
	// end inline asm
	// begin inline asm
	fma.rn.f32 %f16256, %f16002, %f33028, %f16252;
	// end inline asm
	// begin inline asm
	sin.approx.f32  %f16260, %f16256;
	// end inline asm
	// begin inline asm
	fma.rn.f32 %f16262, %f16260, %f33028, %f16256;
	// end inline asm
	// begin inline asm
	fma.rn.f32 %f16266, %f16260, %f33028, %f16262;
	// end inline asm
	// begin inline asm
	fma.rn.f32 %f16270, %f16260, %f33028, %f16266;
	// end inline asm
	// begin inline asm
	fma.rn.f32 %f16274, %f16260, %f33028, %f16270;
	// end inline asm
	// begin inline asm
	fma.rn.f32 %f16278, %f16260, %f33028, %f16274;
	// end inline asm
	// begin inline asm
	fma.rn.f32 %f16282, %f16260, %f33028, %f16278;
	// end inline asm
	// begin inline asm
	fma.rn.f32 %f16286, %f16260, %f33028, %f16282;
	// end inline asm
	// begin inline asm
	fma.rn.f32 %f16290, %f16260, %f33028, %f16286;
	// end inline asm
	// begin inline asm
	fma.rn.f32 %f16294, %f16260, %f33028, %f16290;
	// end inline asm
	// begin inline asm
	fma.rn.f32 %f16298, %f16260, %f33028, %f16294;
	// end inline asm
	// begin inline asm
	fma.rn.f32 %f16302, %f16260, %f33028, %f16298;
	// end inline asm
	// begin inline asm
	fma.rn.f32 %f16306, %f16260, %f33028, %f16302;
	// end inline asm
	// begin inline asm
	fma.rn.f32 %f16310, %f16260, %f33028, %f16306;
	// end inline asm
	// begin inline asm
	fma.rn.f32 %f16314, %f16260, %f33028, %f16310;
	// end inline asm
	// begin inline asm
	fma.rn.f32 %f16318, %f16260, %f33028, %f16314;
	// end inline asm
	// begin inline asm
	fma.rn.f32 %f16322, %f16260, %f33028, %f16318;
	// end inline asm
	// begin inline asm
	fma.rn.f32 %f16326, %f16260, %f33028, %f16322;
	// end inline asm
	// begin inline asm
	fma.rn.f32 %f16330, %f16260, %f33028, %f16326;
	// end inline asm
	// begin inline asm
	fma.rn.f32 %f16334, %f16260, %f33028, %f16330;
	// end inline asm
	// begin inline asm
	fma.rn.f32 %f16338, %f16260, %f33028, %f16334;
	// end inline asm
	// begin inline asm
	fma.rn.f32 %f16342, %f16260, %f33028, %f16338;
	// end inline asm
	// begin inline asm
	fma.rn.f32 %f16346, %f16260, %f33028, %f16342;
	// end inline asm
	// begin inline asm
	fma.rn.f32 %f16350, %f16260, %f33028, %f16346;
	// end inline asm
	// begin inline asm
	fma.rn.f32 %f16354, %f16260, %f33028, %f16350;
	// end inline asm
	// begin inline asm
	fma.rn.f32 %f16358, %f16260, %f33028, %f16354;
	// end inline asm
	// begin inline asm
	fma.rn.f32 %f16362, %f16260, %f33028, %f16358;
	// end inline asm
	// begin inline asm
	fma.rn.f32 %f16366, %f16260, %f33028, %f16362;
	// end inline asm
	// begin inline asm
	fma.rn.f32 %f16370, %f16260, %f33028, %f16366;
	// end inline asm
	// begin inline asm
	fma.rn.f32 %f16374, %f16260, %f33028, %f16370;
	// end inline asm
	// begin inline asm
	fma.rn.f32 %f16378, %f16260, %f33028, %f16374;
	// end inline asm
	// begin inline asm
	fma.rn.f32 %f16382, %f16260, %f33028, %f16378;
	// end inline asm
	// begin inline asm
	fma.rn.f32 %f16386, %f16260, %f33028, %f16382;
	// end inline asm
	// begin inline asm
	fma.rn.f32 %f16390, %f16260, %f33028, %f16386;
	// end inline asm
	// begin inline asm
	fma.rn.f32 %f16394, %f16260, %f33028, %f16390;
	// end inline asm
	// begin inline asm
	fma.rn.f32 %f16398, %f16260, %f33028, %f16394;
	// end inline asm
	// begin inline asm
	fma.rn.f32 %f16402, %f16260, %f33028, %f16398;
	// end inline asm
	// begin inline asm
	fma.rn.f32 %f16406, %f16260, %f33028, %f16402;
	// end inline asm
	// begin inline asm
	fma.rn.f32 %f16410, %f16260, %f33028, %f16406;
	// end inline asm
	// begin inline asm
	fma.rn.f32 %f16414, %f16260, %f33028, %f16410;
	// end inline asm
	// begin inline asm
	fma.rn.f32 %f16418, %f16260, %f33028, %f16414;
	// end inline asm
	// begin inline asm
	fma.rn.f32 %f16422, %f16260, %f33028, %f16418;
	// end inline asm
	// begin inline asm
	fma.rn.f32 %f16426, %f16260, %f33028, %f16422;
	// end inline asm
	// begin inline asm
	fma.rn.f32 %f16430, %f16260, %f33028, %f16426;
	// end inline asm
	// begin inline asm
	fma.rn.f32 %f16434, %f16260, %f33028, %f16430;
	// end inline asm
	// begin inline asm
	fma.rn.f32 %f16438, %f16260, %f33028, %f16434;
	// end inline asm
	// begin inline asm
	fma.rn.f32 %f16442, %f16260, %f33028, %f16438;
	// end inline asm
	// begin inline asm
	fma.rn.f32 %f16446, %f16260, %f33028, %f16442;
	// end inline asm
	// begin inline asm
	fma.rn.f32 %f16450, %f16260, %f33028, %f16446;
	// end inline asm
	// begin inline asm
	fma.rn.f32 %f16454, %f16260, %f33028, %f16450;
	// end inline asm
	// begin inline asm
	fma.rn.f32 %f16458, %f16260, %f33028, %f16454;
	// end inline asm
	// begin inline asm
	fma.rn.f32 %f16462, %f16260, %f33028, %f16458;
	// end inline asm
	// begin inline asm
	fma.rn.f32 %f16466, %f16260, %f33028, %f16462;
	// end inline asm
	// begin inline asm
	fma.rn.f32 %f16470, %f16260, %f33028, %f16466;
	// end inline asm
	// begin inline asm
	fma.rn.f32 %f16474, %f16260, %f33028, %f16470;
	// end inline asm
	// begin inline asm
	fma.rn.f32 %f16478, %f16260, %f33028, %f16474;
	// end inline asm
	// begin inline asm
	fma.rn.f32 %f16482, %f16260, %f33028, %f16478;
	// end inline asm
	// begin inline asm
	fma.rn.f32 %f16486, %f16260, %f33028, %f16482;
	// end inline asm
	// begin inline asm
	fma.rn.f32 %f16490, %f16260, %f33028, %f16486;
	// end inline asm
	// begin inline asm
	fma.rn.f32 %f16494, %f16260, %f33028, %f16490;
	// end inline asm
	// begin inline asm
	fma.rn.f32 %f16498, %f16260, %f33028, %f16494;
	// end inline asm
	// begin inline asm
	fma.rn.f32 %f16502, %f16260, %f33028, %f16498;
	// end inline asm
	// begin inline asm
	fma.rn.f32 %f16506, %f16260, %f33028, %f16502;
	// end inline asm
	// begin inline asm
	fma.rn.f32 %f16510, %f16260, %f33028, %f16506;
	// end inline asm
	// begin inline asm
	fma.rn.f32 %f16514, %f16260, %f33028, %f16510;
	// end inline asm
	// begin inline asm
	sin.approx.f32  %f16518, %f16514;
	// end inline asm
	// begin inline asm
	fma.rn.f32 %f16520, %f16518, %f33028, %f16514;
	// end inline asm
	// begin inline asm
	fma.rn.f32 %f16524, %f16518, %f33028, %f16520;
	// end inline asm
	// begin inline asm
	fma.rn.f32 %f16528, %f16518, %f33028, %f16524;
	// end inline asm
	// begin inline asm
	fma.rn.f32 %f16532, %f16518, %f33028, %f16528;
	// end inline asm
	// begin inline asm
	fma.rn.f32 %f16536, %f16518, %f33028, %f16532;
	// end inline asm
	// begin inline asm
	fma.rn.f32 %f16540, %f16518, %f33028, %f16536;
	// end inline asm
	// begin inline asm
	fma.rn.f32 %f16544, %f16518, %f33028, %f16540;
	// end inline asm
	// begin inline asm
	fma.rn.f32 %f16548, %f16518, %f33028, %f16544;
	// end inline asm
	// begin inline asm
	fma.rn.f32 %f16552, %f16518, %f33028, %f16548;
	// end inline asm
	// begin inline asm
	fma.rn.f32 %f16556, %f16518, %f33028, %f16552;
	// end inline asm
	// begin inline asm
	fma.rn.f32 %f16560, %f16518, %f33028, %f16556;
	// end inline asm
	// begin inline asm
	fma.rn.f32 %f16564, %f16518, %f33028, %f16560;
	// end inline asm
	// begin inline asm
	fma.rn.f32 %f16568, %f16518, %f33028, %f16564;
	// end inline asm
	// begin inline asm
	fma.rn.f32 %f16572, %f16518, %f33028, %f16568;
	// end inline asm
	// begin inline asm
	fma.rn.f32 %f16576, %f16518, %f33028, %f16572;
	// end inline asm
	// begin inline asm
	fma.rn.f32 %f16580, %f16518, %f33028, %f16576;
	// end inline asm
	// begin inline asm
	fma.rn.f32 %f16584, %f16518, %f33028, %f16580;
	// end inline asm
	// begin inline asm
	fma.rn.f32 %f16588, %f16518, %f33028, %f16584;
	// end inline asm
	// begin inline asm
	fma.rn.f32 %f16592, %f16518, %f33028, %f16588;
	// end inline asm
	// begin inline asm
	fma.rn.f32 %f16596, %f16518, %f33028, %f16592;
	// end inline asm
	// begin inline asm
	fma.rn.f32 %f16600, %f16518, %f33028, %f16596;
	// end inline asm
	// begin inline asm
	fma.rn.f32 %f16604, %f16518, %f33028, %f16600;
	// end inline asm
	// begin inline asm
	fma.rn.f32 %f16608, %f16518, %f33028, %f16604;
	// end inline asm
	// begin inline asm
	fma.rn.f32 %f16612, %f16518, %f33028, %f16608;
	// end inline asm
	// begin inline asm
	fma.rn.f32 %f16616, %f16518, %f33028, %f16612;
	// end inline asm
	// begin inline asm
	fma.rn.f32 %f16620, %f16518, %f33028, %f16616;
	// end inline asm
	// begin inline asm
	fma.rn.f32 %f16624, %f16518, %f33028, %f16620;
	// end inline asm
	// begin inline asm
	fma.rn.f32 %f16628, %f16518, %f33028, %f16624;
	// end inline asm
	// begin inline asm
	fma.rn.f32 %f16632, %f16518, %f33028, %f16628;
	// end inline asm
	// begin inline asm
	fma.rn.f32 %f16636, %f16518, %f33028, %f16632;
	// end inline asm
	// begin inline asm
	fma.rn.f32 %f16640, %f16518, %f33028, %f16636;
	// end inline asm
	// begin inline asm
	fma.rn.f32 %f16644, %f16518, %f33028, %f16640;
	// end inline asm
	// begin inline asm
	fma.rn.f32 %f16648, %f16518, %f33028, %f16644;
	// end inline asm
	// begin inline asm
	fma.rn.f32 %f16652, %f16518, %f33028, %f16648;
	// end inline asm
	// begin inline asm
	fma.rn.f32 %f16656, %f16518, %f33028, %f16652;
	// end inline asm
	// begin inline asm
	fma.rn.f32 %f16660, %f16518, %f33028, %f16656;
	// end inline asm
	// begin inline asm
	fma.rn.f32 %f16664, %f16518, %f33028, %f16660;
	// end inline asm
	// begin inline asm
	fma.rn.f32 %f16668, %f16518, %f33028, %f16664;
	// end inline asm
	// begin inline asm
	fma.rn.f32 %f16672, %f16518, %f33028, %f16668;
	// end inline asm
	// begin inline asm
	fma.rn.f32 %f16676, %f16518, %f33028, %f16672;
	// end inline asm
	// begin inline asm
	fma.rn.f32 %f16680, %f16518, %f33028, %f16676;
	// end inline asm
	// begin inline asm
	fma.rn.f32 %f16684, %f16518, %f33028, %f16680;
	// end inline asm
	// begin inline asm
	fma.rn.f32 %f16688, %f16518, %f33028, %f16684;
	// end inline asm
	// begin inline asm
	fma.rn.f32 %f16692, %f16518, %f33028, %f16688;
	// end inline asm
	// begin inline asm
	fma.rn.f32 %f16696, %f16518, %f33028, %f16692;
	// end inline asm
	// begin inline asm
	fma.rn.f32 %f16700, %f16518, %f33028, %f16696;
	// end inline asm
	// begin inline asm
	fma.rn.f32 %f16704, %f16518, %f33028, %f16700;
	// end inline asm
	// begin inline asm
	fma.rn.f32 %f16708, %f16518, %f33028, %f16704;
	// end inline asm
	// begin inline asm
	fma.rn.f32 %f16712, %f16518, %f33028, %f16708;
	// end inline asm
	// begin inline asm
	fma.rn.f32 %f16716, %f16518, %f33028, %f16712;
	// end inline asm
	// begin inline asm
	fma.rn.f32 %f16720, %f16518, %f33028, %f16716;
	// end inline asm
	// begin inline asm
	fma.rn.f32 %f16724, %f16518, %f33028, %f16720;
	// end inline asm
	// begin inline asm
	fma.rn.f32 %f16728, %f16518, %f33028, %f16724;
	// end inline asm
	// begin inline asm
	fma.rn.f32 %f16732, %f16518, %f33028, %f16728;
	// end inline asm
	// begin inline asm
	fma.rn.f32 %f16736, %f16518, %f33028, %f16732;
	// end inline asm
	// begin inline asm
	fma.rn.f32 %f16740, %f16518, %f33028, %f16736;
	// end inline asm
	// begin inline asm
	fma.rn.f32 %f16744, %f16518, %f33028, %f16740;
	// end inline asm
	// begin inline asm
	fma.rn.f32 %f16748, %f16518, %f33028, %f16744;
	// end inline asm
	// begin inline asm
	fma.rn.f32 %f16752, %f16518, %f33028, %f16748;
	// end inline asm
	// begin inline asm
	fma.rn.f32 %f16756, %f16518, %f33028, %f16752;
	// end inline asm
	// begin inline asm
	fma.rn.f32 %f16760, %f16518, %f33028, %f16756;
	// end inline asm
	// begin inline asm
	fma.rn.f32 %f16764, %f16518, %f33028, %f16760;
	// end inline asm
	// begin inline asm
	fma.rn.f32 %f16768, %f16518, %f33028, %f16764;
	// end inline asm
	// begin inline asm
	fma.rn.f32 %f16772, %f16518, %f33028, %f16768;
	// end inline asm
	// begin inline asm
	sin.approx.f32  %f16776, %f16772;
	// end inline asm
	// begin inline asm
	fma.rn.f32 %f16778, %f16776, %f33028, %f16772;
	// end inline asm
	// begin inline asm
	fma.rn.f32 %f16782, %f16776, %f33028, %f16778;
	// end inline asm
	// begin inline asm
	fma.rn.f32 %f16786, %f16776, %f33028, %f16782;
	// end inline asm
	// begin inline asm
	fma.rn.f32 %f16790, %f16776, %f33028, %f16786;
	// end inline asm
	// begin inline asm
	fma.rn.f32 %f16794, %f16776, %f33028, %f16790;
	// end inline asm
	// begin inline asm
	fma.rn.f32 %f16798, %f16776, %f33028, %f16794;
	// end inline asm
	// begin inline asm
	fma.rn.f32 %f16802, %f16776, %f33028, %f16798;
	// end inline asm
	// begin inline asm
	fma.rn.f32 %f16806, %f16776, %f33028, %f16802;
	// end inline asm
	// begin inline asm
	fma.rn.f32 %f16810, %f16776, %f33028, %f16806;
	// end inline asm
	// begin inline asm
	fma.rn.f32 %f16814, %f16776, %f33028, %f16810;
	// end inline asm
	// begin inline asm
	fma.rn.f32 %f16818, %f16776, %f33028, %f16814;
	// end inline asm
	// begin inline asm
	fma.rn.f32 %f16822, %f16776, %f33028, %f16818;
	// end inline asm
	// begin inline asm
	fma.rn.f32 %f16826, %f16776, %f33028, %f16822;
	// end inline asm
	// begin inline asm
	fma.rn.f32 %f16830, %f16776, %f33028, %f16826;
	// end inline asm
	// begin inline asm
	fma.rn.f32 %f16834, %f16776, %f33028, %f16830;
	// end inline asm
	// begin inline asm
	fma.rn.f32 %f16838, %f16776, %f33028, %f16834;
	// end inline asm
	// begin inline asm
	fma.rn.f32 %f16842, %f16776, %f33028, %f16838;
	// end inline asm
	// begin inline asm
	fma.rn.f32 %f16846, %f16776, %f33028, %f16842;
	// end inline asm
	// begin inline asm
	fma.rn.f32 %f16850, %f16776, %f33028, %f16846;
	// end inline asm
	// begin inline asm
	fma.rn.f32 %f16854, %f16776, %f33028, %f16850;
	// end inline asm
	// begin inline asm
	fma.rn.f32 %f16858, %f16776, %f33028, %f16854;
	// end inline asm
	// begin inline asm
	fma.rn.f32 %f16862, %f16776, %f33028, %f16858;
	// end inline asm
	// begin inline asm
	fma.rn.f32 %f16866, %f16776, %f33028, %f16862;
	// end inline asm
	// begin inline asm
	fma.rn.f32 %f16870, %f16776, %f33028, %f16866;
	// end inline asm
	// begin inline asm
	fma.rn.f32 %f16874, %f16776, %f33028, %f16870;
	// end inline asm
	// begin inline asm
	fma.rn.f32 %f16878, %f16776, %f33028, %f16874;
	// end inline asm
	// begin inline asm
	fma.rn.f32 %f16882, %f16776, %f33028, %f16878;
	// end inline asm
	// begin inline asm
	fma.rn.f32 %f16886, %f16776, %f33028, %f16882;
	// end inline asm
	// begin inline asm
	fma.rn.f32 %f16890, %f16776, %f33028, %f16886;
	// end inline asm
	// begin inline asm
	fma.rn.f32 %f16894, %f16776, %f33028, %f16890;
	// end inline asm
	// begin inline asm
	fma.rn.f32 %f16898, %f16776, %f33028, %f16894;
	// end inline asm
	// begin inline asm
	fma.rn.f32 %f16902, %f16776, %f33028, %f16898;
	// end inline asm
	// begin inline asm
	fma.rn.f32 %f16906, %f16776, %f33028, %f16902;
	// end inline asm
	// begin inline asm
	fma.rn.f32 %f16910, %f16776, %f33028, %f16906;
	// end inline asm
	// begin inline asm
	fma.rn.f32 %f16914, %f16776, %f33028, %f16910;
	// end inline asm
	// begin inline asm
	fma.rn.f32 %f16918, %f16776, %f33028, %f16914;
	// end inline asm
	// begin inline asm
	fma.rn.f32 %f16922, %f16776, %f33028, %f16918;
	// end inline asm
	// begin inline asm
	fma.rn.f32 %f16926, %f16776, %f33028, %f16922;
	// end inline asm
	// begin inline asm
	fma.rn.f32 %f16930, %f16776, %f33028, %f16926;
	// end inline asm
	// begin inline asm
	fma.rn.f32 %f16934, %f16776, %f33028, %f16930;
	// end inline asm
	// begin inline asm
	fma.rn.f32 %f16938, %f16776, %f33028, %f16934;
	// end inline asm
	// begin inline asm
	fma.rn.f32 %f16942, %f16776, %f33028, %f16938;
	// end inline asm
	// begin inline asm
	fma.rn.f32 %f16946, %f16776, %f33028, %f16942;
	// end inline asm
	// begin inline asm
	fma.rn.f32 %f16950, %f16776, %f33028, %f16946;
	// end inline asm
	// begin inline asm
	fma.rn.f32 %f16954, %f16776, %f33028, %f16950;
	// end inline asm
	// begin inline asm
	fma.rn.f32 %f16958, %f16776, %f33028, %f16954;
	// end inline asm
	// begin inline asm
	fma.rn.f32 %f16962, %f16776, %f33028, %f16958;
	// end inline asm
	// begin inline asm
	fma.rn.f32 %f16966, %f16776, %f33028, %f16962;
	// end inline asm
	// begin inline asm
	fma.rn.f32 %f16970, %f16776, %f33028, %f16966;
	// end inline asm
	// begin inline asm
	fma.rn.f32 %f16974, %f16776, %f33028, %f16970;
	// end inline asm
	// begin inline asm
	fma.rn.f32 %f16978, %f16776, %f33028, %f16974;
	// end inline asm
	// begin inline asm
	fma.rn.f32 %f16982, %f16776, %f33028, %f16978;
	// end inline asm
	// begin inline asm
	fma.rn.f32 %f16986, %f16776, %f33028, %f16982;
	// end inline asm
	// begin inline asm
	fma.rn.f32 %f16990, %f16776, %f33028, %f16986;
	// end inline asm
	// begin inline asm
	fma.rn.f32 %f16994, %f16776, %f33028, %f16990;
	// end inline asm
	// begin inline asm
	fma.rn.f32 %f16998, %f16776, %f33028, %f16994;
	// end inline asm
	// begin inline asm
	fma.rn.f32 %f17002, %f16776, %f33028, %f16998;
	// end inline asm
	// begin inline asm
	fma.rn.f32 %f17006, %f16776, %f33028, %f17002;
	// end inline asm
	// begin inline asm
	fma.rn.f32 %f17010, %f16776, %f33028, %f17006;
	// end inline asm
	// begin inline asm
	fma.rn.f32 %f17014, %f16776, %f33028, %f17010;
	// end inline asm
	// begin inline asm
	fma.rn.f32 %f17018, %f16776, %f33028, %f17014;
	// end inline asm
	// begin inline asm
	fma.rn.f32 %f17022, %f16776, %f33028, %f17018;
	// end inline asm
	// begin inline asm
	fma.rn.f32 %f17026, %f16776, %f33028, %f17022;
	// end inline asm
	// begin inline asm
	fma.rn.f32 %f17030, %f16776, %f33028, %f17026;
	// end inline asm
	// begin inline asm
	sin.approx.f32  %f17034, %f17030;
	// end inline asm
	// begin inline asm
	fma.rn.f32 %f17036, %f17034, %f33028, %f17030;
	// end inline asm
	// begin inline asm
	fma.rn.f32 %f17040, %f17034, %f33028, %f17036;
	// end inline asm
	// begin inline asm
	fma.rn.f32 %f17044, %f17034, %f33028, %f17040;
	// end inline asm
	// begin inline asm
	fma.rn.f32 %f17048, %f17034, %f33028, %f17044;
	// end inline asm
	// begin inline asm
	fma.rn.f32 %f17052, %f17034, %f33028, %f17048;
	// end inline asm
	// begin inline asm
	fma.rn.f32 %f17056, %f17034, %f33028, %f17052;
	// end inline asm
	// begin inline asm
	fma.rn.f32 %f17060, %f17034, %f33028, %f17056;
	// end inline asm
	// begin inline asm
	fma.rn.f32 %f17064, %f17034, %f33028, %f17060;
	// end inline asm
	// begin inline asm
	fma.rn.f32 %f17068, %f17034, %f33028, %f17064;
	// end inline asm
	// begin inline asm
	fma.rn.f32 %f17072, %f17034, %f33028, %f17068;
	// end inline asm
	// begin inline asm
	fma.rn.f32 %f17076, %f17034, %f33028, %f17072;
	// end inline asm
	// begin inline asm
	fma.rn.f32 %f17080, %f17034, %f33028, %f17076;
	// end inline asm
	// begin inline asm
	fma.rn.f32 %f17084, %f17034, %f33028, %f17080;
	// end inline asm
	// begin inline asm
	fma.rn.f32 %f17088, %f17034, %f33028, %f17084;
	// end inline asm
	// begin inline asm
	fma.rn.f32 %f17092, %f17034, %f33028, %f17088;
	// end inline asm
	// begin inline asm
	fma.rn.f32 %f17096, %f17034, %f33028, %f17092;
	// end inline asm
	// begin inline asm
	fma.rn.f32 %f17100, %f17034, %f33028, %f17096;
	// end inline asm
	// begin inline asm
	fma.rn.f32 %f17104, %f17034, %f33028, %f17100;
	// end inline asm
	// begin inline asm
	fma.rn.f32 %f17108, %f17034, %f33028, %f17104;
	// end inline asm
	// begin inline asm
	fma.rn.f32 %f17112, %f17034, %f33028, %f17108;
	// end inline asm
	// begin inline asm
	fma.rn.f32 %f17116, %f17034, %f33028, %f17112;
	// end inline asm
	// begin inline asm
	fma.rn.f32 %f17120, %f17034, %f33028, %f17116;
	// end inline asm
	// begin inline asm
	fma.rn.f32 %f17124, %f17034, %f33028, %f17120;
	// end inline asm
	// begin inline asm
	fma.rn.f32 %f17128, %f17034, %f33028, %f17124;
	// end inline asm
	// begin inline asm
	fma.rn.f32 %f17132, %f17034, %f33028, %f17128;
	// end inline asm
	// begin inline asm
	fma.rn.f32 %f17136, %f17034, %f33028, %f17132;
	// end inline asm
	// begin inline asm
	fma.rn.f32 %f17140, %f17034, %f33028, %f17136;
	// end inline asm
	// begin inline asm
	fma.rn.f32 %f17144, %f17034, %f33028, %f17140;
	// end inline asm
	// begin inline asm
	fma.rn.f32 %f17148, %f17034, %f33028, %f17144;
	// end inline asm
	// begin inline asm
	fma.rn.f32 %f17152, %f17034, %f33028, %f17148;
	// end inline asm
	// begin inline asm
	fma.rn.f32 %f17156, %f17034, %f33028, %f17152;
	// end inline asm
	// begin inline asm
	fma.rn.f32 %f17160, %f17034, %f33028, %f17156;
	// end inline asm
	// begin inline asm
	fma.rn.f32 %f17164, %f17034, %f33028, %f17160;
	// end inline asm
	// begin inline asm
	fma.rn.f32 %f17168, %f17034, %f33028, %f17164;
	// end inline asm
	// begin inline asm
	fma.rn.f32 %f17172, %f17034, %f33028, %f17168;
	// end inline asm
	// begin inline asm
	fma.rn.f32 %f17176, %f17034, %f33028, %f17172;
	// end inline asm
	// begin inline asm
	fma.rn.f32 %f17180, %f17034, %f33028, %f17176;
	// end inline asm
	// begin inline asm
	fma.rn.f32 %f17184, %f17034, %f33028, %f17180;
	// end inline asm
	// begin inline asm
	fma.rn.f32 %f17188, %f17034, %f33028, %f17184;
	// end inline asm
	// begin inline asm
	fma.rn.f32 %f17192, %f17034, %f33028, %f17188;
	// end inline asm
	// begin inline asm
	fma.rn.f32 %f17196, %f17034, %f33028, %f17192;
	// end inline asm
	// begin inline asm
	fma.rn.f32 %f17200, %f17034, %f33028, %f17196;
	// end inline asm
	// begin inline asm
	fma.rn.f32 %f17204, %f17034, %f33028, %f17200;
	// end inline asm
	// begin inline asm
	fma.rn.f32 %f17208, %f17034, %f33028, %f17204;
	// end inline asm
	// begin inline asm
	fma.rn.f32 %f17212, %f17034, %f33028, %f17208;
	// end inline asm
	// begin inline asm
	fma.rn.f32 %f17216, %f17034, %f33028, %f17212;
	// end inline asm
	// begin inline asm
	fma.rn.f32 %f17220, %f17034, %f33028, %f17216;
	// end inline asm
	// begin inline asm
	fma.rn.f32 %f17224, %f17034, %f33028, %f17220;
	// end inline asm
	// begin inline asm
	fma.rn.f32 %f17228, %f17034, %f33028, %f17224;
	// end inline asm
	// begin inline asm
	fma.rn.f32 %f17232, %f17034, %f33028, %f17228;
	// end inline asm
	// begin inline asm
	fma.rn.f32 %f17236, %f17034, %f33028, %f17232;
	// end inline asm
	// begin inline asm
	fma.rn.f32 %f17240, %f17034, %f33028, %f17236;
	// end inline asm
	// begin inline asm
	fma.rn.f32 %f17244, %f17034, %f33028, %f17240;
	// end inline asm
	// begin inline asm
	fma.rn.f32 %f17248, %f17034, %f33028, %f17244;
	// end inline asm
	// begin inline asm
	fma.rn.f32 %f17252, %f17034, %f33028, %f17248;
	// end inline asm
	// begin inline asm
	fma.rn.f32 %f17256, %f17034, %f33028, %f17252;
	// end inline asm
	// begin inline asm
	fma.rn.f32 %f17260, %f17034, %f33028, %f17256;
	// end inline asm
	// begin inline asm
	fma.rn.f32 %f17264, %f17034, %f33028, %f17260;
	// end inline asm
	// begin inline asm
	fma.rn.f32 %f17268, %f17034, %f33028, %f17264;
	// end inline asm
	// begin inline asm
	fma.rn.f32 %f17272, %f17034, %f33028, %f17268;
	// end inline asm
	// begin inline asm
	fma.rn.f32 %f17276, %f17034, %f33028, %f17272;
	// end inline asm
	// begin inline asm
	fma.rn.f32 %f17280, %f17034, %f33028, %f17276;
	// end inline asm
	// begin inline asm
	fma.rn.f32 %f17284, %f17034, %f33028, %f17280;
	// end inline asm
	// begin inline asm
	fma.rn.f32 %f17288, %f17034, %f33028, %f17284;
	// end inline asm
	// begin inline asm
	sin.approx.f32  %f17292, %f17288;
	// end inline asm
	// begin inline asm
	fma.rn.f32 %f17294, %f17292, %f33028, %f17288;
	// end inline asm
	// begin inline asm
	fma.rn.f32 %f17298, %f17292, %f33028, %f17294;
	// end inline asm
	// begin inline asm
	fma.rn.f32 %f17302, %f17292, %f33028, %f17298;
	// end inline asm
	// begin inline asm
	fma.rn.f32 %f17306, %f17292, %f33028, %f17302;
	// end inline asm
	// begin inline asm
	fma.rn.f32 %f17310, %f17292, %f33028, %f17306;
	// end inline asm
	// begin inline asm
	fma.rn.f32 %f17314, %f17292, %f33028, %f17310;
	// end inline asm
	// begin inline asm
	fma.rn.f32 %f17318, %f17292, %f33028, %f17314;
	// end inline asm
	// begin inline asm
	fma.rn.f32 %f17322, %f17292, %f33028, %f17318;
	// end inline asm
	// begin inline asm
	fma.rn.f32 %f17326, %f17292, %f33028, %f17322;
	// end inline asm
	// begin inline asm
	fma.rn.f32 %f17330, %f17292, %f33028, %f17326;
	// end inline asm
	// begin inline asm
	fma.rn.f32 %f17334, %f17292, %f33028, %f17330;
	// end inline asm
	// begin inline asm
	fma.rn.f32 %f17338, %f17292, %f33028, %f17334;
	// end inline asm
	// begin inline asm
	fma.rn.f32 %f17342, %f17292, %f33028, %f17338;
	// end inline asm
	// begin inline asm
	fma.rn.f32 %f17346, %f17292, %f33028, %f17342;
	// end inline asm
	// begin inline asm
	fma.rn.f32 %f17350, %f17292, %f33028, %f17346;
	// end inline asm
	// begin inline asm
	fma.rn.f32 %f17354, %f17292, %f33028, %f17350;
	// end inline asm
	// begin inline asm
	fma.rn.f32 %f17358, %f17292, %f33028, %f17354;
	// end inline asm
	// begin inline asm
	fma.rn.f32 %f17362, %f17292, %f33028, %f17358;
	// end inline asm
	// begin inline asm
	fma.rn.f32 %f17366, %f17292, %f33028, %f17362;
	// end inline asm
	// begin inline asm
	fma.rn.f32 %f17370, %f17292, %f33028, %f17366;
	// end inline asm
	// begin inline asm
	fma.rn.f32 %f17374, %f17292, %f33028, %f17370;
	// end inline asm
	// begin inline asm
	fma.rn.f32 %f17378, %f17292, %f33028, %f17374;
	// end inline asm
	// begin inline asm
	fma.rn.f32 %f17382, %f17292, %f33028, %f17378;
	// end inline asm
	// begin inline asm
	fma.rn.f32 %f17386, %f17292, %f33028, %f17382;
	// end inline asm
	// begin inline asm
	fma.rn.f32 %f17390, %f17292, %f33028, %f17386;
	// end inline asm
	// begin inline asm
	fma.rn.f32 %f17394, %f17292, %f33028, %f17390;
	// end inline asm
	// begin inline asm
	fma.rn.f32 %f17398, %f17292, %f33028, %f17394;
	// end inline asm
	// begin inline asm
	fma.rn.f32 %f17402, %f17292, %f33028, %f17398;
	// end inline asm
	// begin inline asm
	fma.rn.f32 %f17406, %f17292, %f33028, %f17402;
	// end inline asm
	// begin inline asm
	fma.rn.f32 %f17410, %f17292, %f33028, %f17406;
	// end inline asm
	// begin inline asm
	fma.rn.f32 %f17414, %f17292, %f33028, %f17410;
	// end inline asm
	// begin inline asm
	fma.rn.f32 %f17418, %f17292, %f33028, %f17414;
	// end inline asm
	// begin inline asm
	fma.rn.f32 %f17422, %f17292, %f33028, %f17418;
	// end inline asm
	// begin inline asm
	fma.rn.f32 %f17426, %f17292, %f33028, %f17422;
	// end inline asm
	// begin inline asm
	fma.rn.f32 %f17430, %f17292, %f33028, %f17426;
	// end inline asm
	// begin inline asm
	fma.rn.f32 %f17434, %f17292, %f33028, %f17430;
	// end inline asm
	// begin inline asm
	fma.rn.f32 %f17438, %f17292, %f33028, %f17434;
	// end inline asm
	// begin inline asm
	fma.rn.f32 %f17442, %f17292, %f33028, %f17438;
	// end inline asm
	// begin inline asm
	fma.rn.f32 %f17446, %f17292, %f33028, %f17442;
	// end inline asm
	// begin inline asm
	fma.rn.f32 %f17450, %f17292, %f33028, %f17446;
	// end inline asm
	// begin inline asm
	fma.rn.f32 %f17454, %f17292, %f33028, %f17450;
	// end inline asm
	// begin inline asm
	fma.rn.f32 %f17458, %f17292, %f33028, %f17454;
	// end inline asm
	// begin inline asm
	fma.rn.f32 %f17462, %f17292, %f33028, %f17458;
	// end inline asm
	// begin inline asm
	fma.rn.f32 %f17466, %f17292, %f33028, %f17462;
	// end inline asm
	// begin inline asm
	fma.rn.f32 %f17470, %f17292, %f33028, %f17466;
	// end inline asm
	// begin inline asm
	fma.rn.f32 %f17474, %f17292, %f33028, %f17470;
	// end inline asm
	// begin inline asm
	fma.rn.f32 %f17478, %f17292, %f33028, %f17474;
	// end inline asm
	// begin inline asm
	fma.rn.f32 %f17482, %f17292, %f33028, %f17478;
	// end inline asm
	// begin inline asm
	fma.rn.f32 %f17486, %f17292, %f33028, %f17482;
	// end inline asm
	// begin inline asm
	fma.rn.f32 %f17490, %f17292, %f33028, %f17486;
	// end inline asm
	// begin inline asm
	fma.rn.f32 %f17494, %f17292, %f33028, %f17490;
	// end inline asm
	// begin inline asm
	fma.rn.f32 %f17498, %f17292, %f33028, %f17494;
	// end inline asm
	// begin inline asm
	fma.rn.f32 %f17502, %f17292, %f33028, %f17498;
	// end inline asm
	// begin inline asm
	fma.rn.f32 %f17506, %f17292, %f33028, %f17502;
	// end inline asm
	// begin inline asm
	fma.rn.f32 %f17510, %f17292, %f33028, %f17506;
	// end inline asm
	// begin inline asm
	fma.rn.f32 %f17514, %f17292, %f33028, %f17510;
	// end inline asm
	// begin inline asm
	fma.rn.f32 %f17518, %f17292, %f33028, %f17514;
	// end inline asm
	// begin inline asm
	fma.rn.f32 %f17522, %f17292, %f33028, %f17518;
	// end inline asm
	// begin inline asm
	fma.rn.f32 %f17526, %f17292, %f33028, %f17522;
	// end inline asm
	// begin inline asm
	fma.rn.f32 %f17530, %f17292, %f33028, %f17526;
	// end inline asm
	// begin inline asm
	fma.rn.f32 %f17534, %f17292, %f33028, %f17530;
	// end inline asm
	// begin inline asm
	fma.rn.f32 %f17538, %f17292, %f33028, %f17534;
	// end inline asm
	// begin inline asm
	fma.rn.f32 %f17542, %f17292, %f33028, %f17538;
	// end inline asm
	// begin inline asm
	fma.rn.f32 %f17546, %f17292, %f33028, %f17542;
	// end inline asm
	// begin inline asm
	sin.approx.f32  %f17550, %f17546;
	// end inline asm
	// begin inline asm
	fma.rn.f32 %f17552, %f17550, %f33028, %f17546;
	// end inline asm
	// begin inline asm
	fma.rn.f32 %f17556, %f17550, %f33028, %f17552;
	// end inline asm
	// begin inline asm
	fma.rn.f32 %f17560, %f17550, %f33028, %f17556;
	// end inline asm
	// begin inline asm
	fma.rn.f32 %f17564, %f17550, %f33028, %f17560;
	// end inline asm
	// begin inline asm
	fma.rn.f32 %f17568, %f17550, %f33028, %f17564;
	// end inline asm
	// begin inline asm
	fma.rn.f32 %f17572, %f17550, %f33028, %f17568;
	// end inline asm
	// begin inline asm
	fma.rn.f32 %f17576, %f17550, %f33028, %f17572;
	// end inline asm
	// begin inline asm
	fma.rn.f32 %f17580, %f17550, %f33028, %f17576;
	// end inline asm
	// begin inline asm
	fma.rn.f32 %f17584, %f17550, %f33028, %f17580;
	// end inline asm
	// begin inline asm
	fma.rn.f32 %f17588, %f17550, %f33028, %f17584;
	// end inline asm
	// begin inline asm
	fma.rn.f32 %f17592, %f17550, %f33028, %f17588;
	// end inline asm
	// begin inline asm
	fma.rn.f32 %f17596, %f17550, %f33028, %f17592;
	// end inline asm
	// begin inline asm
	fma.rn.f32 %f17600, %f17550, %f33028, %f17596;
	// end inline asm
	// begin inline asm
	fma.rn.f32 %f17604, %f17550, %f33028, %f17600;
	// end inline asm
	// begin inline asm
	fma.rn.f32 %f17608, %f17550, %f33028, %f17604;
	// end inline asm
	// begin inline asm
	fma.rn.f32 %f17612, %f17550, %f33028, %f17608;
	// end inline asm
	// begin inline asm
	fma.rn.f32 %f17616, %f17550, %f33028, %f17612;
	// end inline asm
	// begin inline asm
	fma.rn.f32 %f17620, %f17550, %f33028, %f17616;
	// end inline asm
	// begin inline asm
	fma.rn.f32 %f17624, %f17550, %f33028, %f17620;
	// end inline asm
	// begin inline asm
	fma.rn.f32 %f17628, %f17550, %f33028, %f17624;
	// end inline asm
	// begin inline asm
	fma.rn.f32 %f17632, %f17550, %f33028, %f17628;
	// end inline asm
	// begin inline asm
	fma.rn.f32 %f17636, %f17550, %f33028, %f17632;
	// end inline asm
	// begin inline asm
	fma.rn.f32 %f17640, %f17550, %f33028, %f17636;
	// end inline asm
	// begin inline asm
	fma.rn.f32 %f17644, %f17550, %f33028, %f17640;
	// end inline asm
	// begin inline asm
	fma.rn.f32 %f17648, %f17550, %f33028, %f17644;
	// end inline asm
	// begin inline asm
	fma.rn.f32 %f17652, %f17550, %f33028, %f17648;
	// end inline asm
	// begin inline asm
	fma.rn.f32 %f17656, %f17550, %f33028, %f17652;
	// end inline asm
	// begin inline asm
	fma.rn.f32 %f17660, %f17550, %f33028, %f17656;
	// end inline asm
	// begin inline asm
	fma.rn.f32 %f17664, %f17550, %f33028, %f17660;
	// end inline asm
	// begin inline asm
	fma.rn.f32 %f17668, %f17550, %f33028, %f17664;
	// end inline asm
	// begin inline asm
	fma.rn.f32 %f17672, %f17550, %f33028, %f17668;
	// end inline asm
	// begin inline asm
	fma.rn.f32 %f17676, %f17550, %f33028, %f17672;
	// end inline asm
	// begin inline asm
	fma.rn.f32 %f17680, %f17550, %f33028, %f17676;
	// end inline asm
	// begin inline asm
	fma.rn.f32 %f17684, %f17550, %f33028, %f17680;
	// end inline asm
	// begin inline asm
	fma.rn.f32 %f17688, %f17550, %f33028, %f17684;
	// end inline asm
	// begin inline asm
	fma.rn.f32 %f17692, %f17550, %f33028, %f17688;
	// end inline asm
	// begin inline asm
	fma.rn.f32 %f17696, %f17550, %f33028, %f17692;
	// end inline asm
	// begin inline asm
	fma.rn.f32 %f17700, %f17550, %f33028, %f17696;
	// end inline asm
	// begin inline asm
	fma.rn.f32 %f17704, %f17550, %f33028, %f17700;
	// end inline asm
	// begin inline asm
	fma.rn.f32 %f17708, %f17550, %f33028, %f17704;
	// end inline asm
	// begin inline asm
	fma.rn.f32 %f17712, %f17550, %f33028, %f17708;
	// end inline asm
	// begin inline asm
	fma.rn.f32 %f17716, %f17550, %f33028, %f17712;
	// end inline asm
	// begin inline asm
	fma.rn.f32 %f17720, %f17550, %f33028, %f17716;
	// end inline asm
	// begin inline asm
	fma.rn.f32 %f17724, %f17550, %f33028, %f17720;
	// end inline asm
	// begin inline asm
	fma.rn.f32 %f17728, %f17550, %f33028, %f17724;
	// end inline asm
	// begin inline asm
	fma.rn.f32 %f17732, %f17550, %f33028, %f17728;
	// end inline asm
	// begin inline asm
	fma.rn.f32 %f17736, %f17550, %f33028, %f17732;
	// end inline asm
	// begin inline asm
	fma.rn.f32 %f17740, %f17550, %f33028, %f17736;
	// end inline asm
	// begin inline asm
	fma.rn.f32 %f17744, %f17550, %f33028, %f17740;
	// end inline asm
	// begin inline asm
	fma.rn.f32 %f17748, %f17550, %f33028, %f17744;
	// end inline asm
	// begin inline asm
	fma.rn.f32 %f17752, %f17550, %f33028, %f17748;
	// end inline asm
	// begin inline asm
	fma.rn.f32 %f17756, %f17550, %f33028, %f17752;
	// end inline asm
	// begin inline asm
	fma.rn.f32 %f17760, %f17550, %f33028, %f17756;
	// end inline asm
	// begin inline asm
	fma.rn.f32 %f17764, %f17550, %f33028, %f17760;
	// end inline asm
	// begin inline asm
	fma.rn.f32 %f17768, %f17550, %f33028, %f17764;
	// end inline asm
	// begin inline asm
	fma.rn.f32 %f17772, %f17550, %f33028, %f17768;
	// end inline asm
	// begin inline asm
	fma.rn.f32 %f17776, %f17550, %f33028, %f17772;
	// end inline asm
	// begin inline asm
	fma.rn.f32 %f17780, %f17550, %f33028, %f17776;
	// end inline asm
	// begin inline asm
	fma.rn.f32 %f17784, %f17550, %f33028, %f17780;
	// end inline asm
	// begin inline asm
	fma.rn.f32 %f17788, %f17550, %f33028, %f17784;
	// end inline asm
	// begin inline asm
	fma.rn.f32 %f17792, %f17550, %f33028, %f17788;
	// end inline asm
	// begin inline asm
	fma.rn.f32 %f17796, %f17550, %f33028, %f17792;
	// end inline asm
	// begin inline asm
	fma.rn.f32 %f17800, %f17550, %f33028, %f17796;
	// end inline asm
	// begin inline asm
	fma.rn.f32 %f17804, %f17550, %f33028, %f17800;
	// end inline asm
	// begin inline asm
	sin.approx.f32  %f17808, %f17804;
	// end inline asm
	// begin inline asm
	fma.rn.f32 %f17810, %f17808, %f33028, %f17804;
	// end inline asm
	// begin inline asm
	fma.rn.f32 %f17814, %f17808, %f33028, %f17810;
	// end inline asm
	// begin inline asm
	fma.rn.f32 %f17818, %f17808, %f33028, %f17814;
	// end inline asm
	// begin inline asm
	fma.rn.f32 %f17822, %f17808, %f33028, %f17818;
	// end inline asm
	// begin inline asm
	fma.rn.f32 %f17826, %f17808, %f33028, %f17822;
	// end inline asm
	// begin inline asm
	fma.rn.f32 %f17830, %f17808, %f33028, %f17826;
	// end inline asm
	// begin inline asm
	fma.rn.f32 %f17834, %f17808, %f33028, %f17830;
	// end inline asm
	// begin inline asm
	fma.rn.f32 %f17838, %f17808, %f33028, %f17834;
	// end inline asm
	// begin inline asm
	fma.rn.f32 %f17842, %f17808, %f33028, %f17838;
	// end inline asm
	// begin inline asm
	fma.rn.f32 %f17846, %f17808, %f33028, %f17842;
	// end inline asm
	// begin inline asm
	fma.rn.f32 %f17850, %f17808, %f33028, %f17846;
	// end inline asm
	// begin inline asm
	fma.rn.f32 %f17854, %f17808, %f33028, %f17850;
	// end inline asm
	// begin inline asm
	fma.rn.f32 %f17858, %f17808, %f33028, %f17854;
	// end inline asm
	// begin inline asm
	fma.rn.f32 %f17862, %f17808, %f33028, %f17858;
	// end inline asm
	// begin inline asm
	fma.rn.f32 %f17866, %f17808, %f33028, %f17862;
	// end inline asm
	// begin inline asm
	fma.rn.f32 %f17870, %f17808, %f33028, %f17866;
	// end inline asm
	// begin inline asm
	fma.rn.f32 %f17874, %f17808, %f33028, %f17870;
	// end inline asm
	// begin inline asm
	fma.rn.f32 %f17878, %f17808, %f33028, %f17874;
	// end inline asm
	// begin inline asm
	fma.rn.f32 %f17882, %f17808, %f33028, %f17878;
	// end inline asm
	// begin inline asm
	fma.rn.f32 %f17886, %f17808, %f33028, %f17882;
	// end inline asm
	// begin inline asm
	fma.rn.f32 %f17890, %f17808, %f33028, %f17886;
	// end inline asm
	// begin inline asm
	fma.rn.f32 %f17894, %f17808, %f33028, %f17890;
	// end inline asm
	// begin inline asm
	fma.rn.f32 %f17898, %f17808, %f33028, %f17894;
	// end inline asm
	// begin inline asm
	fma.rn.f32 %f17902, %f17808, %f33028, %f17898;
	// end inline asm
	// begin inline asm
	fma.rn.f32 %f17906, %f17808, %f33028, %f17902;
	// end inline asm
	// begin inline asm
	fma.rn.f32 %f17910, %f17808, %f33028, %f17906;
	// end inline asm
	// begin inline asm
	fma.rn.f32 %f17914, %f17808, %f33028, %f17910;
	// end inline asm
	// begin inline asm
	fma.rn.f32 %f17918, %f17808, %f33028, %f17914;
	// end inline asm
	// begin inline asm
	fma.rn.f32 %f17922, %f17808, %f33028, %f17918;
	// end inline asm
	// begin inline asm
	fma.rn.f32 %f17926, %f17808, %f33028, %f17922;
	// end inline asm
	// begin inline asm
	fma.rn.f32 %f17930, %f17808, %f33028, %f17926;
	// end inline asm
	// begin inline asm
	fma.rn.f32 %f17934, %f17808, %f33028, %f17930;
	// end inline asm
	// begin inline asm
	fma.rn.f32 %f17938, %f17808, %f33028, %f17934;
	// end inline asm
	// begin inline asm
	fma.rn.f32 %f17942, %f17808, %f33028, %f17938;
	// end inline asm
	// begin inline asm
	fma.rn.f32 %f17946, %f17808, %f33028, %f17942;
	// end inline asm
	// begin inline asm
	fma.rn.f32 %f17950, %f17808, %f33028, %f17946;
	// end inline asm
	// begin inline asm
	fma.rn.f32 %f17954, %f17808, %f33028, %f17950;
	// end inline asm
	// begin inline asm
	fma.rn.f32 %f17958, %f17808, %f33028, %f17954;
	// end inline asm
	// begin inline asm
	fma.rn.f32 %f17962, %f17808, %f33028, %f17958;
	// end inline asm
	// begin inline asm
	fma.rn.f32 %f17966, %f17808, %f33028, %f17962;
	// end inline asm
	// begin inline asm
	fma.rn.f32 %f17970, %f17808, %f33028, %f17966;
	// end inline asm
	// begin inline asm
	fma.rn.f32 %f17974, %f17808, %f33028, %f17970;
	// end inline asm
	// begin inline asm
	fma.rn.f32 %f17978, %f17808, %f33028, %f17974;
	// end inline asm
	// begin inline asm
	fma.rn.f32 %f17982, %f17808, %f33028, %f17978;
	// end inline asm
	// begin inline asm
	fma.rn.f32 %f17986, %f17808, %f33028, %f17982;
	// end inline asm
	// begin inline asm
	fma.rn.f32 %f17990, %f17808, %f33028, %f17986;
	// end inline asm
	// begin inline asm
	fma.rn.f32 %f17994, %f17808, %f33028, %f17990;
	// end inline asm
	// begin inline asm
	fma.rn.f32 %f17998, %f17808, %f33028, %f17994;
	// end inline asm
	// begin inline asm
	fma.rn.f32 %f18002, %f17808, %f33028, %f17998;
	// end inline asm
	// begin inline asm
	fma.rn.f32 %f18006, %f17808, %f33028, %f18002;
	// end inline asm
	// begin inline asm
	fma.rn.f32 %f18010, %f17808, %f33028, %f18006;
	// end inline asm
	// begin inline asm
	fma.rn.f32 %f18014, %f17808, %f33028, %f18010;
	// end inline asm
	// begin inline asm
	fma.rn.f32 %f18018, %f17808, %f33028, %f18014;
	// end inline asm
	// begin inline asm
	fma.rn.f32 %f18022, %f17808, %f33028, %f18018;
	// end inline asm
	// begin inline asm
	fma.rn.f32 %f18026, %f17808, %f33028, %f18022;
	// end inline asm
	// begin inline asm
	fma.rn.f32 %f18030, %f17808, %f33028, %f18026;
	// end inline asm
	// begin inline asm
	fma.rn.f32 %f18034, %f17808, %f33028, %f18030;
	// end inline asm
	// begin inline asm
	fma.rn.f32 %f18038, %f17808, %f33028, %f18034;
	// end inline asm
	// begin inline asm
	fma.rn.f32 %f18042, %f17808, %f33028, %f18038;
	// end inline asm
	// begin inline asm
	fma.rn.f32 %f18046, %f17808, %f33028, %f18042;
	// end inline asm
	// begin inline asm
	fma.rn.f32 %f18050, %f17808, %f33028, %f18046;
	// end inline asm
	// begin inline asm
	fma.rn.f32 %f18054, %f17808, %f33028, %f18050;
	// end inline asm
	// begin inline asm
	fma.rn.f32 %f18058, %f17808, %f33028, %f18054;
	// end inline asm
	// begin inline asm
	fma.rn.f32 %f18062, %f17808, %f33028, %f18058;
	// end inline asm
	// begin inline asm
	sin.approx.f32  %f18066, %f18062;
	// end inline asm
	// begin inline asm
	fma.rn.f32 %f18068, %f18066, %f33028, %f18062;
	// end inline asm
	// begin inline asm
	fma.rn.f32 %f18072, %f18066, %f33028, %f18068;
	// end inline asm
	// begin inline asm
	fma.rn.f32 %f18076, %f18066, %f33028, %f18072;
	// end inline asm
	// begin inline asm
	fma.rn.f32 %f18080, %f18066, %f33028, %f18076;
	// end inline asm
	// begin inline asm
	fma.rn.f32 %f18084, %f18066, %f33028, %f18080;
	// end inline asm
	// begin inline asm
	fma.rn.f32 %f18088, %f18066, %f33028, %f18084;
	// end inline asm
	// begin inline asm
	fma.rn.f32 %f18092, %f18066, %f33028, %f18088;
	// end inline asm
	// begin inline asm
	fma.rn.f32 %f18096, %f18066, %f33028, %f18092;
	// end inline asm
	// begin inline asm
	fma.rn.f32 %f18100, %f18066, %f33028, %f18096;
	// end inline asm
	// begin inline asm
	fma.rn.f32 %f18104, %f18066, %f33028, %f18100;
	// end inline asm
	// begin inline asm
	fma.rn.f32 %f18108, %f18066, %f33028, %f18104;
	// end inline asm
	// begin inline asm
	fma.rn.f32 %f18112, %f18066, %f33028, %f18108;
	// end inline asm
	// begin inline asm
	fma.rn.f32 %f18116, %f18066, %f33028, %f18112;
	// end inline asm
	// begin inline asm
	fma.rn.f32 %f18120, %f18066, %f33028, %f18116;
	// end inline asm
	// begin inline asm
	fma.rn.f32 %f18124, %f18066, %f33028, %f18120;
	// end inline asm
	// begin inline asm
	fma.rn.f32 %f18128, %f18066, %f33028, %f18124;
	// end inline asm
	// begin inline asm
	fma.rn.f32 %f18132, %f18066, %f33028, %f18128;
	// end inline asm
	// begin inline asm
	fma.rn.f32 %f18136, %f18066, %f33028, %f18132;
	// end inline asm
	// begin inline asm
	fma.rn.f32 %f18140, %f18066, %f33028, %f18136;
	// end inline asm
	// begin inline asm
	fma.rn.f32 %f18144, %f18066, %f33028, %f18140;
	// end inline asm
	// begin inline asm
	fma.rn.f32 %f18148, %f18066, %f33028, %f18144;
	// end inline asm
	// begin inline asm
	fma.rn.f32 %f18152, %f18066, %f33028, %f18148;
	// end inline asm
	// begin inline asm
	fma.rn.f32 %f18156, %f18066, %f33028, %f18152;
	// end inline asm
	// begin inline asm
	fma.rn.f32 %f18160, %f18066, %f33028, %f18156;
	// end inline asm
	// begin inline asm
	fma.rn.f32 %f18164, %f18066, %f33028, %f18160;
	// end inline asm
	// begin inline asm
	fma.rn.f32 %f18168, %f18066, %f33028, %f18164;
	// end inline asm
	// begin inline asm
	fma.rn.f32 %f18172, %f18066, %f33028, %f18168;
	// end inline asm
	// begin inline asm
	fma.rn.f32 %f18176, %f18066, %f33028, %f18172;
	// end inline asm
	// begin inline asm
	fma.rn.f32 %f18180, %f18066, %f33028, %f18176;
	// end inline asm
	// begin inline asm
	fma.rn.f32 %f18184, %f18066, %f33028, %f18180;
	// end inline asm
	// begin inline asm
	fma.rn.f32 %f18188, %f18066, %f33028, %f18184;
	// end inline asm
	// begin inline asm
	fma.rn.f32 %f18192, %f18066, %f33028, %f18188;
	// end inline asm
	// begin inline asm
	fma.rn.f32 %f18196, %f18066, %f33028, %f18192;
	// end inline asm
	// begin inline asm
	fma.rn.f32 %f18200, %f18066, %f33028, %f18196;
	// end inline asm
	// begin inline asm
	fma.rn.f32 %f18204, %f18066, %f33028, %f18200;
	// end inline asm
	// begin inline asm
	fma.rn.f32 %f18208, %f18066, %f33028, %f18204;
	// end inline asm
	// begin inline asm
	fma.rn.f32 %f18212, %f18066, %f33028, %f18208;
	// end inline asm
	// begin inline asm
	fma.rn.f32 %f18216, %f18066, %f33028, %f18212;
	// end inline asm
	// begin inline asm
	fma.rn.f32 %f18220, %f18066, %f33028, %f18216;
	// end inline asm
	// begin inline asm
	fma.rn.f32 %f18224, %f18066, %f33028, %f18220;
	// end inline asm
	// begin inline asm
	fma.rn.f32 %f18228, %f18066, %f33028, %f18224;
	// end inline asm
	// begin inline asm
	fma.rn.f32 %f18232, %f18066, %f33028, %f18228;
	// end inline asm
	// begin inline asm
	fma.rn.f32 %f18236, %f18066, %f33028, %f18232;
	// end inline asm
	// begin inline asm
	fma.rn.f32 %f18240, %f18066, %f33028, %f18236;
	// end inline asm
	// begin inline asm
	fma.rn.f32 %f18244, %f18066, %f33028, %f18240;
	// end inline asm
	// begin inline asm
	fma.rn.f32 %f18248, %f18066, %f33028, %f18244;
	// end inline asm
	// begin inline asm
	fma.rn.f32 %f18252, %f18066, %f33028, %f18248;
	// end inline asm
	// begin inline asm
	fma.rn.f32 %f18256, %f18066, %f33028, %f18252;
	// end inline asm
	// begin inline asm
	fma.rn.f32 %f18260, %f18066, %f33028, %f18256;
	// end inline asm
	// begin inline asm
	fma.rn.f32 %f18264, %f18066, %f33028, %f18260;
	// end inline asm
	// begin inline asm
	fma.rn.f32 %f18268, %f18066, %f33028, %f18264;
	// end inline asm
	// begin inline asm
	fma.rn.f32 %f18272, %f18066, %f33028, %f18268;
	// end inline asm
	// begin inline asm
	fma.rn.f32 %f18276, %f18066, %f33028, %f18272;
	// end inline asm
	// begin inline asm
	fma.rn.f32 %f18280, %f18066, %f33028, %f18276;
	// end inline asm
	// begin inline asm
	fma.rn.f32 %f18284, %f18066, %f33028, %f18280;
	// end inline asm
	// begin inline asm
	fma.rn.f32 %f18288, %f18066, %f33028, %f18284;
	// end inline asm
	// begin inline asm
	fma.rn.f32 %f18292, %f18066, %f33028, %f18288;
	// end inline asm
	// begin inline asm
	fma.rn.f32 %f18296, %f18066, %f33028, %f18292;
	// end inline asm
	// begin inline asm
	fma.rn.f32 %f18300, %f18066, %f33028, %f18296;
	// end inline asm
	// begin inline asm
	fma.rn.f32 %f18304, %f18066, %f33028, %f18300;
	// end inline asm
	// begin inline asm
	fma.rn.f32 %f18308, %f18066, %f33028, %f18304;
	// end inline asm
	// begin inline asm
	fma.rn.f32 %f18312, %f18066, %f33028, %f18308;
	// end inline asm
	// begin inline asm
	fma.rn.f32 %f18316, %f18066, %f33028, %f18312;
	// end inline asm
	// begin inline asm
	fma.rn.f32 %f18320, %f18066, %f33028, %f18316;
	// end inline asm
	// begin inline asm
	sin.approx.f32  %f18324, %f18320;
	// end inline asm
	// begin inline asm
	fma.rn.f32 %f18326, %f18324, %f33028, %f18320;
	// end inline asm
	// begin inline asm
	fma.rn.f32 %f18330, %f18324, %f33028, %f18326;
	// end inline asm
	// begin inline asm
	fma.rn.f32 %f18334, %f18324, %f33028, %f18330;
	// end inline asm
	// begin inline asm
	fma.rn.f32 %f18338, %f18324, %f33028, %f18334;
	// end inline asm
	// begin inline asm
	fma.rn.f32 %f18342, %f18324, %f33028, %f18338;
	// end inline asm
	// begin inline asm
	fma.rn.f32 %f18346, %f18324, %f33028, %f18342;
	// end inline asm
	// begin inline asm
	fma.rn.f32 %f18350, %f18324, %f33028, %f18346;
	// end inline asm
	// begin inline asm
	fma.rn.f32 %f18354, %f18324, %f33028, %f18350;
	// end inline asm
	// begin inline asm
	fma.rn.f32 %f18358, %f18324, %f33028, %f18354;
	// end inline asm
	// begin inline asm
	fma.rn.f32 %f18362, %f18324, %f33028, %f18358;
	// end inline asm
	// begin inline asm
	fma.rn.f32 %f18366, %f18324, %f33028, %f18362;
	// end inline asm
	// begin inline asm
	fma.rn.f32 %f18370, %f18324, %f33028, %f18366;
	// end inline asm
	// begin inline asm
	fma.rn.f32 %f18374, %f18324, %f33028, %f18370;
	// end inline asm
	// begin inline asm
	fma.rn.f32 %f18378, %f18324, %f33028, %f18374;
	// end inline asm
	// begin inline asm
	fma.rn.f32 %f18382, %f18324, %f33028, %f18378;
	// end inline asm
	// begin inline asm
	fma.rn.f32 %f18386, %f18324, %f33028, %f18382;
	// end inline asm
	// begin inline asm
	fma.rn.f32 %f18390, %f18324, %f33028, %f18386;
	// end inline asm
	// begin inline asm
	fma.rn.f32 %f18394, %f18324, %f33028, %f18390;
	// end inline asm
	// begin inline asm
	fma.rn.f32 %f18398, %f18324, %f33028, %f18394;
	// end inline asm
	// begin inline asm
	fma.rn.f32 %f18402, %f18324, %f33028, %f18398;
	// end inline asm
	// begin inline asm
	fma.rn.f32 %f18406, %f18324, %f33028, %f18402;
	// end inline asm
	// begin inline asm
	fma.rn.f32 %f18410, %f18324, %f33028, %f18406;
	// end inline asm
	// begin inline asm
	fma.rn.f32 %f18414, %f18324, %f33028, %f18410;
	// end inline asm
	// begin inline asm
	fma.rn.f32 %f18418, %f18324, %f33028, %f18414;
	// end inline asm
	// begin inline asm
	fma.rn.f32 %f18422, %f18324, %f33028, %f18418;
	// end inline asm
	// begin inline asm
	fma.rn.f32 %f18426, %f18324, %f33028, %f18422;
	// end inline asm
	// begin inline asm
	fma.rn.f32 %f18430, %f18324, %f33028, %f18426;
	// end inline asm
	// begin inline asm
	fma.rn.f32 %f18434, %f18324, %f33028, %f18430;
	// end inline asm
	// begin inline asm
	fma.rn.f32 %f18438, %f18324, %f33028, %f18434;
	// end inline asm
	// begin inline asm
	fma.rn.f32 %f18442, %f18324, %f33028, %f18438;
	// end inline asm
	// begin inline asm
	fma.rn.f32 %f18446, %f18324, %f33028, %f18442;
	// end inline asm
	// begin inline asm
	fma.rn.f32 %f18450, %f18324, %f33028, %f18446;
	// end inline asm
	// begin inline asm
	fma.rn.f32 %f18454, %f18324, %f33028, %f18450;
	// end inline asm
	// begin inline asm
	fma.rn.f32 %f18458, %f18324, %f33028, %f18454;
	// end inline asm
	// begin inline asm
	fma.rn.f32 %f18462, %f18324, %f33028, %f18458;
	// end inline asm
	// begin inline asm
	fma.rn.f32 %f18466, %f18324, %f33028, %f18462;
	// end inline asm
	// begin inline asm
	fma.rn.f32 %f18470, %f18324, %f33028, %f18466;
	// end inline asm
	// begin inline asm
	fma.rn.f32 %f18474, %f18324, %f33028, %f18470;
	// end inline asm
	// begin inline asm
	fma.rn.f32 %f18478, %f18324, %f33028, %f18474;
	// end inline asm
	// begin inline asm
	fma.rn.f32 %f18482, %f18324, %f33028, %f18478;
	// end inline asm
	// begin inline asm
	fma.rn.f32 %f18486, %f18324, %f33028, %f18482;
	// end inline asm
	// begin inline asm
	fma.rn.f32 %f18490, %f18324, %f33028, %f18486;
	// end inline asm
	// begin inline asm
	fma.rn.f32 %f18494, %f18324, %f33028, %f18490;
	// end inline asm
	// begin inline asm
	fma.rn.f32 %f18498, %f18324, %f33028, %f18494;
	// end inline asm
	// begin inline asm
	fma.rn.f32 %f18502, %f18324, %f33028, %f18498;
	// end inline asm
	// begin inline asm
	fma.rn.f32 %f18506, %f18324, %f33028, %f18502;
	// end inline asm
	// begin inline asm
	fma.rn.f32 %f18510, %f18324, %f33028, %f18506;
	// end inline asm
	// begin inline asm
	fma.rn.f32 %f18514, %f18324, %f33028, %f18510;
	// end inline asm
	// begin inline asm
	fma.rn.f32 %f18518, %f18324, %f33028, %f18514;
	// end inline asm
	// begin inline asm
	fma.rn.f32 %f18522, %f18324, %f33028, %f18518;
	// end inline asm
	// begin inline asm
	fma.rn.f32 %f18526, %f18324, %f33028, %f18522;
	// end inline asm
	// begin inline asm
	fma.rn.f32 %f18530, %f18324, %f33028, %f18526;
	// end inline asm
	// begin inline asm
	fma.rn.f32 %f18534, %f18324, %f33028, %f18530;
	// end inline asm
	// begin inline asm
	fma.rn.f32 %f18538, %f18324, %f33028, %f18534;
	// end inline asm
	// begin inline asm
	fma.rn.f32 %f18542, %f18324, %f33028, %f18538;
	// end inline asm
	// begin inline asm
	fma.rn.f32 %f18546, %f18324, %f33028, %f18542;
	// end inline asm
	// begin inline asm
	fma.rn.f32 %f18550, %f18324, %f33028, %f18546;
	// end inline asm
	// begin inline asm
	fma.rn.f32 %f18554, %f18324, %f33028, %f18550;
	// end inline asm
	// begin inline asm
	fma.rn.f32 %f18558, %f18324, %f33028, %f18554;
	// end inline asm
	// begin inline asm
	fma.rn.f32 %f18562, %f18324, %f33028, %f18558;
	// end inline asm
	// begin inline asm
	fma.rn.f32 %f18566, %f18324, %f33028, %f18562;
	// end inline asm
	// begin inline asm
	fma.rn.f32 %f18570, %f18324, %f33028, %f18566;
	// end inline asm
	// begin inline asm
	fma.rn.f32 %f18574, %f18324, %f33028, %f18570;
	// end inline asm
	// begin inline asm
	fma.rn.f32 %f18578, %f18324, %f33028, %f18574;
	// end inline asm
	// begin inline asm
	sin.approx.f32  %f18582, %f18578;
	// end inline asm
	// begin inline asm
	fma.rn.f32 %f18584, %f18582, %f33028, %f18578;
	// end inline asm
	// begin inline asm
	fma.rn.f32 %f18588, %f18582, %f33028, %f18584;
	// end inline asm
	// begin inline asm
	fma.rn.f32 %f18592, %f18582, %f33028, %f18588;
	// end inline asm
	// begin inline asm
	fma.rn.f32 %f18596, %f18582, %f33028, %f18592;
	// end inline asm
	// begin inline asm
	fma.rn.f32 %f18600, %f18582, %f33028, %f18596;
	// end inline asm
	// begin inline asm
	fma.rn.f32 %f18604, %f18582, %f33028, %f18600;
	// end inline asm
	// begin inline asm
	fma.rn.f32 %f18608, %f18582, %f33028, %f18604;
	// end inline asm
	// begin inline asm
	fma.rn.f32 %f18612, %f18582, %f33028, %f18608;
	// end inline asm
	// begin inline asm
	fma.rn.f32 %f18616, %f18582, %f33028, %f18612;
	// end inline asm
	// begin inline asm
	fma.rn.f32 %f18620, %f18582, %f33028, %f18616;
	// end inline asm
	// begin inline asm
	fma.rn.f32 %f18624, %f18582, %f33028, %f18620;
	// end inline asm
	// begin inline asm
	fma.rn.f32 %f18628, %f18582, %f33028, %f18624;
	// end inline asm
	// begin inline asm
	fma.rn.f32 %f18632, %f18582, %f33028, %f18628;
	// end inline asm
	// begin inline asm
	fma.rn.f32 %f18636, %f18582, %f33028, %f18632;
	// end inline asm
	// begin inline asm
	fma.rn.f32 %f18640, %f18582, %f33028, %f18636;
	// end inline asm
	// begin inline asm
	fma.rn.f32 %f18644, %f18582, %f33028, %f18640;
	// end inline asm
	// begin inline asm
	fma.rn.f32 %f18648, %f18582, %f33028, %f18644;
	// end inline asm
	// begin inline asm
	fma.rn.f32 %f18652, %f18582, %f33028, %f18648;
	// end inline asm
	// begin inline asm
	fma.rn.f32 %f18656, %f18582, %f33028, %f18652;
	// end inline asm
	// begin inline asm
	fma.rn.f32 %f18660, %f18582, %f33028, %f18656;
	// end inline asm
	// begin inline asm
	fma.rn.f32 %f18664, %f18582, %f33028, %f18660;
	// end inline asm
	// begin inline asm
	fma.rn.f32 %f18668, %f18582, %f33028, %f18664;
	// end inline asm
	// begin inline asm
	fma.rn.f32 %f18672, %f18582, %f33028, %f18668;
	// end inline asm
	// begin inline asm
	fma.rn.f32 %f18676, %f18582, %f33028, %f18672;
	// end inline asm
	// begin inline asm
	fma.rn.f32 %f18680, %f18582, %f33028, %f18676;
	// end inline asm
	// begin inline asm
	fma.rn.f32 %f18684, %f18582, %f33028, %f18680;
	// end inline asm
	// begin inline asm
	fma.rn.f32 %f18688, %f18582, %f33028, %f18684;
	// end inline asm
	// begin inline asm
	fma.rn.f32 %f18692, %f18582, %f33028, %f18688;
	// end inline asm
	// begin inline asm
	fma.rn.f32 %f18696, %f18582, %f33028, %f18692;
	// end inline asm
	// begin inline asm
	fma.rn.f32 %f18700, %f18582, %f33028, %f18696;
	// end inline asm
	// begin inline asm
	fma.rn.f32 %f18704, %f18582, %f33028, %f18700;
	// end inline asm
	// begin inline asm
	fma.rn.f32 %f18708, %f18582, %f33028, %f18704;
	// end inline asm
	// begin inline asm
	fma.rn.f32 %f18712, %f18582, %f33028, %f18708;
	// end inline asm
	// begin inline asm
	fma.rn.f32 %f18716, %f18582, %f33028, %f18712;
	// end inline asm
	// begin inline asm
	fma.rn.f32 %f18720, %f18582, %f33028, %f18716;
	// end inline asm
	// begin inline asm
	fma.rn.f32 %f18724, %f18582, %f33028, %f18720;
	// end inline asm
	// begin inline asm
	fma.rn.f32 %f18728, %f18582, %f33028, %f18724;
	// end inline asm
	// begin inline asm
	fma.rn.f32 %f18732, %f18582, %f33028, %f18728;
	// end inline asm
	// begin inline asm
	fma.rn.f32 %f18736, %f18582, %f33028, %f18732;
	// end inline asm
	// begin inline asm
	fma.rn.f32 %f18740, %f18582, %f33028, %f18736;
	// end inline asm
	// begin inline asm
	fma.rn.f32 %f18744, %f18582, %f33028, %f18740;
	// end inline asm
	// begin inline asm
	fma.rn.f32 %f18748, %f18582, %f33028, %f18744;
	// end inline asm
	// begin inline asm
	fma.rn.f32 %f18752, %f18582, %f33028, %f18748;
	// end inline asm
	// begin inline asm
	fma.rn.f32 %f18756, %f18582, %f33028, %f18752;
	// end inline asm
	// begin inline asm
	fma.rn.f32 %f18760, %f18582, %f33028, %f18756;
	// end inline asm
	// begin inline asm
	fma.rn.f32 %f18764, %f18582, %f33028, %f18760;
	// end inline asm
	// begin inline asm
	fma.rn.f32 %f18768, %f18582, %f33028, %f18764;
	// end inline asm
	// begin inline asm
	fma.rn.f32 %f18772, %f18582, %f33028, %f18768;
	// end inline asm
	// begin inline asm
	fma.rn.f32 %f18776, %f18582, %f33028, %f18772;
	// end inline asm
	// begin inline asm
	fma.rn.f32 %f18780, %f18582, %f33028, %f18776;
	// end inline asm
	// begin inline asm
	fma.rn.f32 %f18784, %f18582, %f33028, %f18780;
	// end inline asm
	// begin inline asm
	fma.rn.f32 %f18788, %f18582, %f33028, %f18784;
	// end inline asm
	// begin inline asm
	fma.rn.f32 %f18792, %f18582, %f33028, %f18788;
	// end inline asm
	// begin inline asm
	fma.rn.f32 %f18796, %f18582, %f33028, %f18792;
	// end inline asm
	// begin inline asm
	fma.rn.f32 %f18800, %f18582, %f33028, %f18796;
	// end inline asm
	// begin inline asm
	fma.rn.f32 %f18804, %f18582, %f33028, %f18800;
	// end inline asm
	// begin inline asm
	fma.rn.f32 %f18808, %f18582, %f33028, %f18804;
	// end inline asm
	// begin inline asm
	fma.rn.f32 %f18812, %f18582, %f33028, %f18808;
	// end inline asm
	// begin inline asm
	fma.rn.f32 %f18816, %f18582, %f33028, %f18812;
	// end inline asm
	// begin inline asm
	fma.rn.f32 %f18820, %f18582, %f33028, %f18816;
	// end inline asm
	// begin inline asm
	fma.rn.f32 %f18824, %f18582, %f33028, %f18820;
	// end inline asm
	// begin inline asm
	fma.rn.f32 %f18828, %f18582, %f33028, %f18824;
	// end inline asm
	// begin inline asm
	fma.rn.f32 %f18832, %f18582, %f33028, %f18828;
	// end inline asm
	// begin inline asm
	fma.rn.f32 %f18836, %f18582, %f33028, %f18832;
	// end inline asm
	// begin inline asm
	sin.approx.f32  %f18840, %f18836;
	// end inline asm
	// begin inline asm
	fma.rn.f32 %f18842, %f18840, %f33028, %f18836;
	// end inline asm
	// begin inline asm
	fma.rn.f32 %f18846, %f18840, %f33028, %f18842;
	// end inline asm
	// begin inline asm
	fma.rn.f32 %f18850, %f18840, %f33028, %f18846;
	// end inline asm
	// begin inline asm
	fma.rn.f32 %f18854, %f18840, %f33028, %f18850;
	// end inline asm
	// begin inline asm
	fma.rn.f32 %f18858, %f18840, %f33028, %f18854;
	// end inline asm
	// begin inline asm
	fma.rn.f32 %f18862, %f18840, %f33028, %f18858;
	// end inline asm
	// begin inline asm
	fma.rn.f32 %f18866, %f18840, %f33028, %f18862;
	// end inline asm
	// begin inline asm
	fma.rn.f32 %f18870, %f18840, %f33028, %f18866;
	// end inline asm
	// begin inline asm
	fma.rn.f32 %f18874, %f18840, %f33028, %f18870;
	// end inline asm
	// begin inline asm
	fma.rn.f32 %f18878, %f18840, %f33028, %f18874;
	// end inline asm
	// begin inline asm
	fma.rn.f32 %f18882, %f18840, %f33028, %f18878;
	// end inline asm
	// begin inline asm
	fma.rn.f32 %f18886, %f18840, %f33028, %f18882;
	// end inline asm
	// begin inline asm
	fma.rn.f32 %f18890, %f18840, %f33028, %f18886;
	// end inline asm
	// begin inline asm
	fma.rn.f32 %f18894, %f18840, %f33028, %f18890;
	// end inline asm
	// begin inline asm
	fma.rn.f32 %f18898, %f18840, %f33028, %f18894;
	// end inline asm
	// begin inline asm
	fma.rn.f32 %f18902, %f18840, %f33028, %f18898;
	// end inline asm
	// begin inline asm
	fma.rn.f32 %f18906, %f18840, %f33028, %f18902;
	// end inline asm
	// begin inline asm
	fma.rn.f32 %f18910, %f18840, %f33028, %f18906;
	// end inline asm
	// begin inline asm
	fma.rn.f32 %f18914, %f18840, %f33028, %f18910;
	// end inline asm
	// begin inline asm
	fma.rn.f32 %f18918, %f18840, %f33028, %f18914;
	// end inline asm
	// begin inline asm
	fma.rn.f32 %f18922, %f18840, %f33028, %f18918;
	// end inline asm
	// begin inline asm
	fma.rn.f32 %f18926, %f18840, %f33028, %f18922;
	// end inline asm
	// begin inline asm
	fma.rn.f32 %f18930, %f18840, %f33028, %f18926;
	// end inline asm
	// begin inline asm
	fma.rn.f32 %f18934, %f18840, %f33028, %f18930;
	// end inline asm
	// begin inline asm
	fma.rn.f32 %f18938, %f18840, %f33028, %f18934;
	// end inline asm
	// begin inline asm
	fma.rn.f32 %f18942, %f18840, %f33028, %f18938;
	// end inline asm
	// begin inline asm
	fma.rn.f32 %f18946, %f18840, %f33028, %f18942;
	// end inline asm
	// begin inline asm
	fma.rn.f32 %f18950, %f18840, %f33028, %f18946;
	// end inline asm
	// begin inline asm
	fma.rn.f32 %f18954, %f18840, %f33028, %f18950;
	// end inline asm
	// begin inline asm
	fma.rn.f32 %f18958, %f18840, %f33028, %f18954;
	// end inline asm
	// begin inline asm
	fma.rn.f32 %f18962, %f18840, %f33028, %f18958;
	// end inline asm
	// begin inline asm
	fma.rn.f32 %f18966, %f18840, %f33028, %f18962;
	// end inline asm
	// begin inline asm
	fma.rn.f32 %f18970, %f18840, %f33028, %f18966;
	// end inline asm
	// begin inline asm
	fma.rn.f32 %f18974, %f18840, %f33028, %f18970;
	// end inline asm
	// begin inline asm
	fma.rn.f32 %f18978, %f18840, %f33028, %f18974;
	// end inline asm
	// begin inline asm
	fma.rn.f32 %f18982, %f18840, %f33028, %f18978;
	// end inline asm
	// begin inline asm
	fma.rn.f32 %f18986, %f18840, %f33028, %f18982;
	// end inline asm
	// begin inline asm
	fma.rn.f32 %f18990, %f18840, %f33028, %f18986;
	// end inline asm
	// begin inline asm
	fma.rn.f32 %f18994, %f18840, %f33028, %f18990;
	// end inline asm
	// begin inline asm
	fma.rn.f32 %f18998, %f18840, %f33028, %f18994;
	// end inline asm
	// begin inline asm
	fma.rn.f32 %f19002, %f18840, %f33028, %f18998;
	// end inline asm
	// begin inline asm
	fma.rn.f32 %f19006, %f18840, %f33028, %f19002;
	// end inline asm
	// begin inline asm
	fma.rn.f32 %f19010, %f18840, %f33028, %f19006;
	// end inline asm
	// begin inline asm
	fma.rn.f32 %f19014, %f18840, %f33028, %f19010;
	// end inline asm
	// begin inline asm
	fma.rn.f32 %f19018, %f18840, %f33028, %f19014;
	// end inline asm
	// begin inline asm
	fma.rn.f32 %f19022, %f18840, %f33028, %f19018;
	// end inline asm
	// begin inline asm
	fma.rn.f32 %f19026, %f18840, %f33028, %f19022;
	// end inline asm
	// begin inline asm
	fma.rn.f32 %f19030, %f18840, %f33028, %f19026;
	// end inline asm
	// begin inline asm
	fma.rn.f32 %f19034, %f18840, %f33028, %f19030;
	// end inline asm
	// begin inline asm
	fma.rn.f32 %f19038, %f18840, %f33028, %f19034;
	// end inline asm
	// begin inline asm
	fma.rn.f32 %f19042, %f18840, %f33028, %f19038;
	// end inline asm
	// begin inline asm
	fma.rn.f32 %f19046, %f18840, %f33028, %f19042;
	// end inline asm
	// begin inline asm
	fma.rn.f32 %f19050, %f18840, %f33028, %f19046;
	// end inline asm
	// begin inline asm
	fma.rn.f32 %f19054, %f18840, %f33028, %f19050;
	// end inline asm
	// begin inline asm
	fma.rn.f32 %f19058, %f18840, %f33028, %f19054;
	// end inline asm
	// begin inline asm
	fma.rn.f32 %f19062, %f18840, %f33028, %f19058;
	// end inline asm
	// begin inline asm
	fma.rn.f32 %f19066, %f18840, %f33028, %f19062;
	// end inline asm
	// begin inline asm
	fma.rn.f32 %f19070, %f18840, %f33028, %f19066;
	// end inline asm
	// begin inline asm
	fma.rn.f32 %f19074, %f18840, %f33028, %f19070;
	// end inline asm
	// begin inline asm
	fma.rn.f32 %f19078, %f18840, %f33028, %f19074;
	// end inline asm
	// begin inline asm
	fma.rn.f32 %f19082, %f18840, %f33028, %f19078;
	// end inline asm
	// begin inline asm
	fma.rn.f32 %f19086, %f18840, %f33028, %f19082;
	// end inline asm
	// begin inline asm
	fma.rn.f32 %f19090, %f18840, %f33028, %f19086;
	// end inline asm
	// begin inline asm
	fma.rn.f32 %f19094, %f18840, %f33028, %f19090;
	// end inline asm
	// begin inline asm
	sin.approx.f32  %f19098, %f19094;
	// end inline asm
	// begin inline asm
	fma.rn.f32 %f19100, %f19098, %f33028, %f19094;
	// end inline asm
	// begin inline asm
	fma.rn.f32 %f19104, %f19098, %f33028, %f19100;
	// end inline asm
	// begin inline asm
	fma.rn.f32 %f19108, %f19098, %f33028, %f19104;
	// end inline asm
	// begin inline asm
	fma.rn.f32 %f19112, %f19098, %f33028, %f19108;
	// end inline asm
	// begin inline asm
	fma.rn.f32 %f19116, %f19098, %f33028, %f19112;
	// end inline asm
	// begin inline asm
	fma.rn.f32 %f19120, %f19098, %f33028, %f19116;
	// end inline asm
	// begin inline asm
	fma.rn.f32 %f19124, %f19098, %f33028, %f19120;
	// end inline asm
	// begin inline asm
	fma.rn.f32 %f19128, %f19098, %f33028, %f19124;
	// end inline asm
	// begin inline asm
	fma.rn.f32 %f19132, %f19098, %f33028, %f19128;
	// end inline asm
	// begin inline asm
	fma.rn.f32 %f19136, %f19098, %f33028, %f19132;
	// end inline asm
	// begin inline asm
	fma.rn.f32 %f19140, %f19098, %f33028, %f19136;
	// end inline asm
	// begin inline asm
	fma.rn.f32 %f19144, %f19098, %f33028, %f19140;
	// end inline asm
	// begin inline asm
	fma.rn.f32 %f19148, %f19098, %f33028, %f19144;
	// end inline asm
	// begin inline asm
	fma.rn.f32 %f19152, %f19098, %f33028, %f19148;
	// end inline asm
	// begin inline asm
	fma.rn.f32 %f19156, %f19098, %f33028, %f19152;
	// end inline asm
	// begin inline asm
	fma.rn.f32 %f19160, %f19098, %f33028, %f19156;
	// end inline asm
	// begin inline asm
	fma.rn.f32 %f19164, %f19098, %f33028, %f19160;
	// end inline asm
	// begin inline asm
	fma.rn.f32 %f19168, %f19098, %f33028, %f19164;
	// end inline asm
	// begin inline asm
	fma.rn.f32 %f19172, %f19098, %f33028, %f19168;
	// end inline asm
	// begin inline asm
	fma.rn.f32 %f19176, %f19098, %f33028, %f19172;
	// end inline asm
	// begin inline asm
	fma.rn.f32 %f19180, %f19098, %f33028, %f19176;
	// end inline asm
	// begin inline asm
	fma.rn.f32 %f19184, %f19098, %f33028, %f19180;
	// end inline asm
	// begin inline asm
	fma.rn.f32 %f19188, %f19098, %f33028, %f19184;
	// end inline asm
	// begin inline asm
	fma.rn.f32 %f19192, %f19098, %f33028, %f19188;
	// end inline asm
	// begin inline asm
	fma.rn.f32 %f19196, %f19098, %f33028, %f19192;
	// end inline asm
	// begin inline asm
	fma.rn.f32 %f19200, %f19098, %f33028, %f19196;
	// end inline asm
	// begin inline asm
	fma.rn.f32 %f19204, %f19098, %f33028, %f19200;
	// end inline asm
	// begin inline asm
	fma.rn.f32 %f19208, %f19098, %f33028, %f19204;
	// end inline asm
	// begin inline asm
	fma.rn.f32 %f19212, %f19098, %f33028, %f19208;
	// end inline asm
	// begin inline asm
	fma.rn.f32 %f19216, %f19098, %f33028, %f19212;
	// end inline asm
	// begin inline asm
	fma.rn.f32 %f19220, %f19098, %f33028, %f19216;
	// end inline asm
	// begin inline asm
	fma.rn.f32 %f19224, %f19098, %f33028, %f19220;
	// end inline asm
	// begin inline asm
	fma.rn.f32 %f19228, %f19098, %f33028, %f19224;
	// end inline asm
	// begin inline asm
	fma.rn.f32 %f19232, %f19098, %f33028, %f19228;
	// end inline asm
	// begin inline asm
	fma.rn.f32 %f19236, %f19098, %f33028, %f19232;
	// end inline asm
	// begin inline asm
	fma.rn.f32 %f19240, %f19098, %f33028, %f19236;
	// end inline asm
	// begin inline asm
	fma.rn.f32 %f19244, %f19098, %f33028, %f19240;
	// end inline asm
	// begin inline asm
	fma.rn.f32 %f19248, %f19098, %f33028, %f19244;
	// end inline asm
	// begin inline asm
	fma.rn.f32 %f19252, %f19098, %f33028, %f19248;
	// end inline asm
	// begin inline asm
	fma.rn.f32 %f19256, %f19098, %f33028, %f19252;
	// end inline asm
	// begin inline asm
	fma.rn.f32 %f19260, %f19098, %f33028, %f19256;
	// end inline asm
	// begin inline asm
	fma.rn.f32 %f19264, %f19098, %f33028, %f19260;
	// end inline asm
	// begin inline asm
	fma.rn.f32 %f19268, %f19098, %f33028, %f19264;
	// end inline asm
	// begin inline asm
	fma.rn.f32 %f19272, %f19098, %f33028, %f19268;
	// end inline asm
	// begin inline asm
	fma.rn.f32 %f19276, %f19098, %f33028, %f19272;
	// end inline asm
	// begin inline asm
	fma.rn.f32 %f19280, %f19098, %f33028, %f19276;
	// end inline asm
	// begin inline asm
	fma.rn.f32 %f19284, %f19098, %f33028, %f19280;
	// end inline asm
	// begin inline asm
	fma.rn.f32 %f19288, %f19098, %f33028, %f19284;
	// end inline asm
	// begin inline asm
	fma.rn.f32 %f19292, %f19098, %f33028, %f19288;
	// end inline asm
	// begin inline asm
	fma.rn.f32 %f19296, %f19098, %f33028, %f19292;
	// end inline asm
	// begin inline asm
	fma.rn.f32 %f19300, %f19098, %f33028, %f19296;
	// end inline asm
	// begin inline asm
	fma.rn.f32 %f19304, %f19098, %f33028, %f19300;
	// end inline asm
	// begin inline asm
	fma.rn.f32 %f19308, %f19098, %f33028, %f19304;
	// end inline asm
	// begin inline asm
	fma.rn.f32 %f19312, %f19098, %f33028, %f19308;
	// end inline asm
	// begin inline asm
	fma.rn.f32 %f19316, %f19098, %f33028, %f19312;
	// end inline asm
	// begin inline asm
	fma.rn.f32 %f19320, %f19098, %f33028, %f19316;
	// end inline asm
	// begin inline asm
	fma.rn.f32 %f19324, %f19098, %f33028, %f19320;
	// end inline asm
	// begin inline asm
	fma.rn.f32 %f19328, %f19098, %f33028, %f19324;
	// end inline asm
	// begin inline asm
	fma.rn.f32 %f19332, %f19098, %f33028, %f19328;
	// end inline asm
	// begin inline asm
	fma.rn.f32 %f19336, %f19098, %f33028, %f19332;
	// end inline asm
	// begin inline asm
	fma.rn.f32 %f19340, %f19098, %f33028, %f19336;
	// end inline asm
	// begin inline asm
	fma.rn.f32 %f19344, %f19098, %f33028, %f19340;
	// end inline asm
	// begin inline asm
	fma.rn.f32 %f19348, %f19098, %f33028, %f19344;
	// end inline asm
	// begin inline asm
	fma.rn.f32 %f19352, %f19098, %f33028, %f19348;
	// end inline asm
	// begin inline asm
	sin.approx.f32  %f19356, %f19352;
	// end inline asm
	// begin inline asm
	fma.rn.f32 %f19358, %f19356, %f33028, %f19352;
	// end inline asm
	// begin inline asm
	fma.rn.f32 %f19362, %f19356, %f33028, %f19358;
	// end inline asm
	// begin inline asm
	fma.rn.f32 %f19366, %f19356, %f33028, %f19362;
	// end inline asm
	// begin inline asm
	fma.rn.f32 %f19370, %f19356, %f33028, %f19366;
	// end inline asm
	// begin inline asm
	fma.rn.f32 %f19374, %f19356, %f33028, %f19370;
	// end inline asm
	// begin inline asm
	fma.rn.f32 %f19378, %f19356, %f33028, %f19374;
	// end inline asm
	// begin inline asm
	fma.rn.f32 %f19382, %f19356, %f33028, %f19378;
	// end inline asm
	// begin inline asm
	fma.rn.f32 %f19386, %f19356, %f33028, %f19382;
	// end inline asm
	// begin inline asm
	fma.rn.f32 %f19390, %f19356, %f33028, %f19386;
	// end inline asm
	// begin inline asm
	fma.rn.f32 %f19394, %f19356, %f33028, %f19390;
	// end inline asm
	// begin inline asm
	fma.rn.f32 %f19398, %f19356, %f33028, %f19394;
	// end inline asm
	// begin inline asm
	fma.rn.f32 %f19402, %f19356, %f33028, %f19398;
	// end inline asm
	// begin inline asm
	fma.rn.f32 %f19406, %f19356, %f33028, %f19402;
	// end inline asm
	// begin inline asm
	fma.rn.f32 %f19410, %f19356, %f33028, %f19406;
	// end inline asm
	// begin inline asm
	fma.rn.f32 %f19414, %f19356, %f33028, %f19410;
	// end inline asm
	// begin inline asm
	fma.rn.f32 %f19418, %f19356, %f33028, %f19414;
	// end inline asm
	// begin inline asm
	fma.rn.f32 %f19422, %f19356, %f33028, %f19418;
	// end inline asm
	// begin inline asm
	fma.rn.f32 %f19426, %f19356, %f33028, %f19422;
	// end inline asm
	// begin inline asm
	fma.rn.f32 %f19430, %f19356, %f33028, %f19426;
	// end inline asm
	// begin inline asm
	fma.rn.f32 %f19434, %f19356, %f33028, %f19430;
	// end inline asm
	// begin inline asm
	fma.rn.f32 %f19438, %f19356, %f33028, %f19434;
	// end inline asm
	// begin inline asm
	fma.rn.f32 %f19442, %f19356, %f33028, %f19438;
	// end inline asm
	// begin inline asm
	fma.rn.f32 %f19446, %f19356, %f33028, %f19442;
	// end inline asm
	// begin inline asm
	fma.rn.f32 %f19450, %f19356, %f33028, %f19446;
	// end inline asm
	// begin inline asm
	fma.rn.f32 %f19454, %f19356, %f33028, %f19450;
	// end inline asm
	// begin inline asm
	fma.rn.f32 %f19458, %f19356, %f33028, %f19454;
	// end inline asm
	// begin inline asm
	fma.rn.f32 %f19462, %f19356, %f33028, %f19458;
	// end inline asm
	// begin inline asm
	fma.rn.f32 %f19466, %f19356, %f33028, %f19462;
	// end inline asm
	// begin inline asm
	fma.rn.f32 %f19470, %f19356, %f33028, %f19466;
	// end inline asm
	// begin inline asm
	fma.rn.f32 %f19474, %f19356, %f33028, %f19470;
	// end inline asm
	// begin inline asm
	fma.rn.f32 %f19478, %f19356, %f33028, %f19474;
	// end inline asm
	// begin inline asm
	fma.rn.f32 %f19482, %f19356, %f33028, %f19478;
	// end inline asm
	// begin inline asm
	fma.rn.f32 %f19486, %f19356, %f33028, %f19482;
	// end inline asm
	// begin inline asm
	fma.rn.f32 %f19490, %f19356, %f33028, %f19486;
	// end inline asm
	// begin inline asm
	fma.rn.f32 %f19494, %f19356, %f33028, %f19490;
	// end inline asm
	// begin inline asm
	fma.rn.f32 %f19498, %f19356, %f33028, %f19494;
	// end inline asm
	// begin inline asm
	fma.rn.f32 %f19502, %f19356, %f33028, %f19498;
	// end inline asm
	// begin inline asm
	fma.rn.f32 %f19506, %f19356, %f33028, %f19502;
	// end inline asm
	// begin inline asm
	fma.rn.f32 %f19510, %f19356, %f33028, %f19506;
	// end inline asm
	// begin inline asm
	fma.rn.f32 %f19514, %f19356, %f33028, %f19510;
	// end inline asm
	// begin inline asm
	fma.rn.f32 %f19518, %f19356, %f33028, %f19514;
	// end inline asm
	// begin inline asm
	fma.rn.f32 %f19522, %f19356, %f33028, %f19518;
	// end inline asm
	// begin inline asm
	fma.rn.f32 %f19526, %f19356, %f33028, %f19522;
	// end inline asm
	// begin inline asm
	fma.rn.f32 %f19530, %f19356, %f33028, %f19526;
	// end inline asm
	// begin inline asm
	fma.rn.f32 %f19534, %f19356, %f33028, %f19530;
	// end inline asm
	// begin inline asm
	fma.rn.f32 %f19538, %f19356, %f33028, %f19534;
	// end inline asm
	// begin inline asm
	fma.rn.f32 %f19542, %f19356, %f33028, %f19538;
	// end inline asm
	// begin inline asm
	fma.rn.f32 %f19546, %f19356, %f33028, %f19542;
	// end inline asm
	// begin inline asm
	fma.rn.f32 %f19550, %f19356, %f33028, %f19546;
	// end inline asm
	// begin inline asm
	fma.rn.f32 %f19554, %f19356, %f33028, %f19550;
	// end inline asm
	// begin inline asm
	fma.rn.f32 %f19558, %f19356, %f33028, %f19554;
	// end inline asm
	// begin inline asm
	fma.rn.f32 %f19562, %f19356, %f33028, %f19558;
	// end inline asm
	// begin inline asm
	fma.rn.f32 %f19566, %f19356, %f33028, %f19562;
	// end inline asm
	// begin inline asm
	fma.rn.f32 %f19570, %f19356, %f33028, %f19566;
	// end inline asm
	// begin inline asm
	fma.rn.f32 %f19574, %f19356, %f33028, %f19570;
	// end inline asm
	// begin inline asm
	fma.rn.f32 %f19578, %f19356, %f33028, %f19574;
	// end inline asm
	// begin inline asm
	fma.rn.f32 %f19582, %f19356, %f33028, %f19578;
	// end inline asm
	// begin inline asm
	fma.rn.f32 %f19586, %f19356, %f33028, %f19582;
	// end inline asm
	// begin inline asm
	fma.rn.f32 %f19590, %f19356, %f33028, %f19586;
	// end inline asm
	// begin inline asm
	fma.rn.f32 %f19594, %f19356, %f33028, %f19590;
	// end inline asm
	// begin inline asm
	fma.rn.f32 %f19598, %f19356, %f33028, %f19594;
	// end inline asm
	// begin inline asm
	fma.rn.f32 %f19602, %f19356, %f33028, %f19598;
	// end inline asm
	// begin inline asm
	fma.rn.f32 %f19606, %f19356, %f33028, %f19602;
	// end inline asm
	// begin inline asm
	fma.rn.f32 %f19610, %f19356, %f33028, %f19606;
	// end inline asm
	// begin inline asm
	sin.approx.f32  %f19614, %f19610;
	// end inline asm
	// begin inline asm
	fma.rn.f32 %f19616, %f19614, %f33028, %f19610;
	// end inline asm
	// begin inline asm
	fma.rn.f32 %f19620, %f19614, %f33028, %f19616;
	// end inline asm
	// begin inline asm
	fma.rn.f32 %f19624, %f19614, %f33028, %f19620;
	// end inline asm
	// begin inline asm
	fma.rn.f32 %f19628, %f19614, %f33028, %f19624;
	// end inline asm
	// begin inline asm
	fma.rn.f32 %f19632, %f19614, %f33028, %f19628;
	// end inline asm
	// begin inline asm
	fma.rn.f32 %f19636, %f19614, %f33028, %f19632;
	// end inline asm
	// begin inline asm
	fma.rn.f32 %f19640, %f19614, %f33028, %f19636;
	// end inline asm
	// begin inline asm
	fma.rn.f32 %f19644, %f19614, %f33028, %f19640;
	// end inline asm
	// begin inline asm
	fma.rn.f32 %f19648, %f19614, %f33028, %f19644;
	// end inline asm
	// begin inline asm
	fma.rn.f32 %f19652, %f19614, %f33028, %f19648;
	// end inline asm
	// begin inline asm
	fma.rn.f32 %f19656, %f19614, %f33028, %f19652;
	// end inline asm
	// begin inline asm
	fma.rn.f32 %f19660, %f19614, %f33028, %f19656;
	// end inline asm
	// begin inline asm
	fma.rn.f32 %f19664, %f19614, %f33028, %f19660;
	// end inline asm
	// begin inline asm
	fma.rn.f32 %f19668, %f19614, %f33028, %f19664;
	// end inline asm
	// begin inline asm
	fma.rn.f32 %f19672, %f19614, %f33028, %f19668;
	// end inline asm
	// begin inline asm
	fma.rn.f32 %f19676, %f19614, %f33028, %f19672;
	// end inline asm
	// begin inline asm
	fma.rn.f32 %f19680, %f19614, %f33028, %f19676;
	// end inline asm
	// begin inline asm
	fma.rn.f32 %f19684, %f19614, %f33028, %f19680;
	// end inline asm
	// begin inline asm
	fma.rn.f32 %f19688, %f19614, %f33028, %f19684;
	// end inline asm
	// begin inline asm
	fma.rn.f32 %f19692, %f19614, %f33028, %f19688;
	// end inline asm
	// begin inline asm
	fma.rn.f32 %f19696, %f19614, %f33028, %f19692;
	// end inline asm
	// begin inline asm
	fma.rn.f32 %f19700, %f19614, %f33028, %f19696;
	// end inline asm
	// begin inline asm
	fma.rn.f32 %f19704, %f19614, %f33028, %f19700;
	// end inline asm
	// begin inline asm
	fma.rn.f32 %f19708, %f19614, %f33028, %f19704;
	// end inline asm
	// begin inline asm
	fma.rn.f32 %f19712, %f19614, %f33028, %f19708;
	// end inline asm
	// begin inline asm
	fma.rn.f32 %f19716, %f19614, %f33028, %f19712;
	// end inline asm
	// begin inline asm
	fma.rn.f32 %f19720, %f19614, %f33028, %f19716;
	// end inline asm
	// begin inline asm
	fma.rn.f32 %f19724, %f19614, %f33028, %f19720;
	// end inline asm
	// begin inline asm
	fma.rn.f32 %f19728, %f19614, %f33028, %f19724;
	// end inline asm
	// begin inline asm
	fma.rn.f32 %f19732, %f19614, %f33028, %f19728;
	// end inline asm
	// begin inline asm
	fma.rn.f32 %f19736, %f19614, %f33028, %f19732;
	// end inline asm
	// begin inline asm
	fma.rn.f32 %f19740, %f19614, %f33028, %f19736;
	// end inline asm
	// begin inline asm
	fma.rn.f32 %f19744, %f19614, %f33028, %f19740;
	// end inline asm
	// begin inline asm
	fma.rn.f32 %f19748, %f19614, %f33028, %f19744;
	// end inline asm
	// begin inline asm
	fma.rn.f32 %f19752, %f19614, %f33028, %f19748;
	// end inline asm
	// begin inline asm
	fma.rn.f32 %f19756, %f19614, %f33028, %f19752;
	// end inline asm
	// begin inline asm
	fma.rn.f32 %f19760, %f19614, %f33028, %f19756;
	// end inline asm
	// begin inline asm
	fma.rn.f32 %f19764, %f19614, %f33028, %f19760;
	// end inline asm
	// begin inline asm
	fma.rn.f32 %f19768, %f19614, %f33028, %f19764;
	// end inline asm
	// begin inline asm
	fma.rn.f32 %f19772, %f19614, %f33028, %f19768;
	// end inline asm
	// begin inline asm
	fma.rn.f32 %f19776, %f19614, %f33028, %f19772;
	// end inline asm
	// begin inline asm
	fma.rn.f32 %f19780, %f19614, %f33028, %f19776;
	// end inline asm
	// begin inline asm
	fma.rn.f32 %f19784, %f19614, %f33028, %f19780;
	// end inline asm
	// begin inline asm
	fma.rn.f32 %f19788, %f19614, %f33028, %f19784;
	// end inline asm
	// begin inline asm
	fma.rn.f32 %f19792, %f19614, %f33028, %f19788;
	// end inline asm
	// begin inline asm
	fma.rn.f32 %f19796, %f19614, %f33028, %f19792;
	// end inline asm
	// begin inline asm
	fma.rn.f32 %f19800, %f19614, %f33028, %f19796;
	// end inline asm
	// begin inline asm
	fma.rn.f32 %f19804, %f19614, %f33028, %f19800;
	// end inline asm
	// begin inline asm
	fma.rn.f32 %f19808, %f19614, %f33028, %f19804;
	// end inline asm
	// begin inline asm
	fma.rn.f32 %f19812, %f19614, %f33028, %f19808;
	// end inline asm
	// begin inline asm
	fma.rn.f32 %f19816, %f19614, %f33028, %f19812;
	// end inline asm
	// begin inline asm
	fma.rn.f32 %f19820, %f19614, %f33028, %f19816;
	// end inline asm
	// begin inline asm
	fma.rn.f32 %f19824, %f19614, %f33028, %f19820;
	// end inline asm
	// begin inline asm
	fma.rn.f32 %f19828, %f19614, %f33028, %f19824;
	// end inline asm
	// begin inline asm
	fma.rn.f32 %f19832, %f19614, %f33028, %f19828;
	// end inline asm
	// begin inline asm
	fma.rn.f32 %f19836, %f19614, %f33028, %f19832;
	// end inline asm
	// begin inline asm
	fma.rn.f32 %f19840, %f19614, %f33028, %f19836;
	// end inline asm
	// begin inline asm
	fma.rn.f32 %f19844, %f19614, %f33028, %f19840;
	// end inline asm
	// begin inline asm
	fma.rn.f32 %f19848, %f19614, %f33028, %f19844;
	// end inline asm
	// begin inline asm
	fma.rn.f32 %f19852, %f19614, %f33028, %f19848;
	// end inline asm
	// begin inline asm
	fma.rn.f32 %f19856, %f19614, %f33028, %f19852;
	// end inline asm
	// begin inline asm
	fma.rn.f32 %f19860, %f19614, %f33028, %f19856;
	// end inline asm
	// begin inline asm
	fma.rn.f32 %f19864, %f19614, %f33028, %f19860;
	// end inline asm
	// begin inline asm
	fma.rn.f32 %f19868, %f19614, %f33028, %f19864;
	// end inline asm
	// begin inline asm
	sin.approx.f32  %f19872, %f19868;
	// end inline asm
	// begin inline asm
	fma.rn.f32 %f19874, %f19872, %f33028, %f19868;
	// end inline asm
	// begin inline asm
	fma.rn.f32 %f19878, %f19872, %f33028, %f19874;
	// end inline asm
	// begin inline asm
	fma.rn.f32 %f19882, %f19872, %f33028, %f19878;
	// end inline asm
	// begin inline asm
	fma.rn.f32 %f19886, %f19872, %f33028, %f19882;
	// end inline asm
	// begin inline asm
	fma.rn.f32 %f19890, %f19872, %f33028, %f19886;
	// end inline asm
	// begin inline asm
	fma.rn.f32 %f19894, %f19872, %f33028, %f19890;
	// end inline asm
	// begin inline asm
	fma.rn.f32 %f19898, %f19872, %f33028, %f19894;
	// end inline asm
	// begin inline asm
	fma.rn.f32 %f19902, %f19872, %f33028, %f19898;
	// end inline asm
	// begin inline asm
	fma.rn.f32 %f19906, %f19872, %f33028, %f19902;
	// end inline asm
	// begin inline asm
	fma.rn.f32 %f19910, %f19872, %f33028, %f19906;
	// end inline asm
	// begin inline asm
	fma.rn.f32 %f19914, %f19872, %f33028, %f19910;
	// end inline asm
	// begin inline asm
	fma.rn.f32 %f19918, %f19872, %f33028, %f19914;
	// end inline asm
	// begin inline asm
	fma.rn.f32 %f19922, %f19872, %f33028, %f19918;
	// end inline asm
	// begin inline asm
	fma.rn.f32 %f19926, %f19872, %f33028, %f19922;
	// end inline asm
	// begin inline asm
	fma.rn.f32 %f19930, %f19872, %f33028, %f19926;
	// end inline asm
	// begin inline asm
	fma.rn.f32 %f19934, %f19872, %f33028, %f19930;
	// end inline asm
	// begin inline asm
	fma.rn.f32 %f19938, %f19872, %f33028, %f19934;
	// end inline asm
	// begin inline asm
	fma.rn.f32 %f19942, %f19872, %f33028, %f19938;
	// end inline asm
	// begin inline asm
	fma.rn.f32 %f19946, %f19872, %f33028, %f19942;
	// end inline asm
	// begin inline asm
	fma.rn.f32 %f19950, %f19872, %f33028, %f19946;
	// end inline asm
	// begin inline asm
	fma.rn.f32 %f19954, %f19872, %f33028, %f19950;
	// end inline asm
	// begin inline asm
	fma.rn.f32 %f19958, %f19872, %f33028, %f19954;
	// end inline asm
	// begin inline asm
	fma.rn.f32 %f19962, %f19872, %f33028, %f19958;
	// end inline asm
	// begin inline asm
	fma.rn.f32 %f19966, %f19872, %f33028, %f19962;
	// end inline asm
	// begin inline asm
	fma.rn.f32 %f19970, %f19872, %f33028, %f19966;
	// end inline asm
	// begin inline asm
	fma.rn.f32 %f19974, %f19872, %f33028, %f19970;
	// end inline asm
	// begin inline asm
	fma.rn.f32 %f19978, %f19872, %f33028, %f19974;
	// end inline asm
	// begin inline asm
	fma.rn.f32 %f19982, %f19872, %f33028, %f19978;
	// end inline asm
	// begin inline asm
	fma.rn.f32 %f19986, %f19872, %f33028, %f19982;
	// end inline asm
	// begin inline asm
	fma.rn.f32 %f19990, %f19872, %f33028, %f19986;
	// end inline asm
	// begin inline asm
	fma.rn.f32 %f19994, %f19872, %f33028, %f19990;
	// end inline asm
	// begin inline asm
	fma.rn.f32 %f19998, %f19872, %f33028, %f19994;
	// end inline asm
	// begin inline asm
	fma.rn.f32 %f20002, %f19872, %f33028, %f19998;
	// end inline asm
	// begin inline asm
	fma.rn.f32 %f20006, %f19872, %f33028, %f20002;
	// end inline asm
	// begin inline asm
	fma.rn.f32 %f20010, %f19872, %f33028, %f20006;
	// end inline asm
	// begin inline asm
	fma.rn.f32 %f20014, %f19872, %f33028, %f20010;
	// end inline asm
	// begin inline asm
	fma.rn.f32 %f20018, %f19872, %f33028, %f20014;
	// end inline asm
	// begin inline asm
	fma.rn.f32 %f20022, %f19872, %f33028, %f20018;
	// end inline asm
	// begin inline asm
	fma.rn.f32 %f20026, %f19872, %f33028, %f20022;
	// end inline asm
	// begin inline asm
	fma.rn.f32 %f20030, %f19872, %f33028, %f20026;
	// end inline asm
	// begin inline asm
	fma.rn.f32 %f20034, %f19872, %f33028, %f20030;
	// end inline asm
	// begin inline asm
	fma.rn.f32 %f20038, %f19872, %f33028, %f20034;
	// end inline asm
	// begin inline asm
	fma.rn.f32 %f20042, %f19872, %f33028, %f20038;
	// end inline asm
	// begin inline asm
	fma.rn.f32 %f20046, %f19872, %f33028, %f20042;
	// end inline asm
	// begin inline asm
	fma.rn.f32 %f20050, %f19872, %f33028, %f20046;
	// end inline asm
	// begin inline asm
	fma.rn.f32 %f20054, %f19872, %f33028, %f20050;
	// end inline asm
	// begin inline asm
	fma.rn.f32 %f20058, %f19872, %f33028, %f20054;
	// end inline asm
	// begin inline asm
	fma.rn.f32 %f20062, %f19872, %f33028, %f20058;
	// end inline asm
	// begin inline asm
	fma.rn.f32 %f20066, %f19872, %f33028, %f20062;
	// end inline asm
	// begin inline asm
	fma.rn.f32 %f20070, %f19872, %f33028, %f20066;
	// end inline asm
	// begin inline asm
	fma.rn.f32 %f20074, %f19872, %f33028, %f20070;
	// end inline asm
	// begin inline asm
	fma.rn.f32 %f20078, %f19872, %f33028, %f20074;
	// end inline asm
	// begin inline asm
	fma.rn.f32 %f20082, %f19872, %f33028, %f20078;
	// end inline asm
	// begin inline asm
	fma.rn.f32 %f20086, %f19872, %f33028, %f20082;
	// end inline asm
	// begin inline asm
	fma.rn.f32 %f20090, %f19872, %f33028, %f20086;
	// end inline asm
	// begin inline asm
	fma.rn.f32 %f20094, %f19872, %f33028, %f20090;
	// end inline asm
	// begin inline asm
	fma.rn.f32 %f20098, %f19872, %f33028, %f20094;
	// end inline asm
	// begin inline asm
	fma.rn.f32 %f20102, %f19872, %f33028, %f20098;
	// end inline asm
	// begin inline asm
	fma.rn.f32 %f20106, %f19872, %f33028, %f20102;
	// end inline asm
	// begin inline asm
	fma.rn.f32 %f20110, %f19872, %f33028, %f20106;
	// end inline asm
	// begin inline asm
	fma.rn.f32 %f20114, %f19872, %f33028, %f20110;
	// end inline asm
	// begin inline asm
	fma.rn.f32 %f20118, %f19872, %f33028, %f20114;
	// end inline asm
	// begin inline asm
	fma.rn.f32 %f20122, %f19872, %f33028, %f20118;
	// end inline asm
	// begin inline asm
	fma.rn.f32 %f20126, %f19872, %f33028, %f20122;
	// end inline asm
	// begin inline asm
	sin.approx.f32  %f20130, %f20126;
	// end inline asm
	// begin inline asm
	fma.rn.f32 %f20132, %f20130, %f33028, %f20126;
	// end inline asm
	// begin inline asm
	fma.rn.f32 %f20136, %f20130, %f33028, %f20132;
	// end inline asm
	// begin inline asm
	fma.rn.f32 %f20140, %f20130, %f33028, %f20136;
	// end inline asm
	// begin inline asm
	fma.rn.f32 %f20144, %f20130, %f33028, %f20140;
	// end inline asm
	// begin inline asm
	fma.rn.f32 %f20148, %f20130, %f33028, %f20144;
	// end inline asm
	// begin inline asm
	fma.rn.f32 %f20152, %f20130, %f33028, %f20148;
	// end inline asm
	// begin inline asm
	fma.rn.f32 %f20156, %f20130, %f33028, %f20152;
	// end inline asm
	// begin inline asm
	fma.rn.f32 %f20160, %f20130, %f33028, %f20156;
	// end inline asm
	// begin inline asm
	fma.rn.f32 %f20164, %f20130, %f33028, %f20160;
	// end inline asm
	// begin inline asm
	fma.rn.f32 %f20168, %f20130, %f33028, %f20164;
	// end inline asm
	// begin inline asm
	fma.rn.f32 %f20172, %f20130, %f33028, %f20168;
	// end inline asm
	// begin inline asm
	fma.rn.f32 %f20176, %f20130, %f33028, %f20172;
	// end inline asm
	// begin inline asm
	fma.rn.f32 %f20180, %f20130, %f33028, %f20176;
	// end inline asm
	// begin inline asm
	fma.rn.f32 %f20184, %f20130, %f33028, %f20180;
	// end inline asm
	// begin inline asm
	fma.rn.f32 %f20188, %f20130, %f33028, %f20184;
	// end inline asm
	// begin inline asm
	fma.rn.f32 %f20192, %f20130, %f33028, %f20188;
	// end inline asm
	// begin inline asm
	fma.rn.f32 %f20196, %f20130, %f33028, %f20192;
	// end inline asm
	// begin inline asm
	fma.rn.f32 %f20200, %f20130, %f33028, %f20196;
	// end inline asm
	// begin inline asm
	fma.rn.f32 %f20204, %f20130, %f33028, %f20200;
	// end inline asm
	// begin inline asm
	fma.rn.f32 %f20208, %f20130, %f33028, %f20204;
	// end inline asm
	// begin inline asm
	fma.rn.f32 %f20212, %f20130, %f33028, %f20208;
	// end inline asm
	// begin inline asm
	fma.rn.f32 %f20216, %f20130, %f33028, %f20212;
	// end inline asm
	// begin inline asm
	fma.rn.f32 %f20220, %f20130, %f33028, %f20216;
	// end inline asm
	// begin inline asm
	fma.rn.f32 %f20224, %f20130, %f33028, %f20220;
	// end inline asm
	// begin inline asm
	fma.rn.f32 %f20228, %f20130, %f33028, %f20224;
	// end inline asm
	// begin inline asm
	fma.rn.f32 %f20232, %f20130, %f33028, %f20228;
	// end inline asm
	// begin inline asm
	fma.rn.f32 %f20236, %f20130, %f33028, %f20232;
	// end inline asm
	// begin inline asm
	fma.rn.f32 %f20240, %f20130, %f33028, %f20236;
	// end inline asm
	// begin inline asm
	fma.rn.f32 %f20244, %f20130, %f33028, %f20240;
	// end inline asm
	// begin inline asm
	fma.rn.f32 %f20248, %f20130, %f33028, %f20244;
	// end inline asm
	// begin inline asm
	fma.rn.f32 %f20252, %f20130, %f33028, %f20248;
	// end inline asm
	// begin inline asm
	fma.rn.f32 %f20256, %f20130, %f33028, %f20252;
	// end inline asm
	// begin inline asm
	fma.rn.f32 %f20260, %f20130, %f33028, %f20256;
	// end inline asm
	// begin inline asm
	fma.rn.f32 %f20264, %f20130, %f33028, %f20260;
	// end inline asm
	// begin inline asm
	fma.rn.f32 %f20268, %f20130, %f33028, %f20264;
	// end inline asm
	// begin inline asm
	fma.rn.f32 %f20272, %f20130, %f33028, %f20268;
	// end inline asm
	// begin inline asm
	fma.rn.f32 %f20276, %f20130, %f33028, %f20272;
	// end inline asm
	// begin inline asm
	fma.rn.f32 %f20280, %f20130, %f33028, %f20276;
	// end inline asm
	// begin inline asm
	fma.rn.f32 %f20284, %f20130, %f33028, %f20280;
	// end inline asm
	// begin inline asm
	fma.rn.f32 %f20288, %f20130, %f33028, %f20284;
	// end inline asm
	// begin inline asm
	fma.rn.f32 %f20292, %f20130, %f33028, %f20288;
	// end inline asm
	// begin inline asm
	fma.rn.f32 %f20296, %f20130, %f33028, %f20292;
	// end inline asm
	// begin inline asm
	fma.rn.f32 %f20300, %f20130, %f33028, %f20296;
	// end inline asm
	// begin inline asm
	fma.rn.f32 %f20304, %f20130, %f33028, %f20300;
	// end inline asm
	// begin inline asm
	fma.rn.f32 %f20308, %f20130, %f33028, %f20304;
	// end inline asm
	// begin inline asm
	fma.rn.f32 %f20312, %f20130, %f33028, %f20308;
	// end inline asm
	// begin inline asm
	fma.rn.f32 %f20316, %f20130, %f33028, %f20312;
	// end inline asm
	// begin inline asm
	fma.rn.f32 %f20320, %f20130, %f33028, %f20316;
	// end inline asm
	// begin inline asm
	fma.rn.f32 %f20324, %f20130, %f33028, %f20320;
	// end inline asm
	// begin inline asm
	fma.rn.f32 %f20328, %f20130, %f33028, %f20324;
	// end inline asm
	// begin inline asm
	fma.rn.f32 %f20332, %f20130, %f33028, %f20328;
	// end inline asm
	// begin inline asm
	fma.rn.f32 %f20336, %f20130, %f33028, %f20332;
	// end inline asm
	// begin inline asm
	fma.rn.f32 %f20340, %f20130, %f33028, %f20336;
	// end inline asm
	// begin inline asm
	fma.rn.f32 %f20344, %f20130, %f33028, %f20340;
	// end inline asm
	// begin inline asm
	fma.rn.f32 %f20348, %f20130, %f33028, %f20344;
	// end inline asm
	// begin inline asm
	fma.rn.f32 %f20352, %f20130, %f33028, %f20348;
	// end inline asm
	// begin inline asm
	fma.rn.f32 %f20356, %f20130, %f33028, %f20352;
	// end inline asm
	// begin inline asm
	fma.rn.f32 %f20360, %f20130, %f33028, %f20356;
	// end inline asm
	// begin inline asm
	fma.rn.f32 %f20364, %f20130, %f33028, %f20360;
	// end inline asm
	// begin inline asm
	fma.rn.f32 %f20368, %f20130, %f33028, %f20364;
	// end inline asm
	// begin inline asm
	fma.rn.f32 %f20372, %f20130, %f33028, %f20368;
	// end inline asm
	// begin inline asm
	fma.rn.f32 %f20376, %f20130, %f33028, %f20372;
	// end inline asm
	// begin inline asm
	fma.rn.f32 %f20380, %f20130, %f33028, %f20376;
	// end inline asm
	// begin inline asm
	fma.rn.f32 %f20384, %f20130, %f33028, %f20380;
	// end inline asm
	// begin inline asm
	sin.approx.f32  %f20388, %f20384;
	// end inline asm
	// begin inline asm
	fma.rn.f32 %f20390, %f20388, %f33028, %f20384;
	// end inline asm
	// begin inline asm
	fma.rn.f32 %f20394, %f20388, %f33028, %f20390;
	// end inline asm
	// begin inline asm
	fma.rn.f32 %f20398, %f20388, %f33028, %f20394;
	// end inline asm
	// begin inline asm
	fma.rn.f32 %f20402, %f20388, %f33028, %f20398;
	// end inline asm
	// begin inline asm
	fma.rn.f32 %f20406, %f20388, %f33028, %f20402;
	// end inline asm
	// begin inline asm
	fma.rn.f32 %f20410, %f20388, %f33028, %f20406;
	// end inline asm
	// begin inline asm
	fma.rn.f32 %f20414, %f20388, %f33028, %f20410;
	// end inline asm
	// begin inline asm
	fma.rn.f32 %f20418, %f20388, %f33028, %f20414;
	// end inline asm
	// begin inline asm
	fma.rn.f32 %f20422, %f20388, %f33028, %f20418;
	// end inline asm
	// begin inline asm
	fma.rn.f32 %f20426, %f20388, %f33028, %f20422;
	// end inline asm
	// begin inline asm
	fma.rn.f32 %f20430, %f20388, %f33028, %f20426;
	// end inline asm
	// begin inline asm
	fma.rn.f32 %f20434, %f20388, %f33028, %f20430;
	// end inline asm
	// begin inline asm
	fma.rn.f32 %f20438, %f20388, %f33028, %f20434;
	// end inline asm
	// begin inline asm
	fma.rn.f32 %f20442, %f20388, %f33028, %f20438;
	// end inline asm
	// begin inline asm
	fma.rn.f32 %f20446, %f20388, %f33028, %f20442;
	// end inline asm
	// begin inline asm
	fma.rn.f32 %f20450, %f20388, %f33028, %f20446;
	// end inline asm
	// begin inline asm
	fma.rn.f32 %f20454, %f20388, %f33028, %f20450;
	// end inline asm
	// begin inline asm
	fma.rn.f32 %f20458, %f20388, %f33028, %f20454;
	// end inline asm
	// begin inline asm
	fma.rn.f32 %f20462, %f20388, %f33028, %f20458;
	// end inline asm
	// begin inline asm
	fma.rn.f32 %f20466, %f20388, %f33028, %f20462;
	// end inline asm
	// begin inline asm
	fma.rn.f32 %f20470, %f20388, %f33028, %f20466;
	// end inline asm
	// begin inline asm
	fma.rn.f32 %f20474, %f20388, %f33028, %f20470;
	// end inline asm
	// begin inline asm
	fma.rn.f32 %f20478, %f20388, %f33028, %f20474;
	// end inline asm
	// begin inline asm
	fma.rn.f32 %f20482, %f20388, %f33028, %f20478;
	// end inline asm
	// begin inline asm
	fma.rn.f32 %f20486, %f20388, %f33028, %f20482;
	// end inline asm
	// begin inline asm
	fma.rn.f32 %f20490, %f20388, %f33028, %f20486;
	// end inline asm
	// begin inline asm
	fma.rn.f32 %f20494, %f20388, %f33028, %f20490;
	// end inline asm
	// begin inline asm
	fma.rn.f32 %f20498, %f20388, %f33028, %f20494;
	// end inline asm
	// begin inline asm
	fma.rn.f32 %f20502, %f20388, %f33028, %f20498;
	// end inline asm
	// begin inline asm
	fma.rn.f32 %f20506, %f20388, %f33028, %f20502;
	// end inline asm
	// begin inline asm
	fma.rn.f32 %f20510, %f20388, %f33028, %f20506;
	// end inline asm
	// begin inline asm
	fma.rn.f32 %f20514, %f20388, %f33028, %f20510;
	// end inline asm
	// begin inline asm
	fma.rn.f32 %f20518, %f20388, %f33028, %f20514;
	// end inline asm
	// begin inline asm
	fma.rn.f32 %f20522, %f20388, %f33028, %f20518;
	// end inline asm
	// begin inline asm
	fma.rn.f32 %f20526, %f20388, %f33028, %f20522;
	// end inline asm
	// begin inline asm
	fma.rn.f32 %f20530, %f20388, %f33028, %f20526;
	// end inline asm
	// begin inline asm
	fma.rn.f32 %f20534, %f20388, %f33028, %f20530;
	// end inline asm
	// begin inline asm
	fma.rn.f32 %f20538, %f20388, %f33028, %f20534;
	// end inline asm
	// begin inline asm
	fma.rn.f32 %f20542, %f20388, %f33028, %f20538;
	// end inline asm
	// begin inline asm
	fma.rn.f32 %f20546, %f20388, %f33028, %f20542;
	// end inline asm
	// begin inline asm
	fma.rn.f32 %f20550, %f20388, %f33028, %f20546;
	// end inline asm
	// begin inline asm
	fma.rn.f32 %f20554, %f20388, %f33028, %f20550;
	// end inline asm
	// begin inline asm
	fma.rn.f32 %f20558, %f20388, %f33028, %f20554;
	// end inline asm
	// begin inline asm
	fma.rn.f32 %f20562, %f20388, %f33028, %f20558;
	// end inline asm
	// begin inline asm
	fma.rn.f32 %f20566, %f20388, %f33028, %f20562;
	// end inline asm
	// begin inline asm
	fma.rn.f32 %f20570, %f20388, %f33028, %f20566;
	// end inline asm
	// begin inline asm
	fma.rn.f32 %f20574, %f20388, %f33028, %f20570;
	// end inline asm
	// begin inline asm
	fma.rn.f32 %f20578, %f20388, %f33028, %f20574;
	// end inline asm
	// begin inline asm
	fma.rn.f32 %f20582, %f20388, %f33028, %f20578;
	// end inline asm
	// begin inline asm
	fma.rn.f32 %f20586, %f20388, %f33028, %f20582;
	// end inline asm
	// begin inline asm
	fma.rn.f32 %f20590, %f20388, %f33028, %f20586;
	// end inline asm
	// begin inline asm
	fma.rn.f32 %f20594, %f20388, %f33028, %f20590;
	// end inline asm
	// begin inline asm
	fma.rn.f32 %f20598, %f20388, %f33028, %f20594;
	// end inline asm
	// begin inline asm
	fma.rn.f32 %f20602, %f20388, %f33028, %f20598;
	// end inline asm
	// begin inline asm
	fma.rn.f32 %f20606, %f20388, %f33028, %f20602;
	// end inline asm
	// begin inline asm
	fma.rn.f32 %f20610, %f20388, %f33028, %f20606;
	// end inline asm
	// begin inline asm
	fma.rn.f32 %f20614, %f20388, %f33028, %f20610;
	// end inline asm
	// begin inline asm
	fma.rn.f32 %f20618, %f20388, %f33028, %f20614;
	// end inline asm
	// begin inline asm
	fma.rn.f32 %f20622, %f20388, %f33028, %f20618;
	// end inline asm
	// begin inline asm
	fma.rn.f32 %f20626, %f20388, %f33028, %f20622;
	// end inline asm
	// begin inline asm
	fma.rn.f32 %f20630, %f20388, %f33028, %f20626;
	// end inline asm
	// begin inline asm
	fma.rn.f32 %f20634, %f20388, %f33028, %f20630;
	// end inline asm
	// begin inline asm
	fma.rn.f32 %f20638, %f20388, %f33028, %f20634;
	// end inline asm
	// begin inline asm
	fma.rn.f32 %f20642, %f20388, %f33028, %f20638;
	// end inline asm
	// begin inline asm
	sin.approx.f32  %f20646, %f20642;
	// end inline asm
	// begin inline asm
	fma.rn.f32 %f20648, %f20646, %f33028, %f20642;
	// end inline asm
	// begin inline asm
	fma.rn.f32 %f20652, %f20646, %f33028, %f20648;
	// end inline asm
	// begin inline asm
	fma.rn.f32 %f20656, %f20646, %f33028, %f20652;
	// end inline asm
	// begin inline asm
	fma.rn.f32 %f20660, %f20646, %f33028, %f20656;
	// end inline asm
	// begin inline asm
	fma.rn.f32 %f20664, %f20646, %f33028, %f20660;
	// end inline asm
	// begin inline asm
	fma.rn.f32 %f20668, %f20646, %f33028, %f20664;
	// end inline asm
	// begin inline asm
	fma.rn.f32 %f20672, %f20646, %f33028, %f20668;
	// end inline asm
	// begin inline asm
	fma.rn.f32 %f20676, %f20646, %f33028, %f20672;
	// end inline asm
	// begin inline asm
	fma.rn.f32 %f20680, %f20646, %f33028, %f20676;
	// end inline asm
	// begin inline asm
	fma.rn.f32 %f20684, %f20646, %f33028, %f20680;
	// end inline asm
	// begin inline asm
	fma.rn.f32 %f20688, %f20646, %f33028, %f20684;
	// end inline asm
	// begin inline asm
	fma.rn.f32 %f20692, %f20646, %f33028, %f20688;
	// end inline asm
	// begin inline asm
	fma.rn.f32 %f20696, %f20646, %f33028, %f20692;
	// end inline asm
	// begin inline asm
	fma.rn.f32 %f20700, %f20646, %f33028, %f20696;
	// end inline asm
	// begin inline asm
	fma.rn.f32 %f20704, %f20646, %f33028, %f20700;
	// end inline asm
	// begin inline asm
	fma.rn.f32 %f20708, %f20646, %f33028, %f20704;
	// end inline asm
	// begin inline asm
	fma.rn.f32 %f20712, %f20646, %f33028, %f20708;
	// end inline asm
	// begin inline asm
	fma.rn.f32 %f20716, %f20646, %f33028, %f20712;
	// end inline asm
	// begin inline asm
	fma.rn.f32 %f20720, %f20646, %f33028, %f20716;
	// end inline asm
	// begin inline asm
	fma.rn.f32 %f20724, %f20646, %f33028, %f20720;
	// end inline asm
	// begin inline asm
	fma.rn.f32 %f20728, %f20646, %f33028, %f20724;
	// end inline asm
	// begin inline asm
	fma.rn.f32 %f20732, %f20646, %f33028, %f20728;
	// end inline asm
	// begin inline asm
	fma.rn.f32 %f20736, %f20646, %f33028, %f20732;
	// end inline asm
	// begin inline asm
	fma.rn.f32 %f20740, %f20646, %f33028, %f20736;
	// end inline asm
	// begin inline asm
	fma.rn.f32 %f20744, %f20646, %f33028, %f20740;
	// end inline asm
	// begin inline asm
	fma.rn.f32 %f20748, %f20646, %f33028, %f20744;
	// end inline asm
	// begin inline asm
	fma.rn.f32 %f20752, %f20646, %f33028, %f20748;
	// end inline asm
	// begin inline asm
	fma.rn.f32 %f20756, %f20646, %f33028, %f20752;
	// end inline asm
	// begin inline asm
	fma.rn.f32 %f20760, %f20646, %f33028, %f20756;
	// end inline asm
	// begin inline asm
	fma.rn.f32 %f20764, %f20646, %f33028, %f20760;
	// end inline asm
	// begin inline asm
	fma.rn.f32 %f20768, %f20646, %f33028, %f20764;
	// end inline asm
	// begin inline asm
	fma.rn.f32 %f20772, %f20646, %f33028, %f20768;
	// end inline asm
	// begin inline asm
	fma.rn.f32 %f20776, %f20646, %f33028, %f20772;
	// end inline asm
	// begin inline asm
	fma.rn.f32 %f20780, %f20646, %f33028, %f20776;
	// end inline asm
	// begin inline asm
	fma.rn.f32 %f20784, %f20646, %f33028, %f20780;
	// end inline asm
	// begin inline asm
	fma.rn.f32 %f20788, %f20646, %f33028, %f20784;
	// end inline asm
	// begin inline asm
	fma.rn.f32 %f20792, %f20646, %f33028, %f20788;
	// end inline asm
	// begin inline asm
	fma.rn.f32 %f20796, %f20646, %f33028, %f20792;
	// end inline asm
	// begin inline asm
	fma.rn.f32 %f20800, %f20646, %f33028, %f20796;
	// end inline asm
	// begin inline asm
	fma.rn.f32 %f20804, %f20646, %f33028, %f20800;
	// end inline asm
	// begin inline asm
	fma.rn.f32 %f20808, %f20646, %f33028, %f20804;
	// end inline asm
	// begin inline asm
	fma.rn.f32 %f20812, %f20646, %f33028, %f20808;
	// end inline asm
	// begin inline asm
	fma.rn.f32 %f20816, %f20646, %f33028, %f20812;
	// end inline asm
	// begin inline asm
	fma.rn.f32 %f20820, %f20646, %f33028, %f20816;
	// end inline asm
	// begin inline asm
	fma.rn.f32 %f20824, %f20646, %f33028, %f20820;
	// end inline asm
	// begin inline asm
	fma.rn.f32 %f20828, %f20646, %f33028, %f20824;
	// end inline asm
	// begin inline asm
	fma.rn.f32 %f20832, %f20646, %f33028, %f20828;
	// end inline asm
	// begin inline asm
	fma.rn.f32 %f20836, %f20646, %f33028, %f20832;
	// end inline asm
	// begin inline asm
	fma.rn.f32 %f20840, %f20646, %f33028, %f20836;
	// end inline asm
	// begin inline asm
	fma.rn.f32 %f20844, %f20646, %f33028, %f20840;
	// end inline asm
	// begin inline asm
	fma.rn.f32 %f20848, %f20646, %f33028, %f20844;
	// end inline asm
	// begin inline asm
	fma.rn.f32 %f20852, %f20646, %f33028, %f20848;
	// end inline asm
	// begin inline asm
	fma.rn.f32 %f20856, %f20646, %f33028, %f20852;
	// end inline asm
	// begin inline asm
	fma.rn.f32 %f20860, %f20646, %f33028, %f20856;
	// end inline asm
	// begin inline asm
	fma.rn.f32 %f20864, %f20646, %f33028, %f20860;
	// end inline asm
	// begin inline asm
	fma.rn.f32 %f20868, %f20646, %f33028, %f20864;
	// end inline asm
	// begin inline asm
	fma.rn.f32 %f20872, %f20646, %f33028, %f20868;
	// end inline asm
	// begin inline asm
	fma.rn.f32 %f20876, %f20646, %f33028, %f20872;
	// end inline asm
	// begin inline asm
	fma.rn.f32 %f20880, %f20646, %f33028, %f20876;
	// end inline asm
	// begin inline asm
	fma.rn.f32 %f20884, %f20646, %f33028, %f20880;
	// end inline asm
	// begin inline asm
	fma.rn.f32 %f20888, %f20646, %f33028, %f20884;
	// end inline asm
	// begin inline asm
	fma.rn.f32 %f20892, %f20646, %f33028, %f20888;
	// end inline asm
	// begin inline asm
	fma.rn.f32 %f20896, %f20646, %f33028, %f20892;
	// end inline asm
	// begin inline asm
	fma.rn.f32 %f20900, %f20646, %f33028, %f20896;
	// end inline asm
	// begin inline asm
	sin.approx.f32  %f20904, %f20900;
	// end inline asm
	// begin inline asm
	fma.rn.f32 %f20906, %f20904, %f33028, %f20900;
	// end inline asm
	// begin inline asm
	fma.rn.f32 %f20910, %f20904, %f33028, %f20906;
	// end inline asm
	// begin inline asm
	fma.rn.f32 %f20914, %f20904, %f33028, %f20910;
	// end inline asm
	// begin inline asm
	fma.rn.f32 %f20918, %f20904, %f33028, %f20914;
	// end inline asm
	// begin inline asm
	fma.rn.f32 %f20922, %f20904, %f33028, %f20918;
	// end inline asm
	// begin inline asm
	fma.rn.f32 %f20926, %f20904, %f33028, %f20922;
	// end inline asm
	// begin inline asm
	fma.rn.f32 %f20930, %f20904, %f33028, %f20926;
	// end inline asm
	// begin inline asm
	fma.rn.f32 %f20934, %f20904, %f33028, %f20930;
	// end inline asm
	// begin inline asm
	fma.rn.f32 %f20938, %f20904, %f33028, %f20934;
	// end inline asm
	// begin inline asm
	fma.rn.f32 %f20942, %f20904, %f33028, %f20938;
	// end inline asm
	// begin inline asm
	fma.rn.f32 %f20946, %f20904, %f33028, %f20942;
	// end inline asm
	// begin inline asm
	fma.rn.f32 %f20950, %f20904, %f33028, %f20946;
	// end inline asm
	// begin inline asm
	fma.rn.f32 %f20954, %f20904, %f33028, %f20950;
	// end inline asm
	// begin inline asm
	fma.rn.f32 %f20958, %f20904, %f33028, %f20954;
	// end inline asm
	// begin inline asm
	fma.rn.f32 %f20962, %f20904, %f33028, %f20958;
	// end inline asm
	// begin inline asm
	fma.rn.f32 %f20966, %f20904, %f33028, %f20962;
	// end inline asm
	// begin inline asm
	fma.rn.f32 %f20970, %f20904, %f33028, %f20966;
	// end inline asm
	// begin inline asm
	fma.rn.f32 %f20974, %f20904, %f33028, %f20970;
	// end inline asm
	// begin inline asm
	fma.rn.f32 %f20978, %f20904, %f33028, %f20974;
	// end inline asm
	// begin inline asm
	fma.rn.f32 %f20982, %f20904, %f33028, %f20978;
	// end inline asm
	// begin inline asm
	fma.rn.f32 %f20986, %f20904, %f33028, %f20982;
	// end inline asm
	// begin inline asm
	fma.rn.f32 %f20990, %f20904, %f33028, %f20986;
	// end inline asm
	// begin inline asm
	fma.rn.f32 %f20994, %f20904, %f33028, %f20990;
	// end inline asm
	// begin inline asm
	fma.rn.f32 %f20998, %f20904, %f33028, %f20994;
	// end inline asm
	// begin inline asm
	fma.rn.f32 %f21002, %f20904, %f33028, %f20998;
	// end inline asm
	// begin inline asm
	fma.rn.f32 %f21006, %f20904, %f33028, %f21002;
	// end inline asm
	// begin inline asm
	fma.rn.f32 %f21010, %f20904, %f33028, %f21006;
	// end inline asm
	// begin inline asm
	fma.rn.f32 %f21014, %f20904, %f33028, %f21010;
	// end inline asm
	// begin inline asm
	fma.rn.f32 %f21018, %f20904, %f33028, %f21014;
	// end inline asm
	// begin inline asm
	fma.rn.f32 %f21022, %f20904, %f33028, %f21018;
	// end inline asm
	// begin inline asm
	fma.rn.f32 %f21026, %f20904, %f33028, %f21022;
	// end inline asm
	// begin inline asm
	fma.rn.f32 %f21030, %f20904, %f33028, %f21026;
	// end inline asm
	// begin inline asm
	fma.rn.f32 %f21034, %f20904, %f33028, %f21030;
	// end inline asm
	// begin inline asm
	fma.rn.f32 %f21038, %f20904, %f33028, %f21034;
	// end inline asm
	// begin inline asm
	fma.rn.f32 %f21042, %f20904, %f33028, %f21038;
	// end inline asm
	// begin inline asm
	fma.rn.f32 %f21046, %f20904, %f33028, %f21042;
	// end inline asm
	// begin inline asm
	fma.rn.f32 %f21050, %f20904, %f33028, %f21046;
	// end inline asm
	// begin inline asm
	fma.rn.f32 %f21054, %f20904, %f33028, %f21050;
	// end inline asm
	// begin inline asm
	fma.rn.f32 %f21058, %f20904, %f33028, %f21054;
	// end inline asm
	// begin inline asm
	fma.rn.f32 %f21062, %f20904, %f33028, %f21058;
	// end inline asm
	// begin inline asm
	fma.rn.f32 %f21066, %f20904, %f33028, %f21062;
	// end inline asm
	// begin inline asm
	fma.rn.f32 %f21070, %f20904, %f33028, %f21066;
	// end inline asm
	// begin inline asm
	fma.rn.f32 %f21074, %f20904, %f33028, %f21070;
	// end inline asm
	// begin inline asm
	fma.rn.f32 %f21078, %f20904, %f33028, %f21074;
	// end inline asm
	// begin inline asm
	fma.rn.f32 %f21082, %f20904, %f33028, %f21078;
	// end inline asm
	// begin inline asm
	fma.rn.f32 %f21086, %f20904, %f33028, %f21082;
	// end inline asm
	// begin inline asm
	fma.rn.f32 %f21090, %f20904, %f33028, %f21086;
	// end inline asm
	// begin inline asm
	fma.rn.f32 %f21094, %f20904, %f33028, %f21090;
	// end inline asm
	// begin inline asm
	fma.rn.f32 %f21098, %f20904, %f33028, %f21094;
	// end inline asm
	// begin inline asm
	fma.rn.f32 %f21102, %f20904, %f33028, %f21098;
	// end inline asm
	// begin inline asm
	fma.rn.f32 %f21106, %f20904, %f33028, %f21102;
	// end inline asm
	// begin inline asm
	fma.rn.f32 %f21110, %f20904, %f33028, %f21106;
	// end inline asm
	// begin inline asm
	fma.rn.f32 %f21114, %f20904, %f33028, %f21110;
	// end inline asm
	// begin inline asm
	fma.rn.f32 %f21118, %f20904, %f33028, %f21114;
	// end inline asm
	// begin inline asm
	fma.rn.f32 %f21122, %f20904, %f33028, %f21118;
	// end inline asm
	// begin inline asm
	fma.rn.f32 %f21126, %f20904, %f33028, %f21122;
	// end inline asm
	// begin inline asm
	fma.rn.f32 %f21130, %f20904, %f33028, %f21126;
	// end inline asm
	// begin inline asm
	fma.rn.f32 %f21134, %f20904, %f33028, %f21130;
	// end inline asm
	// begin inline asm
	fma.rn.f32 %f21138, %f20904, %f33028, %f21134;
	// end inline asm
	// begin inline asm
	fma.rn.f32 %f21142, %f20904, %f33028, %f21138;
	// end inline asm
	// begin inline asm
	fma.rn.f32 %f21146, %f20904, %f33028, %f21142;
	// end inline asm
	// begin inline asm
	fma.rn.f32 %f21150, %f20904, %f33028, %f21146;
	// end inline asm
	// begin inline asm
	fma.rn.f32 %f21154, %f20904, %f33028, %f21150;
	// end inline asm
	// begin inline asm
	fma.rn.f32 %f21158, %f20904, %f33028, %f21154;
	// end inline asm
	// begin inline asm
	sin.approx.f32  %f21162, %f21158;
	// end inline asm
	// begin inline asm
	fma.rn.f32 %f21164, %f21162, %f33028, %f21158;
	// end inline asm
	// begin inline asm
	fma.rn.f32 %f21168, %f21162, %f33028, %f21164;
	// end inline asm
	// begin inline asm
	fma.rn.f32 %f21172, %f21162, %f33028, %f21168;
	// end inline asm
	// begin inline asm
	fma.rn.f32 %f21176, %f21162, %f33028, %f21172;
	// end inline asm
	// begin inline asm
	fma.rn.f32 %f21180, %f21162, %f33028, %f21176;
	// end inline asm
	// begin inline asm
	fma.rn.f32 %f21184, %f21162, %f33028, %f21180;
	// end inline asm
	// begin inline asm
	fma.rn.f32 %f21188, %f21162, %f33028, %f21184;
	// end inline asm
	// begin inline asm
	fma.rn.f32 %f21192, %f21162, %f33028, %f21188;
	// end inline asm
	// begin inline asm
	fma.rn.f32 %f21196, %f21162, %f33028, %f21192;
	// end inline asm
	// begin inline asm
	fma.rn.f32 %f21200, %f21162, %f33028, %f21196;
	// end inline asm
	// begin inline asm
	fma.rn.f32 %f21204, %f21162, %f33028, %f21200;
	// end inline asm
	// begin inline asm
	fma.rn.f32 %f21208, %f21162, %f33028, %f21204;
	// end inline asm
	// begin inline asm
	fma.rn.f32 %f21212, %f21162, %f33028, %f21208;
	// end inline asm
	// begin inline asm
	fma.rn.f32 %f21216, %f21162, %f33028, %f21212;
	// end inline asm
	// begin inline asm
	fma.rn.f32 %f21220, %f21162, %f33028, %f21216;
	// end inline asm
	// begin inline asm
	fma.rn.f32 %f21224, %f21162, %f33028, %f21220;
	// end inline asm
	// begin inline asm
	fma.rn.f32 %f21228, %f21162, %f33028, %f21224;
	// end inline asm
	// begin inline asm
	fma.rn.f32 %f21232, %f21162, %f33028, %f21228;
	// end inline asm
	// begin inline asm
	fma.rn.f32 %f21236, %f21162, %f33028, %f21232;
	// end inline asm
	// begin inline asm
	fma.rn.f32 %f21240, %f21162, %f33028, %f21236;
	// end inline asm
	// begin inline asm
	fma.rn.f32 %f21244, %f21162, %f33028, %f21240;
	// end inline asm
	// begin inline asm
	fma.rn.f32 %f21248, %f21162, %f33028, %f21244;
	// end inline asm
	// begin inline asm
	fma.rn.f32 %f21252, %f21162, %f33028, %f21248;
	// end inline asm
	// begin inline asm
	fma.rn.f32 %f21256, %f21162, %f33028, %f21252;
	// end inline asm
	// begin inline asm
	fma.rn.f32 %f21260, %f21162, %f33028, %f21256;
	// end inline asm
	// begin inline asm
	fma.rn.f32 %f21264, %f21162, %f33028, %f21260;
	// end inline asm
	// begin inline asm
	fma.rn.f32 %f21268, %f21162, %f33028, %f21264;
	// end inline asm
	// begin inline asm
	fma.rn.f32 %f21272, %f21162, %f33028, %f21268;
	// end inline asm
	// begin inline asm
	fma.rn.f32 %f21276, %f21162, %f33028, %f21272;
	// end inline asm
	// begin inline asm
	fma.rn.f32 %f21280, %f21162, %f33028, %f21276;
	// end inline asm
	// begin inline asm
	fma.rn.f32 %f21284, %f21162, %f33028, %f21280;
	// end inline asm
	// begin inline asm
	fma.rn.f32 %f21288, %f21162, %f33028, %f21284;
	// end inline asm
	// begin inline asm
	fma.rn.f32 %f21292, %f21162, %f33028, %f21288;
	// end inline asm
	// begin inline asm
	fma.rn.f32 %f21296, %f21162, %f33028, %f21292;
	// end inline asm
	// begin inline asm
	fma.rn.f32 %f21300, %f21162, %f33028, %f21296;
	// end inline asm
	// begin inline asm
	fma.rn.f32 %f21304, %f21162, %f33028, %f21300;
	// end inline asm
	// begin inline asm
	fma.rn.f32 %f21308, %f21162, %f33028, %f21304;
	// end inline asm
	// begin inline asm
	fma.rn.f32 %f21312, %f21162, %f33028, %f21308;
	// end inline asm
	// begin inline asm
	fma.rn.f32 %f21316, %f21162, %f33028, %f21312;
	// end inline asm
	// begin inline asm
	fma.rn.f32 %f21320, %f21162, %f33028, %f21316;
	// end inline asm
	// begin inline asm
	fma.rn.f32 %f21324, %f21162, %f33028, %f21320;
	// end inline asm
	// begin inline asm
	fma.rn.f32 %f21328, %f21162, %f33028, %f21324;
	// end inline asm
	// begin inline asm
	fma.rn.f32 %f21332, %f21162, %f33028, %f21328;
	// end inline asm
	// begin inline asm
	fma.rn.f32 %f21336, %f21162, %f33028, %f21332;
	// end inline asm
	// begin inline asm
	fma.rn.f32 %f21340, %f21162, %f33028, %f21336;
	// end inline asm
	// begin inline asm
	fma.rn.f32 %f21344, %f21162, %f33028, %f21340;
	// end inline asm
	// begin inline asm
	fma.rn.f32 %f21348, %f21162, %f33028, %f21344;
	// end inline asm
	// begin inline asm
	fma.rn.f32 %f21352, %f21162, %f33028, %f21348;
	// end inline asm
	// begin inline asm
	fma.rn.f32 %f21356, %f21162, %f33028, %f21352;
	// end inline asm
	// begin inline asm
	fma.rn.f32 %f21360, %f21162, %f33028, %f21356;
	// end inline asm
	// begin inline asm
	fma.rn.f32 %f21364, %f21162, %f33028, %f21360;
	// end inline asm
	// begin inline asm
	fma.rn.f32 %f21368, %f21162, %f33028, %f21364;
	// end inline asm
	// begin inline asm
	fma.rn.f32 %f21372, %f21162, %f33028, %f21368;
	// end inline asm
	// begin inline asm
	fma.rn.f32 %f21376, %f21162, %f33028, %f21372;
	// end inline asm
	// begin inline asm
	fma.rn.f32 %f21380, %f21162, %f33028, %f21376;
	// end inline asm
	// begin inline asm
	fma.rn.f32 %f21384, %f21162, %f33028, %f21380;
	// end inline asm
	// begin inline asm
	fma.rn.f32 %f21388, %f21162, %f33028, %f21384;
	// end inline asm
	// begin inline asm
	fma.rn.f32 %f21392, %f21162, %f33028, %f21388;
	// end inline asm
	// begin inline asm
	fma.rn.f32 %f21396, %f21162, %f33028, %f21392;
	// end inline asm
	// begin inline asm
	fma.rn.f32 %f21400, %f21162, %f33028, %f21396;
	// end inline asm
	// begin inline asm
	fma.rn.f32 %f21404, %f21162, %f33028, %f21400;
	// end inline asm
	// begin inline asm
	fma.rn.f32 %f21408, %f21162, %f33028, %f21404;
	// end inline asm
	// begin inline asm
	fma.rn.f32 %f21412, %f21162, %f33028, %f21408;
	// end inline asm
	// begin inline asm
	fma.rn.f32 %f21416, %f21162, %f33028, %f21412;
	// end inline asm
	// begin inline asm
	sin.approx.f32  %f21420, %f21416;
	// end inline asm
	// begin inline asm
	fma.rn.f32 %f21422, %f21420, %f33028, %f21416;
	// end inline asm
	// begin inline asm
	fma.rn.f32 %f21426, %f21420, %f33028, %f21422;
	// end inline asm
	// begin inline asm
	fma.rn.f32 %f21430, %f21420, %f33028, %f21426;
	// end inline asm
	// begin inline asm
	fma.rn.f32 %f21434, %f21420, %f33028, %f21430;
	// end inline asm
	// begin inline asm
	fma.rn.f32 %f21438, %f21420, %f33028, %f21434;
	// end inline asm
	// begin inline asm
	fma.rn.f32 %f21442, %f21420, %f33028, %f21438;
	// end inline asm
	// begin inline asm
	fma.rn.f32 %f21446, %f21420, %f33028, %f21442;
	// end inline asm
	// begin inline asm
	fma.rn.f32 %f21450, %f21420, %f33028, %f21446;
	// end inline asm
	// begin inline asm
	fma.rn.f32 %f21454, %f21420, %f33028, %f21450;
	// end inline asm
	// begin inline asm
	fma.rn.f32 %f21458, %f21420, %f33028, %f21454;
	// end inline asm
	// begin inline asm
	fma.rn.f32 %f21462, %f21420, %f33028, %f21458;
	// end inline asm
	// begin inline asm
	fma.rn.f32 %f21466, %f21420, %f33028, %f21462;
	// end inline asm
	// begin inline asm
	fma.rn.f32 %f21470, %f21420, %f33028, %f21466;
	// end inline asm
	// begin inline asm
	fma.rn.f32 %f21474, %f21420, %f33028, %f21470;
	// end inline asm
	// begin inline asm
	fma.rn.f32 %f21478, %f21420, %f33028, %f21474;
	// end inline asm
	// begin inline asm
	fma.rn.f32 %f21482, %f21420, %f33028, %f21478;
	// end inline asm
	// begin inline asm
	fma.rn.f32 %f21486, %f21420, %f33028, %f21482;
	// end inline asm
	// begin inline asm
	fma.rn.f32 %f21490, %f21420, %f33028, %f21486;
	// end inline asm
	// begin inline asm
	fma.rn.f32 %f21494, %f21420, %f33028, %f21490;
	// end inline asm
	// begin inline asm
	fma.rn.f32 %f21498, %f21420, %f33028, %f21494;
	// end inline asm
	// begin inline asm
	fma.rn.f32 %f21502, %f21420, %f33028, %f21498;
	// end inline asm
	// begin inline asm
	fma.rn.f32 %f21506, %f21420, %f33028, %f21502;
	// end inline asm
	// begin inline asm
	fma.rn.f32 %f21510, %f21420, %f33028, %f21506;
	// end inline asm
	// begin inline asm
	fma.rn.f32 %f21514, %f21420, %f33028, %f21510;
	// end inline asm
	// begin inline asm
	fma.rn.f32 %f21518, %f21420, %f33028, %f21514;
	// end inline asm
	// begin inline asm
	fma.rn.f32 %f21522, %f21420, %f33028, %f21518;
	// end inline asm
	// begin inline asm
	fma.rn.f32 %f21526, %f21420, %f33028, %f21522;
	// end inline asm
	// begin inline asm
	fma.rn.f32 %f21530, %f21420, %f33028, %f21526;
	// end inline asm
	// begin inline asm
	fma.rn.f32 %f21534, %f21420, %f33028, %f21530;
	// end inline asm
	// begin inline asm
	fma.rn.f32 %f21538, %f21420, %f33028, %f21534;
	// end inline asm
	// begin inline asm
	fma.rn.f32 %f21542, %f21420, %f33028, %f21538;
	// end inline asm
	// begin inline asm
	fma.rn.f32 %f21546, %f21420, %f33028, %f21542;
	// end inline asm
	// begin inline asm
	fma.rn.f32 %f21550, %f21420, %f33028, %f21546;
	// end inline asm
	// begin inline asm
	fma.rn.f32 %f21554, %f21420, %f33028, %f21550;
	// end inline asm
	// begin inline asm
	fma.rn.f32 %f21558, %f21420, %f33028, %f21554;
	// end inline asm
	// begin inline asm
	fma.rn.f32 %f21562, %f21420, %f33028, %f21558;
	// end inline asm
	// begin inline asm
	fma.rn.f32 %f21566, %f21420, %f33028, %f21562;
	// end inline asm
	// begin inline asm
	fma.rn.f32 %f21570, %f21420, %f33028, %f21566;
	// end inline asm
	// begin inline asm
	fma.rn.f32 %f21574, %f21420, %f33028, %f21570;
	// end inline asm
	// begin inline asm
	fma.rn.f32 %f21578, %f21420, %f33028, %f21574;
	// end inline asm
	// begin inline asm
	fma.rn.f32 %f21582, %f21420, %f33028, %f21578;
	// end inline asm
	// begin inline asm
	fma.rn.f32 %f21586, %f21420, %f33028, %f21582;
	// end inline asm
	// begin inline asm
	fma.rn.f32 %f21590, %f21420, %f33028, %f21586;
	// end inline asm
	// begin inline asm
	fma.rn.f32 %f21594, %f21420, %f33028, %f21590;
	// end inline asm
	// begin inline asm
	fma.rn.f32 %f21598, %f21420, %f33028, %f21594;
	// end inline asm
	// begin inline asm
	fma.rn.f32 %f21602, %f21420, %f33028, %f21598;
	// end inline asm
	// begin inline asm
	fma.rn.f32 %f21606, %f21420, %f33028, %f21602;
	// end inline asm
	// begin inline asm
	fma.rn.f32 %f21610, %f21420, %f33028, %f21606;
	// end inline asm
	// begin inline asm
	fma.rn.f32 %f21614, %f21420, %f33028, %f21610;
	// end inline asm
	// begin inline asm
	fma.rn.f32 %f21618, %f21420, %f33028, %f21614;
	// end inline asm
	// begin inline asm
	fma.rn.f32 %f21622, %f21420, %f33028, %f21618;
	// end inline asm
	// begin inline asm
	fma.rn.f32 %f21626, %f21420, %f33028, %f21622;
	// end inline asm
	// begin inline asm
	fma.rn.f32 %f21630, %f21420, %f33028, %f21626;
	// end inline asm
	// begin inline asm
	fma.rn.f32 %f21634, %f21420, %f33028, %f21630;
	// end inline asm
	// begin inline asm
	fma.rn.f32 %f21638, %f21420, %f33028, %f21634;
	// end inline asm
	// begin inline asm
	fma.rn.f32 %f21642, %f21420, %f33028, %f21638;
	// end inline asm
	// begin inline asm
	fma.rn.f32 %f21646, %f21420, %f33028, %f21642;
	// end inline asm
	// begin inline asm
	fma.rn.f32 %f21650, %f21420, %f33028, %f21646;
	// end inline asm
	// begin inline asm
	fma.rn.f32 %f21654, %f21420, %f33028, %f21650;
	// end inline asm
	// begin inline asm
	fma.rn.f32 %f21658, %f21420, %f33028, %f21654;
	// end inline asm
	// begin inline asm
	fma.rn.f32 %f21662, %f21420, %f33028, %f21658;
	// end inline asm
	// begin inline asm
	fma.rn.f32 %f21666, %f21420, %f33028, %f21662;
	// end inline asm
	// begin inline asm
	fma.rn.f32 %f21670, %f21420, %f33028, %f21666;
	// end inline asm
	// begin inline asm
	fma.rn.f32 %f21674, %f21420, %f33028, %f21670;
	// end inline asm
	// begin inline asm
	sin.approx.f32  %f21678, %f21674;
	// end inline asm
	// begin inline asm
	fma.rn.f32 %f21680, %f21678, %f33028, %f21674;
	// end inline asm
	// begin inline asm
	fma.rn.f32 %f21684, %f21678, %f33028, %f21680;
	// end inline asm
	// begin inline asm
	fma.rn.f32 %f21688, %f21678, %f33028, %f21684;
	// end inline asm
	// begin inline asm
	fma.rn.f32 %f21692, %f21678, %f33028, %f21688;
	// end inline asm
	// begin inline asm
	fma.rn.f32 %f21696, %f21678, %f33028, %f21692;
	// end inline asm
	// begin inline asm
	fma.rn.f32 %f21700, %f21678, %f33028, %f21696;
	// end inline asm
	// begin inline asm
	fma.rn.f32 %f21704, %f21678, %f33028, %f21700;
	// end inline asm
	// begin inline asm
	fma.rn.f32 %f21708, %f21678, %f33028, %f21704;
	// end inline asm
	// begin inline asm
	fma.rn.f32 %f21712, %f21678, %f33028, %f21708;
	// end inline asm
	// begin inline asm
	fma.rn.f32 %f21716, %f21678, %f33028, %f21712;
	// end inline asm
	// begin inline asm
	fma.rn.f32 %f21720, %f21678, %f33028, %f21716;
	// end inline asm
	// begin inline asm
	fma.rn.f32 %f21724, %f21678, %f33028, %f21720;
	// end inline asm
	// begin inline asm
	fma.rn.f32 %f21728, %f21678, %f33028, %f21724;
	// end inline asm
	// begin inline asm
	fma.rn.f32 %f21732, %f21678, %f33028, %f21728;
	// end inline asm
	// begin inline asm
	fma.rn.f32 %f21736, %f21678, %f33028, %f21732;
	// end inline asm
	// begin inline asm
	fma.rn.f32 %f21740, %f21678, %f33028, %f21736;
	// end inline asm
	// begin inline asm
	fma.rn.f32 %f21744, %f21678, %f33028, %f21740;
	// end inline asm
	// begin inline asm
	fma.rn.f32 %f21748, %f21678, %f33028, %f21744;
	// end inline asm
	// begin inline asm
	fma.rn.f32 %f21752, %f21678, %f33028, %f21748;
	// end inline asm
	// begin inline asm
	fma.rn.f32 %f21756, %f21678, %f33028, %f21752;
	// end inline asm
	// begin inline asm
	fma.rn.f32 %f21760, %f21678, %f33028, %f21756;
	// end inline asm
	// begin inline asm
	fma.rn.f32 %f21764, %f21678, %f33028, %f21760;
	// end inline asm
	// begin inline asm
	fma.rn.f32 %f21768, %f21678, %f33028, %f21764;
	// end inline asm
	// begin inline asm
	fma.rn.f32 %f21772, %f21678, %f33028, %f21768;
	// end inline asm
	// begin inline asm
	fma.rn.f32 %f21776, %f21678, %f33028, %f21772;
	// end inline asm
	// begin inline asm
	fma.rn.f32 %f21780, %f21678, %f33028, %f21776;
	// end inline asm
	// begin inline asm
	fma.rn.f32 %f21784, %f21678, %f33028, %f21780;
	// end inline asm
	// begin inline asm
	fma.rn.f32 %f21788, %f21678, %f33028, %f21784;
	// end inline asm
	// begin inline asm
	fma.rn.f32 %f21792, %f21678, %f33028, %f21788;
	// end inline asm
	// begin inline asm
	fma.rn.f32 %f21796, %f21678, %f33028, %f21792;
	// end inline asm
	// begin inline asm
	fma.rn.f32 %f21800, %f21678, %f33028, %f21796;
	// end inline asm
	// begin inline asm
	fma.rn.f32 %f21804, %f21678, %f33028, %f21800;
	// end inline asm
	// begin inline asm
	fma.rn.f32 %f21808, %f21678, %f33028, %f21804;
	// end inline asm
	// begin inline asm
	fma.rn.f32 %f21812, %f21678, %f33028, %f21808;
	// end inline asm
	// begin inline asm
	fma.rn.f32 %f21816, %f21678, %f33028, %f21812;
	// end inline asm
	// begin inline asm
	fma.rn.f32 %f21820, %f21678, %f33028, %f21816;
	// end inline asm
	// begin inline asm
	fma.rn.f32 %f21824, %f21678, %f33028, %f21820;
	// end inline asm
	// begin inline asm
	fma.rn.f32 %f21828, %f21678, %f33028, %f21824;
	// end inline asm
	// begin inline asm
	fma.rn.f32 %f21832, %f21678, %f33028, %f21828;
	// end inline asm
	// begin inline asm
	fma.rn.f32 %f21836, %f21678, %f33028, %f21832;
	// end inline asm
	// begin inline asm
	fma.rn.f32 %f21840, %f21678, %f33028, %f21836;
	// end inline asm
	// begin inline asm
	fma.rn.f32 %f21844, %f21678, %f33028, %f21840;
	// end inline asm
	// begin inline asm
	fma.rn.f32 %f21848, %f21678, %f33028, %f21844;
	// end inline asm
	// begin inline asm
	fma.rn.f32 %f21852, %f21678, %f33028, %f21848;
	// end inline asm
	// begin inline asm
	fma.rn.f32 %f21856, %f21678, %f33028, %f21852;
	// end inline asm
	// begin inline asm
	fma.rn.f32 %f21860, %f21678, %f33028, %f21856;
	// end inline asm
	// begin inline asm
	fma.rn.f32 %f21864, %f21678, %f33028, %f21860;
	// end inline asm
	// begin inline asm
	fma.rn.f32 %f21868, %f21678, %f33028, %f21864;
	// end inline asm
	// begin inline asm
	fma.rn.f32 %f21872, %f21678, %f33028, %f21868;
	// end inline asm
	// begin inline asm
	fma.rn.f32 %f21876, %f21678, %f33028, %f21872;
	// end inline asm
	// begin inline asm
	fma.rn.f32 %f21880, %f21678, %f33028, %f21876;
	// end inline asm
	// begin inline asm
	fma.rn.f32 %f21884, %f21678, %f33028, %f21880;
	// end inline asm
	// begin inline asm
	fma.rn.f32 %f21888, %f21678, %f33028, %f21884;
	// end inline asm
	// begin inline asm
	fma.rn.f32 %f21892, %f21678, %f33028, %f21888;
	// end inline asm
	// begin inline asm
	fma.rn.f32 %f21896, %f21678, %f33028, %f21892;
	// end inline asm
	// begin inline asm
	fma.rn.f32 %f21900, %f21678, %f33028, %f21896;
	// end inline asm
	// begin inline asm
	fma.rn.f32 %f21904, %f21678, %f33028, %f21900;
	// end inline asm
	// begin inline asm
	fma.rn.f32 %f21908, %f21678, %f33028, %f21904;
	// end inline asm
	// begin inline asm
	fma.rn.f32 %f21912, %f21678, %f33028, %f21908;
	// end inline asm
	// begin inline asm
	fma.rn.f32 %f21916, %f21678, %f33028, %f21912;
	// end inline asm
	// begin inline asm
	fma.rn.f32 %f21920, %f21678, %f33028, %f21916;
	// end inline asm
	// begin inline asm
	fma.rn.f32 %f21924, %f21678, %f33028, %f21920;
	// end inline asm
	// begin inline asm
	fma.rn.f32 %f21928, %f21678, %f33028, %f21924;
	// end inline asm
	// begin inline asm
	fma.rn.f32 %f21932, %f21678, %f33028, %f21928;
	// end inline asm
	// begin inline asm
	sin.approx.f32  %f21936, %f21932;
	// end inline asm
	// begin inline asm
	fma.rn.f32 %f21938, %f21936, %f33028, %f21932;
	// end inline asm
	// begin inline asm
	fma.rn.f32 %f21942, %f21936, %f33028, %f21938;
	// end inline asm
	// begin inline asm
	fma.rn.f32 %f21946, %f21936, %f33028, %f21942;
	// end inline asm
	// begin inline asm
	fma.rn.f32 %f21950, %f21936, %f33028, %f21946;
	// end inline asm
	// begin inline asm
	fma.rn.f32 %f21954, %f21936, %f33028, %f21950;
	// end inline asm
	// begin inline asm
	fma.rn.f32 %f21958, %f21936, %f33028, %f21954;
	// end inline asm
	// begin inline asm
	fma.rn.f32 %f21962, %f21936, %f33028, %f21958;
	// end inline asm
	// begin inline asm
	fma.rn.f32 %f21966, %f21936, %f33028, %f21962;
	// end inline asm
	// begin inline asm
	fma.rn.f32 %f21970, %f21936, %f33028, %f21966;
	// end inline asm
	// begin inline asm
	fma.rn.f32 %f21974, %f21936, %f33028, %f21970;
	// end inline asm
	// begin inline asm
	fma.rn.f32 %f21978, %f21936, %f33028, %f21974;
	// end inline asm
	// begin inline asm
	fma.rn.f32 %f21982, %f21936, %f33028, %f21978;
	// end inline asm
	// begin inline asm
	fma.rn.f32 %f21986, %f21936, %f33028, %f21982;
	// end inline asm
	// begin inline asm
	fma.rn.f32 %f21990, %f21936, %f33028, %f21986;
	// end inline asm
	// begin inline asm
	fma.rn.f32 %f21994, %f21936, %f33028, %f21990;
	// end inline asm
	// begin inline asm
	fma.rn.f32 %f21998, %f21936, %f33028, %f21994;
	// end inline asm
	// begin inline asm
	fma.rn.f32 %f22002, %f21936, %f33028, %f21998;
	// end inline asm
	// begin inline asm
	fma.rn.f32 %f22006, %f21936, %f33028, %f22002;
	// end inline asm
	// begin inline asm
	fma.rn.f32 %f22010, %f21936, %f33028, %f22006;
	// end inline asm
	// begin inline asm
	fma.rn.f32 %f22014, %f21936, %f33028, %f22010;
	// end inline asm
	// begin inline asm
	fma.rn.f32 %f22018, %f21936, %f33028, %f22014;
	// end inline asm
	// begin inline asm
	fma.rn.f32 %f22022, %f21936, %f33028, %f22018;
	// end inline asm
	// begin inline asm
	fma.rn.f32 %f22026, %f21936, %f33028, %f22022;
	// end inline asm
	// begin inline asm
	fma.rn.f32 %f22030, %f21936, %f33028, %f22026;
	// end inline asm
	// begin inline asm
	fma.rn.f32 %f22034, %f21936, %f33028, %f22030;
	// end inline asm
	// begin inline asm
	fma.rn.f32 %f22038, %f21936, %f33028, %f22034;
	// end inline asm
	// begin inline asm
	fma.rn.f32 %f22042, %f21936, %f33028, %f22038;
	// end inline asm
	// begin inline asm
	fma.rn.f32 %f22046, %f21936, %f33028, %f22042;
	// end inline asm
	// begin inline asm
	fma.rn.f32 %f22050, %f21936, %f33028, %f22046;
	// end inline asm
	// begin inline asm
	fma.rn.f32 %f22054, %f21936, %f33028, %f22050;
	// end inline asm
	// begin inline asm
	fma.rn.f32 %f22058, %f21936, %f33028, %f22054;
	// end inline asm
	// begin inline asm
	fma.rn.f32 %f22062, %f21936, %f33028, %f22058;
	// end inline asm
	// begin inline asm
	fma.rn.f32 %f22066, %f21936, %f33028, %f22062;
	// end inline asm
	// begin inline asm
	fma.rn.f32 %f22070, %f21936, %f33028, %f22066;
	// end inline asm
	// begin inline asm
	fma.rn.f32 %f22074, %f21936, %f33028, %f22070;
	// end inline asm
	// begin inline asm
	fma.rn.f32 %f22078, %f21936, %f33028, %f22074;
	// end inline asm
	// begin inline asm
	fma.rn.f32 %f22082, %f21936, %f33028, %f22078;
	// end inline asm
	// begin inline asm
	fma.rn.f32 %f22086, %f21936, %f33028, %f22082;
	// end inline asm
	// begin inline asm
	fma.rn.f32 %f22090, %f21936, %f33028, %f22086;
	// end inline asm
	// begin inline asm
	fma.rn.f32 %f22094, %f21936, %f33028, %f22090;
	// end inline asm
	// begin inline asm
	fma.rn.f32 %f22098, %f21936, %f33028, %f22094;
	// end inline asm
	// begin inline asm
	fma.rn.f32 %f22102, %f21936, %f33028, %f22098;
	// end inline asm
	// begin inline asm
	fma.rn.f32 %f22106, %f21936, %f33028, %f22102;
	// end inline asm
	// begin inline asm
	fma.rn.f32 %f22110, %f21936, %f33028, %f22106;
	// end inline asm
	// begin inline asm
	fma.rn.f32 %f22114, %f21936, %f33028, %f22110;
	// end inline asm
	// begin inline asm
	fma.rn.f32 %f22118, %f21936, %f33028, %f22114;
	// end inline asm
	// begin inline asm
	fma.rn.f32 %f22122, %f21936, %f33028, %f22118;
	// end inline asm
	// begin inline asm
	fma.rn.f32 %f22126, %f21936, %f33028, %f22122;
	// end inline asm
	// begin inline asm
	fma.rn.f32 %f22130, %f21936, %f33028, %f22126;
	// end inline asm
	// begin inline asm
	fma.rn.f32 %f22134, %f21936, %f33028, %f22130;
	// end inline asm
	// begin inline asm
	fma.rn.f32 %f22138, %f21936, %f33028, %f22134;
	// end inline asm
	// begin inline asm
	fma.rn.f32 %f22142, %f21936, %f33028, %f22138;
	// end inline asm
	// begin inline asm
	fma.rn.f32 %f22146, %f21936, %f33028, %f22142;
	// end inline asm
	// begin inline asm
	fma.rn.f32 %f22150, %f21936, %f33028, %f22146;
	// end inline asm
	// begin inline asm
	fma.rn.f32 %f22154, %f21936, %f33028, %f22150;
	// end inline asm
	// begin inline asm
	fma.rn.f32 %f22158, %f21936, %f33028, %f22154;
	// end inline asm
	// begin inline asm
	fma.rn.f32 %f22162, %f21936, %f33028, %f22158;
	// end inline asm
	// begin inline asm
	fma.rn.f32 %f22166, %f21936, %f33028, %f22162;
	// end inline asm
	// begin inline asm
	fma.rn.f32 %f22170, %f21936, %f33028, %f22166;
	// end inline asm
	// begin inline asm
	fma.rn.f32 %f22174, %f21936, %f33028, %f22170;
	// end inline asm
	// begin inline asm
	fma.rn.f32 %f22178, %f21936, %f33028, %f22174;
	// end inline asm
	// begin inline asm
	fma.rn.f32 %f22182, %f21936, %f33028, %f22178;
	// end inline asm
	// begin inline asm
	fma.rn.f32 %f22186, %f21936, %f33028, %f22182;
	// end inline asm
	// begin inline asm
	fma.rn.f32 %f22190, %f21936, %f33028, %f22186;
	// end inline asm
	// begin inline asm
	sin.approx.f32  %f22194, %f22190;
	// end inline asm
	// begin inline asm
	fma.rn.f32 %f22196, %f22194, %f33028, %f22190;
	// end inline asm
	// begin inline asm
	fma.rn.f32 %f22200, %f22194, %f33028, %f22196;
	// end inline asm
	// begin inline asm
	fma.rn.f32 %f22204, %f22194, %f33028, %f22200;
	// end inline asm
	// begin inline asm
	fma.rn.f32 %f22208, %f22194, %f33028, %f22204;
	// end inline asm
	// begin inline asm
	fma.rn.f32 %f22212, %f22194, %f33028, %f22208;
	// end inline asm
	// begin inline asm
	fma.rn.f32 %f22216, %f22194, %f33028, %f22212;
	// end inline asm
	// begin inline asm
	fma.rn.f32 %f22220, %f22194, %f33028, %f22216;
	// end inline asm
	// begin inline asm
	fma.rn.f32 %f22224, %f22194, %f33028, %f22220;
	// end inline asm
	// begin inline asm
	fma.rn.f32 %f22228, %f22194, %f33028, %f22224;
	// end inline asm
	// begin inline asm
	fma.rn.f32 %f22232, %f22194, %f33028, %f22228;
	// end inline asm
	// begin inline asm
	fma.rn.f32 %f22236, %f22194, %f33028, %f22232;
	// end inline asm
	// begin inline asm
	fma.rn.f32 %f22240, %f22194, %f33028, %f22236;
	// end inline asm
	// begin inline asm
	fma.rn.f32 %f22244, %f22194, %f33028, %f22240;
	// end inline asm
	// begin inline asm
	fma.rn.f32 %f22248, %f22194, %f33028, %f22244;
	// end inline asm
	// begin inline asm
	fma.rn.f32 %f22252, %f22194, %f33028, %f22248;
	// end inline asm
	// begin inline asm
	fma.rn.f32 %f22256, %f22194, %f33028, %f22252;
	// end inline asm
	// begin inline asm
	fma.rn.f32 %f22260, %f22194, %f33028, %f22256;
	// end inline asm
	// begin inline asm
	fma.rn.f32 %f22264, %f22194, %f33028, %f22260;
	// end inline asm
	// begin inline asm
	fma.rn.f32 %f22268, %f22194, %f33028, %f22264;
	// end inline asm
	// begin inline asm
	fma.rn.f32 %f22272, %f22194, %f33028, %f22268;
	// end inline asm
	// begin inline asm
	fma.rn.f32 %f22276, %f22194, %f33028, %f22272;
	// end inline asm
	// begin inline asm
	fma.rn.f32 %f22280, %f22194, %f33028, %f22276;
	// end inline asm
	// begin inline asm
	fma.rn.f32 %f22284, %f22194, %f33028, %f22280;
	// end inline asm
	// begin inline asm
	fma.rn.f32 %f22288, %f22194, %f33028, %f22284;
	// end inline asm
	// begin inline asm
	fma.rn.f32 %f22292, %f22194, %f33028, %f22288;
	// end inline asm
	// begin inline asm
	fma.rn.f32 %f22296, %f22194, %f33028, %f22292;
	// end inline asm
	// begin inline asm
	fma.rn.f32 %f22300, %f22194, %f33028, %f22296;
	// end inline asm
	// begin inline asm
	fma.rn.f32 %f22304, %f22194, %f33028, %f22300;
	// end inline asm
	// begin inline asm
	fma.rn.f32 %f22308, %f22194, %f33028, %f22304;
	// end inline asm
	// begin inline asm
	fma.rn.f32 %f22312, %f22194, %f33028, %f22308;
	// end inline asm
	// begin inline asm
	fma.rn.f32 %f22316, %f22194, %f33028, %f22312;
	// end inline asm
	// begin inline asm
	fma.rn.f32 %f22320, %f22194, %f33028, %f22316;
	// end inline asm
	// begin inline asm
	fma.rn.f32 %f22324, %f22194, %f33028, %f22320;
	// end inline asm
	// begin inline asm
	fma.rn.f32 %f22328, %f22194, %f33028, %f22324;
	// end inline asm
	// begin inline asm
	fma.rn.f32 %f22332, %f22194, %f33028, %f22328;
	// end inline asm
	// begin inline asm
	fma.rn.f32 %f22336, %f22194, %f33028, %f22332;
	// end inline asm
	// begin inline asm
	fma.rn.f32 %f22340, %f22194, %f33028, %f22336;
	// end inline asm
	// begin inline asm
	fma.rn.f32 %f22344, %f22194, %f33028, %f22340;
	// end inline asm
	// begin inline asm
	fma.rn.f32 %f22348, %f22194, %f33028, %f22344;
	// end inline asm
	// begin inline asm
	fma.rn.f32 %f22352, %f22194, %f33028, %f22348;
	// end inline asm
	// begin inline asm
	fma.rn.f32 %f22356, %f22194, %f33028, %f22352;
	// end inline asm
	// begin inline asm
	fma.rn.f32 %f22360, %f22194, %f33028, %f22356;
	// end inline asm
	// begin inline asm
	fma.rn.f32 %f22364, %f22194, %f33028, %f22360;
	// end inline asm
	// begin inline asm
	fma.rn.f32 %f22368, %f22194, %f33028, %f22364;
	// end inline asm
	// begin inline asm
	fma.rn.f32 %f22372, %f22194, %f33028, %f22368;
	// end inline asm
	// begin inline asm
	fma.rn.f32 %f22376, %f22194, %f33028, %f22372;
	// end inline asm
	// begin inline asm
	fma.rn.f32 %f22380, %f22194, %f33028, %f22376;
	// end inline asm
	// begin inline asm
	fma.rn.f32 %f22384, %f22194, %f33028, %f22380;
	// end inline asm
	// begin inline asm
	fma.rn.f32 %f22388, %f22194, %f33028, %f22384;
	// end inline asm
	// begin inline asm
	fma.rn.f32 %f22392, %f22194, %f33028, %f22388;
	// end inline asm
	// begin inline asm
	fma.rn.f32 %f22396, %f22194, %f33028, %f22392;
	// end inline asm
	// begin inline asm
	fma.rn.f32 %f22400, %f22194, %f33028, %f22396;
	// end inline asm
	// begin inline asm
	fma.rn.f32 %f22404, %f22194, %f33028, %f22400;
	// end inline asm
	// begin inline asm
	fma.rn.f32 %f22408, %f22194, %f33028, %f22404;
	// end inline asm
	// begin inline asm
	fma.rn.f32 %f22412, %f22194, %f33028, %f22408;
	// end inline asm
	// begin inline asm
	fma.rn.f32 %f22416, %f22194, %f33028, %f22412;
	// end inline asm
	// begin inline asm
	fma.rn.f32 %f22420, %f22194, %f33028, %f22416;
	// end inline asm
	// begin inline asm
	fma.rn.f32 %f22424, %f22194, %f33028, %f22420;
	// end inline asm
	// begin inline asm
	fma.rn.f32 %f22428, %f22194, %f33028, %f22424;
	// end inline asm
	// begin inline asm
	fma.rn.f32 %f22432, %f22194, %f33028, %f22428;
	// end inline asm
	// begin inline asm
	fma.rn.f32 %f22436, %f22194, %f33028, %f22432;
	// end inline asm
	// begin inline asm
	fma.rn.f32 %f22440, %f22194, %f33028, %f22436;
	// end inline asm
	// begin inline asm
	fma.rn.f32 %f22444, %f22194, %f33028, %f22440;
	// end inline asm
	// begin inline asm
	fma.rn.f32 %f22448, %f22194, %f33028, %f22444;
	// end inline asm
	// begin inline asm
	sin.approx.f32  %f22452, %f22448;
	// end inline asm
	// begin inline asm
	fma.rn.f32 %f22454, %f22452, %f33028, %f22448;
	// end inline asm
	// begin inline asm
	fma.rn.f32 %f22458, %f22452, %f33028, %f22454;
	// end inline asm
	// begin inline asm
	fma.rn.f32 %f22462, %f22452, %f33028, %f22458;
	// end inline asm
	// begin inline asm
	fma.rn.f32 %f22466, %f22452, %f33028, %f22462;
	// end inline asm
	// begin inline asm
	fma.rn.f32 %f22470, %f22452, %f33028, %f22466;
	// end inline asm
	// begin inline asm
	fma.rn.f32 %f22474, %f22452, %f33028, %f22470;
	// end inline asm
	// begin inline asm
	fma.rn.f32 %f22478, %f22452, %f33028, %f22474;
	// end inline asm
	// begin inline asm
	fma.rn.f32 %f22482, %f22452, %f33028, %f22478;
	// end inline asm
	// begin inline asm
	fma.rn.f32 %f22486, %f22452, %f33028, %f22482;
	// end inline asm
	// begin inline asm
	fma.rn.f32 %f22490, %f22452, %f33028, %f22486;
	// end inline asm
	// begin inline asm
	fma.rn.f32 %f22494, %f22452, %f33028, %f22490;
	// end inline asm
	// begin inline asm
	fma.rn.f32 %f22498, %f22452, %f33028, %f22494;
	// end inline asm
	// begin inline asm
	fma.rn.f32 %f22502, %f22452, %f33028, %f22498;
	// end inline asm
	// begin inline asm
	fma.rn.f32 %f22506, %f22452, %f33028, %f22502;
	// end inline asm
	// begin inline asm
	fma.rn.f32 %f22510, %f22452, %f33028, %f22506;
	// end inline asm
	// begin inline asm
	fma.rn.f32 %f22514, %f22452, %f33028, %f22510;
	// end inline asm
	// begin inline asm
	fma.rn.f32 %f22518, %f22452, %f33028, %f22514;
	// end inline asm
	// begin inline asm
	fma.rn.f32 %f22522, %f22452, %f33028, %f22518;
	// end inline asm
	// begin inline asm
	fma.rn.f32 %f22526, %f22452, %f33028, %f22522;
	// end inline asm
	// begin inline asm
	fma.rn.f32 %f22530, %f22452, %f33028, %f22526;
	// end inline asm
	// begin inline asm
	fma.rn.f32 %f22534, %f22452, %f33028, %f22530;
	// end inline asm
	// begin inline asm
	fma.rn.f32 %f22538, %f22452, %f33028, %f22534;
	// end inline asm
	// begin inline asm
	fma.rn.f32 %f22542, %f22452, %f33028, %f22538;
	// end inline asm
	// begin inline asm
	fma.rn.f32 %f22546, %f22452, %f33028, %f22542;
	// end inline asm
	// begin inline asm
	fma.rn.f32 %f22550, %f22452, %f33028, %f22546;
	// end inline asm
	// begin inline asm
	fma.rn.f32 %f22554, %f22452, %f33028, %f22550;
	// end inline asm
	// begin inline asm
	fma.rn.f32 %f22558, %f22452, %f33028, %f22554;
	// end inline asm
	// begin inline asm
	fma.rn.f32 %f22562, %f22452, %f33028, %f22558;
	// end inline asm
	// begin inline asm
	fma.rn.f32 %f22566, %f22452, %f33028, %f22562;
	// end inline asm
	// begin inline asm
	fma.rn.f32 %f22570, %f22452, %f33028, %f22566;
	// end inline asm
	// begin inline asm
	fma.rn.f32 %f22574, %f22452, %f33028, %f22570;
	// end inline asm
	// begin inline asm
	fma.rn.f32 %f22578, %f22452, %f33028, %f22574;
	// end inline asm
	// begin inline asm
	fma.rn.f32 %f22582, %f22452, %f33028, %f22578;
	// end inline asm
	// begin inline asm
	fma.rn.f32 %f22586, %f22452, %f33028, %f22582;
	// end inline asm
	// begin inline asm
	fma.rn.f32 %f22590, %f22452, %f33028, %f22586;
	// end inline asm
	// begin inline asm
	fma.rn.f32 %f22594, %f22452, %f33028, %f22590;
	// end inline asm
	// begin inline asm
	fma.rn.f32 %f22598, %f22452, %f33028, %f22594;
	// end inline asm
	// begin inline asm
	fma.rn.f32 %f22602, %f22452, %f33028, %f22598;
	// end inline asm
	// begin inline asm
	fma.rn.f32 %f22606, %f22452, %f33028, %f22602;
	// end inline asm
	// begin inline asm
	fma.rn.f32 %f22610, %f22452, %f33028, %f22606;
	// end inline asm
	// begin inline asm
	fma.rn.f32 %f22614, %f22452, %f33028, %f22610;
	// end inline asm
	// begin inline asm
	fma.rn.f32 %f22618, %f22452, %f33028, %f22614;
	// end inline asm
	// begin inline asm
	fma.rn.f32 %f22622, %f22452, %f33028, %f22618;
	// end inline asm
	// begin inline asm
	fma.rn.f32 %f22626, %f22452, %f33028, %f22622;
	// end inline asm
	// begin inline asm
	fma.rn.f32 %f22630, %f22452, %f33028, %f22626;
	// end inline asm
	// begin inline asm
	fma.rn.f32 %f22634, %f22452, %f33028, %f22630;
	// end inline asm
	// begin inline asm
	fma.rn.f32 %f22638, %f22452, %f33028, %f22634;
	// end inline asm
	// begin inline asm
	fma.rn.f32 %f22642, %f22452, %f33028, %f22638;
	// end inline asm
	// begin inline asm
	fma.rn.f32 %f22646, %f22452, %f33028, %f22642;
	// end inline asm
	// begin inline asm
	fma.rn.f32 %f22650, %f22452, %f33028, %f22646;
	// end inline asm
	// begin inline asm
	fma.rn.f32 %f22654, %f22452, %f33028, %f22650;
	// end inline asm
	// begin inline asm
	fma.rn.f32 %f22658, %f22452, %f33028, %f22654;
	// end inline asm
	// begin inline asm
	fma.rn.f32 %f22662, %f22452, %f33028, %f22658;
	// end inline asm
	// begin inline asm
	fma.rn.f32 %f22666, %f22452, %f33028, %f22662;
	// end inline asm
	// begin inline asm
	fma.rn.f32 %f22670, %f22452, %f33028, %f22666;
	// end inline asm
	// begin inline asm
	fma.rn.f32 %f22674, %f22452, %f33028, %f22670;
	// end inline asm
	// begin inline asm
	fma.rn.f32 %f22678, %f22452, %f33028, %f22674;
	// end inline asm
	// begin inline asm
	fma.rn.f32 %f22682, %f22452, %f33028, %f22678;
	// end inline asm
	// begin inline asm
	fma.rn.f32 %f22686, %f22452, %f33028, %f22682;
	// end inline asm
	// begin inline asm
	fma.rn.f32 %f22690, %f22452, %f33028, %f22686;
	// end inline asm
	// begin inline asm
	fma.rn.f32 %f22694, %f22452, %f33028, %f22690;
	// end inline asm
	// begin inline asm
	fma.rn.f32 %f22698, %f22452, %f33028, %f22694;
	// end inline asm
	// begin inline asm
	fma.rn.f32 %f22702, %f22452, %f33028, %f22698;
	// end inline asm
	// begin inline asm
	fma.rn.f32 %f22706, %f22452, %f33028, %f22702;
	// end inline asm
	// begin inline asm
	sin.approx.f32  %f22710, %f22706;
	// end inline asm
	// begin inline asm
	fma.rn.f32 %f22712, %f22710, %f33028, %f22706;
	// end inline asm
	// begin inline asm
	fma.rn.f32 %f22716, %f22710, %f33028, %f22712;
	// end inline asm
	// begin inline asm
	fma.rn.f32 %f22720, %f22710, %f33028, %f22716;
	// end inline asm
	// begin inline asm
	fma.rn.f32 %f22724, %f22710, %f33028, %f22720;
	// end inline asm
	// begin inline asm
	fma.rn.f32 %f22728, %f22710, %f33028, %f22724;
	// end inline asm
	// begin inline asm
	fma.rn.f32 %f22732, %f22710, %f33028, %f22728;
	// end inline asm
	// begin inline asm
	fma.rn.f32 %f22736, %f22710, %f33028, %f22732;
	// end inline asm
	// begin inline asm
	fma.rn.f32 %f22740, %f22710, %f33028, %f22736;
	// end inline asm
	// begin inline asm
	fma.rn.f32 %f22744, %f22710, %f33028, %f22740;
	// end inline asm
	// begin inline asm
	fma.rn.f32 %f22748, %f22710, %f33028, %f22744;
	// end inline asm
	// begin inline asm
	fma.rn.f32 %f22752, %f22710, %f33028, %f22748;
	// end inline asm
	// begin inline asm
	fma.rn.f32 %f22756, %f22710, %f33028, %f22752;
	// end inline asm
	// begin inline asm
	fma.rn.f32 %f22760, %f22710, %f33028, %f22756;
	// end inline asm
	// begin inline asm
	fma.rn.f32 %f22764, %f22710, %f33028, %f22760;
	// end inline asm
	// begin inline asm
	fma.rn.f32 %f22768, %f22710, %f33028, %f22764;
	// end inline asm
	// begin inline asm
	fma.rn.f32 %f22772, %f22710, %f33028, %f22768;
	// end inline asm
	// begin inline asm
	fma.rn.f32 %f22776, %f22710, %f33028, %f22772;
	// end inline asm
	// begin inline asm
	fma.rn.f32 %f22780, %f22710, %f33028, %f22776;
	// end inline asm
	// begin inline asm
	fma.rn.f32 %f22784, %f22710, %f33028, %f22780;
	// end inline asm
	// begin inline asm
	fma.rn.f32 %f22788, %f22710, %f33028, %f22784;
	// end inline asm
	// begin inline asm
	fma.rn.f32 %f22792, %f22710, %f33028, %f22788;
	// end inline asm
	// begin inline asm
	fma.rn.f32 %f22796, %f22710, %f33028, %f22792;
	// end inline asm
	// begin inline asm
	fma.rn.f32 %f22800, %f22710, %f33028, %f22796;
	// end inline asm
	// begin inline asm
	fma.rn.f32 %f22804, %f22710, %f33028, %f22800;
	// end inline asm
	// begin inline asm
	fma.rn.f32 %f22808, %f22710, %f33028, %f22804;
	// end inline asm
	// begin inline asm
	fma.rn.f32 %f22812, %f22710, %f33028, %f22808;
	// end inline asm
	// begin inline asm
	fma.rn.f32 %f22816, %f22710, %f33028, %f22812;
	// end inline asm
	// begin inline asm
	fma.rn.f32 %f22820, %f22710, %f33028, %f22816;
	// end inline asm
	// begin inline asm
	fma.rn.f32 %f22824, %f22710, %f33028, %f22820;
	// end inline asm
	// begin inline asm
	fma.rn.f32 %f22828, %f22710, %f33028, %f22824;
	// end inline asm
	// begin inline asm
	fma.rn.f32 %f22832, %f22710, %f33028, %f22828;
	// end inline asm
	// begin inline asm
	fma.rn.f32 %f22836, %f22710, %f33028, %f22832;
	// end inline asm
	// begin inline asm
	fma.rn.f32 %f22840, %f22710, %f33028, %f22836;
	// end inline asm
	// begin inline asm
	fma.rn.f32 %f22844, %f22710, %f33028, %f22840;
	// end inline asm
	// begin inline asm
	fma.rn.f32 %f22848, %f22710, %f33028, %f22844;
	// end inline asm
	// begin inline asm
	fma.rn.f32 %f22852, %f22710, %f33028, %f22848;
	// end inline asm
	// begin inline asm
	fma.rn.f32 %f22856, %f22710, %f33028, %f22852;
	// end inline asm
	// begin inline asm
	fma.rn.f32 %f22860, %f22710, %f33028, %f22856;
	// end inline asm
	// begin inline asm
	fma.rn.f32 %f22864, %f22710, %f33028, %f22860;
	// end inline asm
	// begin inline asm
	fma.rn.f32 %f22868, %f22710, %f33028, %f22864;
	// end inline asm
	// begin inline asm
	fma.rn.f32 %f22872, %f22710, %f33028, %f22868;
	// end inline asm
	// begin inline asm
	fma.rn.f32 %f22876, %f22710, %f33028, %f22872;
	// end inline asm
	// begin inline asm
	fma.rn.f32 %f22880, %f22710, %f33028, %f22876;
	// end inline asm
	// begin inline asm
	fma.rn.f32 %f22884, %f22710, %f33028, %f22880;
	// end inline asm
	// begin inline asm
	fma.rn.f32 %f22888, %f22710, %f33028, %f22884;
	// end inline asm
	// begin inline asm
	fma.rn.f32 %f22892, %f22710, %f33028, %f22888;
	// end inline asm
	// begin inline asm
	fma.rn.f32 %f22896, %f22710, %f33028, %f22892;
	// end inline asm
	// begin inline asm
	fma.rn.f32 %f22900, %f22710, %f33028, %f22896;
	// end inline asm
	// begin inline asm
	fma.rn.f32 %f22904, %f22710, %f33028, %f22900;
	// end inline asm
	// begin inline asm
	fma.rn.f32 %f22908, %f22710, %f33028, %f22904;
	// end inline asm
	// begin inline asm
	fma.rn.f32 %f22912, %f22710, %f33028, %f22908;
	// end inline asm
	// begin inline asm
	fma.rn.f32 %f22916, %f22710, %f33028, %f22912;
	// end inline asm
	// begin inline asm
	fma.rn.f32 %f22920, %f22710, %f33028, %f22916;
	// end inline asm
	// begin inline asm
	fma.rn.f32 %f22924, %f22710, %f33028, %f22920;
	// end inline asm
	// begin inline asm
	fma.rn.f32 %f22928, %f22710, %f33028, %f22924;
	// end inline asm
	// begin inline asm
	fma.rn.f32 %f22932, %f22710, %f33028, %f22928;
	// end inline asm
	// begin inline asm
	fma.rn.f32 %f22936, %f22710, %f33028, %f22932;
	// end inline asm
	// begin inline asm
	fma.rn.f32 %f22940, %f22710, %f33028, %f22936;
	// end inline asm
	// begin inline asm
	fma.rn.f32 %f22944, %f22710, %f33028, %f22940;
	// end inline asm
	// begin inline asm
	fma.rn.f32 %f22948, %f22710, %f33028, %f22944;
	// end inline asm
	// begin inline asm
	fma.rn.f32 %f22952, %f22710, %f33028, %f22948;
	// end inline asm
	// begin inline asm
	fma.rn.f32 %f22956, %f22710, %f33028, %f22952;
	// end inline asm
	// begin inline asm
	fma.rn.f32 %f22960, %f22710, %f33028, %f22956;
	// end inline asm
	// begin inline asm
	fma.rn.f32 %f22964, %f22710, %f33028, %f22960;
	// end inline asm
	// begin inline asm
	sin.approx.f32  %f22968, %f22964;
	// end inline asm
	// begin inline asm
	fma.rn.f32 %f22970, %f22968, %f33028, %f22964;
	// end inline asm
	// begin inline asm
	fma.rn.f32 %f22974, %f22968, %f33028, %f22970;
	// end inline asm
	// begin inline asm
	fma.rn.f32 %f22978, %f22968, %f33028, %f22974;
	// end inline asm
	// begin inline asm
	fma.rn.f32 %f22982, %f22968, %f33028, %f22978;
	// end inline asm
	// begin inline asm
	fma.rn.f32 %f22986, %f22968, %f33028, %f22982;
	// end inline asm
	// begin inline asm
	fma.rn.f32 %f22990, %f22968, %f33028, %f22986;
	// end inline asm
	// begin inline asm
	fma.rn.f32 %f22994, %f22968, %f33028, %f22990;
	// end inline asm
	// begin inline asm
	fma.rn.f32 %f22998, %f22968, %f33028, %f22994;
	// end inline asm
	// begin inline asm
	fma.rn.f32 %f23002, %f22968, %f33028, %f22998;
	// end inline asm
	// begin inline asm
	fma.rn.f32 %f23006, %f22968, %f33028, %f23002;
	// end inline asm
	// begin inline asm
	fma.rn.f32 %f23010, %f22968, %f33028, %f23006;
	// end inline asm
	// begin inline asm
	fma.rn.f32 %f23014, %f22968, %f33028, %f23010;
	// end inline asm
	// begin inline asm
	fma.rn.f32 %f23018, %f22968, %f33028, %f23014;
	// end inline asm
	// begin inline asm
	fma.rn.f32 %f23022, %f22968, %f33028, %f23018;
	// end inline asm
	// begin inline asm
	fma.rn.f32 %f23026, %f22968, %f33028, %f23022;
	// end inline asm
	// begin inline asm
	fma.rn.f32 %f23030, %f22968, %f33028, %f23026;
	// end inline asm
	// begin inline asm
	fma.rn.f32 %f23034, %f22968, %f33028, %f23030;
	// end inline asm
	// begin inline asm
	fma.rn.f32 %f23038, %f22968, %f33028, %f23034;
	// end inline asm
	// begin inline asm
	fma.rn.f32 %f23042, %f22968, %f33028, %f23038;
	// end inline asm
	// begin inline asm
	fma.rn.f32 %f23046, %f22968, %f33028, %f23042;
	// end inline asm
	// begin inline asm
	fma.rn.f32 %f23050, %f22968, %f33028, %f23046;
	// end inline asm
	// begin inline asm
	fma.rn.f32 %f23054, %f22968, %f33028, %f23050;
	// end inline asm
	// begin inline asm
	fma.rn.f32 %f23058, %f22968, %f33028, %f23054;
	// end inline asm
	// begin inline asm
	fma.rn.f32 %f23062, %f22968, %f33028, %f23058;
	// end inline asm
	// begin inline asm
	fma.rn.f32 %f23066, %f22968, %f33028, %f23062;
	// end inline asm
	// begin inline asm
	fma.rn.f32 %f23070, %f22968, %f33028, %f23066;
	// end inline asm
	// begin inline asm
	fma.rn.f32 %f23074, %f22968, %f33028, %f23070;
	// end inline asm
	// begin inline asm
	fma.rn.f32 %f23078, %f22968, %f33028, %f23074;
	// end inline asm
	// begin inline asm
	fma.rn.f32 %f23082, %f22968, %f33028, %f23078;
	// end inline asm
	// begin inline asm
	fma.rn.f32 %f23086, %f22968, %f33028, %f23082;
	// end inline asm
	// begin inline asm
	fma.rn.f32 %f23090, %f22968, %f33028, %f23086;
	// end inline asm
	// begin inline asm
	fma.rn.f32 %f23094, %f22968, %f33028, %f23090;
	// end inline asm
	// begin inline asm
	fma.rn.f32 %f23098, %f22968, %f33028, %f23094;
	// end inline asm
	// begin inline asm
	fma.rn.f32 %f23102, %f22968, %f33028, %f23098;
	// end inline asm
	// begin inline asm
	fma.rn.f32 %f23106, %f22968, %f33028, %f23102;
	// end inline asm
	// begin inline asm
	fma.rn.f32 %f23110, %f22968, %f33028, %f23106;
	// end inline asm
	// begin inline asm
	fma.rn.f32 %f23114, %f22968, %f33028, %f23110;
	// end inline asm
	// begin inline asm
	fma.rn.f32 %f23118, %f22968, %f33028, %f23114;
	// end inline asm
	// begin inline asm
	fma.rn.f32 %f23122, %f22968, %f33028, %f23118;
	// end inline asm
	// begin inline asm
	fma.rn.f32 %f23126, %f22968, %f33028, %f23122;
	// end inline asm
	// begin inline asm
	fma.rn.f32 %f23130, %f22968, %f33028, %f23126;
	// end inline asm
	// begin inline asm
	fma.rn.f32 %f23134, %f22968, %f33028, %f23130;
	// end inline asm
	// begin inline asm
	fma.rn.f32 %f23138, %f22968, %f33028, %f23134;
	// end inline asm
	// begin inline asm
	fma.rn.f32 %f23142, %f22968, %f33028, %f23138;
	// end inline asm
	// begin inline asm
	fma.rn.f32 %f23146, %f22968, %f33028, %f23142;
	// end inline asm
	// begin inline asm
	fma.rn.f32 %f23150, %f22968, %f33028, %f23146;
	// end inline asm
	// begin inline asm
	fma.rn.f32 %f23154, %f22968, %f33028, %f23150;
	// end inline asm
	// begin inline asm
	fma.rn.f32 %f23158, %f22968, %f33028, %f23154;
	// end inline asm
	// begin inline asm
	fma.rn.f32 %f23162, %f22968, %f33028, %f23158;
	// end inline asm
	// begin inline asm
	fma.rn.f32 %f23166, %f22968, %f33028, %f23162;
	// end inline asm
	// begin inline asm
	fma.rn.f32 %f23170, %f22968, %f33028, %f23166;
	// end inline asm
	// begin inline asm
	fma.rn.f32 %f23174, %f22968, %f33028, %f23170;
	// end inline asm
	// begin inline asm
	fma.rn.f32 %f23178, %f22968, %f33028, %f23174;
	// end inline asm
	// begin inline asm
	fma.rn.f32 %f23182, %f22968, %f33028, %f23178;
	// end inline asm
	// begin inline asm
	fma.rn.f32 %f23186, %f22968, %f33028, %f23182;
	// end inline asm
	// begin inline asm
	fma.rn.f32 %f23190, %f22968, %f33028, %f23186;
	// end inline asm
	// begin inline asm
	fma.rn.f32 %f23194, %f22968, %f33028, %f23190;
	// end inline asm
	// begin inline asm
	fma.rn.f32 %f23198, %f22968, %f33028, %f23194;
	// end inline asm
	// begin inline asm
	fma.rn.f32 %f23202, %f22968, %f33028, %f23198;
	// end inline asm
	// begin inline asm
	fma.rn.f32 %f23206, %f22968, %f33028, %f23202;
	// end inline asm
	// begin inline asm
	fma.rn.f32 %f23210, %f22968, %f33028, %f23206;
	// end inline asm
	// begin inline asm
	fma.rn.f32 %f23214, %f22968, %f33028, %f23210;
	// end inline asm
	// begin inline asm
	fma.rn.f32 %f23218, %f22968, %f33028, %f23214;
	// end inline asm
	// begin inline asm
	fma.rn.f32 %f23222, %f22968, %f33028, %f23218;
	// end inline asm
	// begin inline asm
	sin.approx.f32  %f23226, %f23222;
	// end inline asm
	// begin inline asm
	fma.rn.f32 %f23228, %f23226, %f33028, %f23222;
	// end inline asm
	// begin inline asm
	fma.rn.f32 %f23232, %f23226, %f33028, %f23228;
	// end inline asm
	// begin inline asm
	fma.rn.f32 %f23236, %f23226, %f33028, %f23232;
	// end inline asm
	// begin inline asm
	fma.rn.f32 %f23240, %f23226, %f33028, %f23236;
	// end inline asm
	// begin inline asm
	fma.rn.f32 %f23244, %f23226, %f33028, %f23240;
	// end inline asm
	// begin inline asm
	fma.rn.f32 %f23248, %f23226, %f33028, %f23244;
	// end inline asm
	// begin inline asm
	fma.rn.f32 %f23252, %f23226, %f33028, %f23248;
	// end inline asm
	// begin inline asm
	fma.rn.f32 %f23256, %f23226, %f33028, %f23252;
	// end inline asm
	// begin inline asm
	fma.rn.f32 %f23260, %f23226, %f33028, %f23256;
	// end inline asm
	// begin inline asm
	fma.rn.f32 %f23264, %f23226, %f33028, %f23260;
	// end inline asm
	// begin inline asm
	fma.rn.f32 %f23268, %f23226, %f33028, %f23264;
	// end inline asm
	// begin inline asm
	fma.rn.f32 %f23272, %f23226, %f33028, %f23268;
	// end inline asm
	// begin inline asm
	fma.rn.f32 %f23276, %f23226, %f33028, %f23272;
	// end inline asm
	// begin inline asm
	fma.rn.f32 %f23280, %f23226, %f33028, %f23276;
	// end inline asm
	// begin inline asm
	fma.rn.f32 %f23284, %f23226, %f33028, %f23280;
	// end inline asm
	// begin inline asm
	fma.rn.f32 %f23288, %f23226, %f33028, %f23284;
	// end inline asm
	// begin inline asm
	fma.rn.f32 %f23292, %f23226, %f33028, %f23288;
	// end inline asm
	// begin inline asm
	fma.rn.f32 %f23296, %f23226, %f33028, %f23292;
	// end inline asm
	// begin inline asm
	fma.rn.f32 %f23300, %f23226, %f33028, %f23296;
	// end inline asm
	// begin inline asm
	fma.rn.f32 %f23304, %f23226, %f33028, %f23300;
	// end inline asm
	// begin inline asm
	fma.rn.f32 %f23308, %f23226, %f33028, %f23304;
	// end inline asm
	// begin inline asm
	fma.rn.f32 %f23312, %f23226, %f33028, %f23308;
	// end inline asm
	// begin inline asm
	fma.rn.f32 %f23316, %f23226, %f33028, %f23312;
	// end inline asm
	// begin inline asm
	fma.rn.f32 %f23320, %f23226, %f33028, %f23316;
	// end inline asm
	// begin inline asm
	fma.rn.f32 %f23324, %f23226, %f33028, %f23320;
	// end inline asm
	// begin inline asm
	fma.rn.f32 %f23328, %f23226, %f33028, %f23324;
	// end inline asm
	// begin inline asm
	fma.rn.f32 %f23332, %f23226, %f33028, %f23328;
	// end inline asm
	// begin inline asm
	fma.rn.f32 %f23336, %f23226, %f33028, %f23332;
	// end inline asm
	// begin inline asm
	fma.rn.f32 %f23340, %f23226, %f33028, %f23336;
	// end inline asm
	// begin inline asm
	fma.rn.f32 %f23344, %f23226, %f33028, %f23340;
	// end inline asm
	// begin inline asm
	fma.rn.f32 %f23348, %f23226, %f33028, %f23344;
	// end inline asm
	// begin inline asm
	fma.rn.f32 %f23352, %f23226, %f33028, %f23348;
	// end inline asm
	// begin inline asm
	fma.rn.f32 %f23356, %f23226, %f33028, %f23352;
	// end inline asm
	// begin inline asm
	fma.rn.f32 %f23360, %f23226, %f33028, %f23356;
	// end inline asm
	// begin inline asm
	fma.rn.f32 %f23364, %f23226, %f33028, %f23360;
	// end inline asm
	// begin inline asm
	fma.rn.f32 %f23368, %f23226, %f33028, %f23364;
	// end inline asm
	// begin inline asm
	fma.rn.f32 %f23372, %f23226, %f33028, %f23368;
	// end inline asm
	// begin inline asm
	fma.rn.f32 %f23376, %f23226, %f33028, %f23372;
	// end inline asm
	// begin inline asm
	fma.rn.f32 %f23380, %f23226, %f33028, %f23376;
	// end inline asm
	// begin inline asm
	fma.rn.f32 %f23384, %f23226, %f33028, %f23380;
	// end inline asm
	// begin inline asm
	fma.rn.f32 %f23388, %f23226, %f33028, %f23384;
	// end inline asm
	// begin inline asm
	fma.rn.f32 %f23392, %f23226, %f33028, %f23388;
	// end inline asm
	// begin inline asm
	fma.rn.f32 %f23396, %f23226, %f33028, %f23392;
	// end inline asm
	// begin inline asm
	fma.rn.f32 %f23400, %f23226, %f33028, %f23396;
	// end inline asm
	// begin inline asm
	fma.rn.f32 %f23404, %f23226, %f33028, %f23400;
	// end inline asm
	// begin inline asm
	fma.rn.f32 %f23408, %f23226, %f33028, %f23404;
	// end inline asm
	// begin inline asm
	fma.rn.f32 %f23412, %f23226, %f33028, %f23408;
	// end inline asm
	// begin inline asm
	fma.rn.f32 %f23416, %f23226, %f33028, %f23412;
	// end inline asm
	// begin inline asm
	fma.rn.f32 %f23420, %f23226, %f33028, %f23416;
	// end inline asm
	// begin inline asm
	fma.rn.f32 %f23424, %f23226, %f33028, %f23420;
	// end inline asm
	// begin inline asm
	fma.rn.f32 %f23428, %f23226, %f33028, %f23424;
	// end inline asm
	// begin inline asm
	fma.rn.f32 %f23432, %f23226, %f33028, %f23428;
	// end inline asm
	// begin inline asm
	fma.rn.f32 %f23436, %f23226, %f33028, %f23432;
	// end inline asm
	// begin inline asm
	fma.rn.f32 %f23440, %f23226, %f33028, %f23436;
	// end inline asm
	// begin inline asm
	fma.rn.f32 %f23444, %f23226, %f33028, %f23440;
	// end inline asm
	// begin inline asm
	fma.rn.f32 %f23448, %f23226, %f33028, %f23444;
	// end inline asm
	// begin inline asm
	fma.rn.f32 %f23452, %f23226, %f33028, %f23448;
	// end inline asm
	// begin inline asm
	fma.rn.f32 %f23456, %f23226, %f33028, %f23452;
	// end inline asm
	// begin inline asm
	fma.rn.f32 %f23460, %f23226, %f33028, %f23456;
	// end inline asm
	// begin inline asm
	fma.rn.f32 %f23464, %f23226, %f33028, %f23460;
	// end inline asm
	// begin inline asm
	fma.rn.f32 %f23468, %f23226, %f33028, %f23464;
	// end inline asm
	// begin inline asm
	fma.rn.f32 %f23472, %f23226, %f33028, %f23468;
	// end inline asm
	// begin inline asm
	fma.rn.f32 %f23476, %f23226, %f33028, %f23472;
	// end inline asm
	// begin inline asm
	fma.rn.f32 %f23480, %f23226, %f33028, %f23476;
	// end inline asm
	// begin inline asm
	sin.approx.f32  %f23484, %f23480;
	// end inline asm
	// begin inline asm
	fma.rn.f32 %f23486, %f23484, %f33028, %f23480;
	// end inline asm
	// begin inline asm
	fma.rn.f32 %f23490, %f23484, %f33028, %f23486;
	// end inline asm
	// begin inline asm
	fma.rn.f32 %f23494, %f23484, %f33028, %f23490;
	// end inline asm
	// begin inline asm
	fma.rn.f32 %f23498, %f23484, %f33028, %f23494;
	// end inline asm
	// begin inline asm
	fma.rn.f32 %f23502, %f23484, %f33028, %f23498;
	// end inline asm
	// begin inline asm
	fma.rn.f32 %f23506, %f23484, %f33028, %f23502;
	// end inline asm
	// begin inline asm
	fma.rn.f32 %f23510, %f23484, %f33028, %f23506;
	// end inline asm
	// begin inline asm
	fma.rn.f32 %f23514, %f23484, %f33028, %f23510;
	// end inline asm
	// begin inline asm
	fma.rn.f32 %f23518, %f23484, %f33028, %f23514;
	// end inline asm
	// begin inline asm
	fma.rn.f32 %f23522, %f23484, %f33028, %f23518;
	// end inline asm
	// begin inline asm
	fma.rn.f32 %f23526, %f23484, %f33028, %f23522;
	// end inline asm
	// begin inline asm
	fma.rn.f32 %f23530, %f23484, %f33028, %f23526;
	// end inline asm
	// begin inline asm
	fma.rn.f32 %f23534, %f23484, %f33028, %f23530;
	// end inline asm
	// begin inline asm
	fma.rn.f32 %f23538, %f23484, %f33028, %f23534;
	// end inline asm
	// begin inline asm
	fma.rn.f32 %f23542, %f23484, %f33028, %f23538;
	// end inline asm
	// begin inline asm
	fma.rn.f32 %f23546, %f23484, %f33028, %f23542;
	// end inline asm
	// begin inline asm
	fma.rn.f32 %f23550, %f23484, %f33028, %f23546;
	// end inline asm
	// begin inline asm
	fma.rn.f32 %f23554, %f23484, %f33028, %f23550;
	// end inline asm
	// begin inline asm
	fma.rn.f32 %f23558, %f23484, %f33028, %f23554;
	// end inline asm
	// begin inline asm
	fma.rn.f32 %f23562, %f23484, %f33028, %f23558;
	// end inline asm
	// begin inline asm
	fma.rn.f32 %f23566, %f23484, %f33028, %f23562;
	// end inline asm
	// begin inline asm
	fma.rn.f32 %f23570, %f23484, %f33028, %f23566;
	// end inline asm
	// begin inline asm
	fma.rn.f32 %f23574, %f23484, %f33028, %f23570;
	// end inline asm
	// begin inline asm
	fma.rn.f32 %f23578, %f23484, %f33028, %f23574;
	// end inline asm
	// begin inline asm
	fma.rn.f32 %f23582, %f23484, %f33028, %f23578;
	// end inline asm
	// begin inline asm
	fma.rn.f32 %f23586, %f23484, %f33028, %f23582;
	// end inline asm
	// begin inline asm
	fma.rn.f32 %f23590, %f23484, %f33028, %f23586;
	// end inline asm
	// begin inline asm
	fma.rn.f32 %f23594, %f23484, %f33028, %f23590;
	// end inline asm
	// begin inline asm
	fma.rn.f32 %f23598, %f23484, %f33028, %f23594;
	// end inline asm
	// begin inline asm
	fma.rn.f32 %f23602, %f23484, %f33028, %f23598;
	// end inline asm
	// begin inline asm
	fma.rn.f32 %f23606, %f23484, %f33028, %f23602;
	// end inline asm
	// begin inline asm
	fma.rn.f32 %f23610, %f23484, %f33028, %f23606;
	// end inline asm
	// begin inline asm
	fma.rn.f32 %f23614, %f23484, %f33028, %f23610;
	// end inline asm
	// begin inline asm
	fma.rn.f32 %f23618, %f23484, %f33028, %f23614;
	// end inline asm
	// begin inline asm
	fma.rn.f32 %f23622, %f23484, %f33028, %f23618;
	// end inline asm
	// begin inline asm
	fma.rn.f32 %f23626, %f23484, %f33028, %f23622;
	// end inline asm
	// begin inline asm
	fma.rn.f32 %f23630, %f23484, %f33028, %f23626;
	// end inline asm
	// begin inline asm
	fma.rn.f32 %f23634, %f23484, %f33028, %f23630;
	// end inline asm
	// begin inline asm
	fma.rn.f32 %f23638, %f23484, %f33028, %f23634;
	// end inline asm
	// begin inline asm
	fma.rn.f32 %f23642, %f23484, %f33028, %f23638;
	// end inline asm
	// begin inline asm
	fma.rn.f32 %f23646, %f23484, %f33028, %f23642;
	// end inline asm
	// begin inline asm
	fma.rn.f32 %f23650, %f23484, %f33028, %f23646;
	// end inline asm
	// begin inline asm
	fma.rn.f32 %f23654, %f23484, %f33028, %f23650;
	// end inline asm
	// begin inline asm
	fma.rn.f32 %f23658, %f23484, %f33028, %f23654;
	// end inline asm
	// begin inline asm
	fma.rn.f32 %f23662, %f23484, %f33028, %f23658;
	// end inline asm
	// begin inline asm
	fma.rn.f32 %f23666, %f23484, %f33028, %f23662;
	// end inline asm
	// begin inline asm
	fma.rn.f32 %f23670, %f23484, %f33028, %f23666;
	// end inline asm
	// begin inline asm
	fma.rn.f32 %f23674, %f23484, %f33028, %f23670;
	// end inline asm
	// begin inline asm
	fma.rn.f32 %f23678, %f23484, %f33028, %f23674;
	// end inline asm
	// begin inline asm
	fma.rn.f32 %f23682, %f23484, %f33028, %f23678;
	// end inline asm
	// begin inline asm
	fma.rn.f32 %f23686, %f23484, %f33028, %f23682;
	// end inline asm
	// begin inline asm
	fma.rn.f32 %f23690, %f23484, %f33028, %f23686;
	// end inline asm
	// begin inline asm
	fma.rn.f32 %f23694, %f23484, %f33028, %f23690;
	// end inline asm
	// begin inline asm
	fma.rn.f32 %f23698, %f23484, %f33028, %f23694;
	// end inline asm
	// begin inline asm
	fma.rn.f32 %f23702, %f23484, %f33028, %f23698;
	// end inline asm
	// begin inline asm
	fma.rn.f32 %f23706, %f23484, %f33028, %f23702;
	// end inline asm
	// begin inline asm
	fma.rn.f32 %f23710, %f23484, %f33028, %f23706;
	// end inline asm
	// begin inline asm
	fma.rn.f32 %f23714, %f23484, %f33028, %f23710;
	// end inline asm
	// begin inline asm
	fma.rn.f32 %f23718, %f23484, %f33028, %f23714;
	// end inline asm
	// begin inline asm
	fma.rn.f32 %f23722, %f23484, %f33028, %f23718;
	// end inline asm
	// begin inline asm
	fma.rn.f32 %f23726, %f23484, %f33028, %f23722;
	// end inline asm
	// begin inline asm
	fma.rn.f32 %f23730, %f23484, %f33028, %f23726;
	// end inline asm
	// begin inline asm
	fma.rn.f32 %f23734, %f23484, %f33028, %f23730;
	// end inline asm
	// begin inline asm
	fma.rn.f32 %f23738, %f23484, %f33028, %f23734;
	// end inline asm
	// begin inline asm
	sin.approx.f32  %f23742, %f23738;
	// end inline asm
	// begin inline asm
	fma.rn.f32 %f23744, %f23742, %f33028, %f23738;
	// end inline asm
	// begin inline asm
	fma.rn.f32 %f23748, %f23742, %f33028, %f23744;
	// end inline asm
	// begin inline asm
	fma.rn.f32 %f23752, %f23742, %f33028, %f23748;
	// end inline asm
	// begin inline asm
	fma.rn.f32 %f23756, %f23742, %f33028, %f23752;
	// end inline asm
	// begin inline asm
	fma.rn.f32 %f23760, %f23742, %f33028, %f23756;
	// end inline asm
	// begin inline asm
	fma.rn.f32 %f23764, %f23742, %f33028, %f23760;
	// end inline asm
	// begin inline asm
	fma.rn.f32 %f23768, %f23742, %f33028, %f23764;
	// end inline asm
	// begin inline asm
	fma.rn.f32 %f23772, %f23742, %f33028, %f23768;
	// end inline asm
	// begin inline asm
	fma.rn.f32 %f23776, %f23742, %f33028, %f23772;
	// end inline asm
	// begin inline asm
	fma.rn.f32 %f23780, %f23742, %f33028, %f23776;
	// end inline asm
	// begin inline asm
	fma.rn.f32 %f23784, %f23742, %f33028, %f23780;
	// end inline asm
	// begin inline asm
	fma.rn.f32 %f23788, %f23742, %f33028, %f23784;
	// end inline asm
	// begin inline asm
	fma.rn.f32 %f23792, %f23742, %f33028, %f23788;
	// end inline asm
	// begin inline asm
	fma.rn.f32 %f23796, %f23742, %f33028, %f23792;
	// end inline asm
	// begin inline asm
	fma.rn.f32 %f23800, %f23742, %f33028, %f23796;
	// end inline asm
	// begin inline asm
	fma.rn.f32 %f23804, %f23742, %f33028, %f23800;
	// end inline asm
	// begin inline asm
	fma.rn.f32 %f23808, %f23742, %f33028, %f23804;
	// end inline asm
	// begin inline asm
	fma.rn.f32 %f23812, %f23742, %f33028, %f23808;
	// end inline asm
	// begin inline asm
	fma.rn.f32 %f23816, %f23742, %f33028, %f23812;
	// end inline asm
	// begin inline asm
	fma.rn.f32 %f23820, %f23742, %f33028, %f23816;
	// end inline asm
	// begin inline asm
	fma.rn.f32 %f23824, %f23742, %f33028, %f23820;
	// end inline asm
	// begin inline asm
	fma.rn.f32 %f23828, %f23742, %f33028, %f23824;
	// end inline asm
	// begin inline asm
	fma.rn.f32 %f23832, %f23742, %f33028, %f23828;
	// end inline asm
	// begin inline asm
	fma.rn.f32 %f23836, %f23742, %f33028, %f23832;
	// end inline asm
	// begin inline asm
	fma.rn.f32 %f23840, %f23742, %f33028, %f23836;
	// end inline asm
	// begin inline asm
	fma.rn.f32 %f23844, %f23742, %f33028, %f23840;
	// end inline asm
	// begin inline asm
	fma.rn.f32 %f23848, %f23742, %f33028, %f23844;
	// end inline asm
	// begin inline asm
	fma.rn.f32 %f23852, %f23742, %f33028, %f23848;
	// end inline asm
	// begin inline asm
	fma.rn.f32 %f23856, %f23742, %f33028, %f23852;
	// end inline asm
	// begin inline asm
	fma.rn.f32 %f23860, %f23742, %f33028, %f23856;
	// end inline asm
	// begin inline asm
	fma.rn.f32 %f23864, %f23742, %f33028, %f23860;
	// end inline asm
	// begin inline asm
	fma.rn.f32 %f23868, %f23742, %f33028, %f23864;
	// end inline asm
	// begin inline asm
	fma.rn.f32 %f23872, %f23742, %f33028, %f23868;
	// end inline asm
	// begin inline asm
	fma.rn.f32 %f23876, %f23742, %f33028, %f23872;
	// end inline asm
	// begin inline asm
	fma.rn.f32 %f23880, %f23742, %f33028, %f23876;
	// end inline asm
	// begin inline asm
	fma.rn.f32 %f23884, %f23742, %f33028, %f23880;
	// end inline asm
	// begin inline asm
	fma.rn.f32 %f23888, %f23742, %f33028, %f23884;
	// end inline asm
	// begin inline asm
	fma.rn.f32 %f23892, %f23742, %f33028, %f23888;
	// end inline asm
	// begin inline asm
	fma.rn.f32 %f23896, %f23742, %f33028, %f23892;
	// end inline asm
	// begin inline asm
	fma.rn.f32 %f23900, %f23742, %f33028, %f23896;
	// end inline asm
	// begin inline asm
	fma.rn.f32 %f23904, %f23742, %f33028, %f23900;
	// end inline asm
	// begin inline asm
	fma.rn.f32 %f23908, %f23742, %f33028, %f23904;
	// end inline asm
	// begin inline asm
	fma.rn.f32 %f23912, %f23742, %f33028, %f23908;
	// end inline asm
	// begin inline asm
	fma.rn.f32 %f23916, %f23742, %f33028, %f23912;
	// end inline asm
	// begin inline asm
	fma.rn.f32 %f23920, %f23742, %f33028, %f23916;
	// end inline asm
	// begin inline asm
	fma.rn.f32 %f23924, %f23742, %f33028, %f23920;
	// end inline asm
	// begin inline asm
	fma.rn.f32 %f23928, %f23742, %f33028, %f23924;
	// end inline asm
	// begin inline asm
	fma.rn.f32 %f23932, %f23742, %f33028, %f23928;
	// end inline asm
	// begin inline asm
	fma.rn.f32 %f23936, %f23742, %f33028, %f23932;
	// end inline asm
	// begin inline asm
	fma.rn.f32 %f23940, %f23742, %f33028, %f23936;
	// end inline asm
	// begin inline asm
	fma.rn.f32 %f23944, %f23742, %f33028, %f23940;
	// end inline asm
	// begin inline asm
	fma.rn.f32 %f23948, %f23742, %f33028, %f23944;
	// end inline asm
	// begin inline asm
	fma.rn.f32 %f23952, %f23742, %f33028, %f23948;
	// end inline asm
	// begin inline asm
	fma.rn.f32 %f23956, %f23742, %f33028, %f23952;
	// end inline asm
	// begin inline asm
	fma.rn.f32 %f23960, %f23742, %f33028, %f23956;
	// end inline asm
	// begin inline asm
	fma.rn.f32 %f23964, %f23742, %f33028, %f23960;
	// end inline asm
	// begin inline asm
	fma.rn.f32 %f23968, %f23742, %f33028, %f23964;
	// end inline asm
	// begin inline asm
	fma.rn.f32 %f23972, %f23742, %f33028, %f23968;
	// end inline asm
	// begin inline asm
	fma.rn.f32 %f23976, %f23742, %f33028, %f23972;
	// end inline asm
	// begin inline asm
	fma.rn.f32 %f23980, %f23742, %f33028, %f23976;
	// end inline asm
	// begin inline asm
	fma.rn.f32 %f23984, %f23742, %f33028, %f23980;
	// end inline asm
	// begin inline asm
	fma.rn.f32 %f23988, %f23742, %f33028, %f23984;
	// end inline asm
	// begin inline asm
	fma.rn.f32 %f23992, %f23742, %f33028, %f23988;
	// end inline asm
	// begin inline asm
	fma.rn.f32 %f23996, %f23742, %f33028, %f23992;
	// end inline asm
	// begin inline asm
	sin.approx.f32  %f24000, %f23996;
	// end inline asm
	// begin inline asm
	fma.rn.f32 %f24002, %f24000, %f33028, %f23996;
	// end inline asm
	// begin inline asm
	fma.rn.f32 %f24006, %f24000, %f33028, %f24002;
	// end inline asm
	// begin inline asm
	fma.rn.f32 %f24010, %f24000, %f33028, %f24006;
	// end inline asm
	// begin inline asm
	fma.rn.f32 %f24014, %f24000, %f33028, %f24010;
	// end inline asm
	// begin inline asm
	fma.rn.f32 %f24018, %f24000, %f33028, %f24014;
	// end inline asm
	// begin inline asm
	fma.rn.f32 %f24022, %f24000, %f33028, %f24018;
	// end inline asm
	// begin inline asm
	fma.rn.f32 %f24026, %f24000, %f33028, %f24022;
	// end inline asm
	// begin inline asm
	fma.rn.f32 %f24030, %f24000, %f33028, %f24026;
	// end inline asm
	// begin inline asm
	fma.rn.f32 %f24034, %f24000, %f33028, %f24030;
	// end inline asm
	// begin inline asm
	fma.rn.f32 %f24038, %f24000, %f33028, %f24034;
	// end inline asm
	// begin inline asm
	fma.rn.f32 %f24042, %f24000, %f33028, %f24038;
	// end inline asm
	// begin inline asm
	fma.rn.f32 %f24046, %f24000, %f33028, %f24042;
	// end inline asm
	// begin inline asm
	fma.rn.f32 %f24050, %f24000, %f33028, %f24046;
	// end inline asm
	// begin inline asm
	fma.rn.f32 %f24054, %f24000, %f33028, %f24050;
	// end inline asm
	// begin inline asm
	fma.rn.f32 %f24058, %f24000, %f33028, %f24054;
	// end inline asm
	// begin inline asm
	fma.rn.f32 %f24062, %f24000, %f33028, %f24058;
	// end inline asm
	// begin inline asm
	fma.rn.f32 %f24066, %f24000, %f33028, %f24062;
	// end inline asm
	// begin inline asm
	fma.rn.f32 %f24070, %f24000, %f33028, %f24066;
	// end inline asm
	// begin inline asm
	fma.rn.f32 %f24074, %f24000, %f33028, %f24070;
	// end inline asm
	// begin inline asm
	fma.rn.f32 %f24078, %f24000, %f33028, %f24074;
	// end inline asm
	// begin inline asm
	fma.rn.f32 %f24082, %f24000, %f33028, %f24078;
	// end inline asm
	// begin inline asm
	fma.rn.f32 %f24086, %f24000, %f33028, %f24082;
	// end inline asm
	// begin inline asm
	fma.rn.f32 %f24090, %f24000, %f33028, %f24086;
	// end inline asm
	// begin inline asm
	fma.rn.f32 %f24094, %f24000, %f33028, %f24090;
	// end inline asm
	// begin inline asm
	fma.rn.f32 %f24098, %f24000, %f33028, %f24094;
	// end inline asm
	// begin inline asm
	fma.rn.f32 %f24102, %f24000, %f33028, %f24098;
	// end inline asm
	// begin inline asm
	fma.rn.f32 %f24106, %f24000, %f33028, %f24102;
	// end inline asm
	// begin inline asm
	fma.rn.f32 %f24110, %f24000, %f33028, %f24106;
	// end inline asm
	// begin inline asm
	fma.rn.f32 %f24114, %f24000, %f33028, %f24110;
	// end inline asm
	// begin inline asm
	fma.rn.f32 %f24118, %f24000, %f33028, %f24114;
	// end inline asm
	// begin inline asm
	fma.rn.f32 %f24122, %f24000, %f33028, %f24118;
	// end inline asm
	// begin inline asm
	fma.rn.f32 %f24126, %f24000, %f33028, %f24122;
	// end inline asm
	// begin inline asm
	fma.rn.f32 %f24130, %f24000, %f33028, %f24126;
	// end inline asm
	// begin inline asm
	fma.rn.f32 %f24134, %f24000, %f33028, %f24130;
	// end inline asm
	// begin inline asm
	fma.rn.f32 %f24138, %f24000, %f33028, %f24134;
	// end inline asm
	// begin inline asm
	fma.rn.f32 %f24142, %f24000, %f33028, %f24138;
	// end inline asm
	// begin inline asm
	fma.rn.f32 %f24146, %f24000, %f33028, %f24142;
	// end inline asm
	// begin inline asm
	fma.rn.f32 %f24150, %f24000, %f33028, %f24146;
	// end inline asm
	// begin inline asm
	fma.rn.f32 %f24154, %f24000, %f33028, %f24150;
	// end inline asm
	// begin inline asm
	fma.rn.f32 %f24158, %f24000, %f33028, %f24154;
	// end inline asm
	// begin inline asm
	fma.rn.f32 %f24162, %f24000, %f33028, %f24158;
	// end inline asm
	// begin inline asm
	fma.rn.f32 %f24166, %f24000, %f33028, %f24162;
	// end inline asm
	// begin inline asm
	fma.rn.f32 %f24170, %f24000, %f33028, %f24166;
	// end inline asm
	// begin inline asm
	fma.rn.f32 %f24174, %f24000, %f33028, %f24170;
	// end inline asm
	// begin inline asm
	fma.rn.f32 %f24178, %f24000, %f33028, %f24174;
	// end inline asm
	// begin inline asm
	fma.rn.f32 %f24182, %f24000, %f33028, %f24178;
	// end inline asm
	// begin inline asm
	fma.rn.f32 %f24186, %f24000, %f33028, %f24182;
	// end inline asm
	// begin inline asm
	fma.rn.f32 %f24190, %f24000, %f33028, %f24186;
	// end inline asm
	// begin inline asm
	fma.rn.f32 %f24194, %f24000, %f33028, %f24190;
	// end inline asm
	// begin inline asm
	fma.rn.f32 %f24198, %f24000, %f33028, %f24194;
	// end inline asm
	// begin inline asm
	fma.rn.f32 %f24202, %f24000, %f33028, %f24198;
	// end inline asm
	// begin inline asm
	fma.rn.f32 %f24206, %f24000, %f33028, %f24202;
	// end inline asm
	// begin inline asm
	fma.rn.f32 %f24210, %f24000, %f33028, %f24206;
	// end inline asm
	// begin inline asm
	fma.rn.f32 %f24214, %f24000, %f33028, %f24210;
	// end inline asm
	// begin inline asm
	fma.rn.f32 %f24218, %f24000, %f33028, %f24214;
	// end inline asm
	// begin inline asm
	fma.rn.f32 %f24222, %f24000, %f33028, %f24218;
	// end inline asm
	// begin inline asm
	fma.rn.f32 %f24226, %f24000, %f33028, %f24222;
	// end inline asm
	// begin inline asm
	fma.rn.f32 %f24230, %f24000, %f33028, %f24226;
	// end inline asm
	// begin inline asm
	fma.rn.f32 %f24234, %f24000, %f33028, %f24230;
	// end inline asm
	// begin inline asm
	fma.rn.f32 %f24238, %f24000, %f33028, %f24234;
	// end inline asm
	// begin inline asm
	fma.rn.f32 %f24242, %f24000, %f33028, %f24238;
	// end inline asm
	// begin inline asm
	fma.rn.f32 %f24246, %f24000, %f33028, %f24242;
	// end inline asm
	// begin inline asm
	fma.rn.f32 %f24250, %f24000, %f33028, %f24246;
	// end inline asm
	// begin inline asm
	fma.rn.f32 %f24254, %f24000, %f33028, %f24250;
	// end inline asm
	// begin inline asm
	sin.approx.f32  %f24258, %f24254;
	// end inline asm
	// begin inline asm
	fma.rn.f32 %f24260, %f24258, %f33028, %f24254;
	// end inline asm
	// begin inline asm
	fma.rn.f32 %f24264, %f24258, %f33028, %f24260;
	// end inline asm
	// begin inline asm
	fma.rn.f32 %f24268, %f24258, %f33028, %f24264;
	// end inline asm
	// begin inline asm
	fma.rn.f32 %f24272, %f24258, %f33028, %f24268;
	// end inline asm
	// begin inline asm
	fma.rn.f32 %f24276, %f24258, %f33028, %f24272;
	// end inline asm
	// begin inline asm
	fma.rn.f32 %f24280, %f24258, %f33028, %f24276;
	// end inline asm
	// begin inline asm
	fma.rn.f32 %f24284, %f24258, %f33028, %f24280;
	// end inline asm
	// begin inline asm
	fma.rn.f32 %f24288, %f24258, %f33028, %f24284;
	// end inline asm
	// begin inline asm
	fma.rn.f32 %f24292, %f24258, %f33028, %f24288;
	// end inline asm
	// begin inline asm
	fma.rn.f32 %f24296, %f24258, %f33028, %f24292;
	// end inline asm
	// begin inline asm
	fma.rn.f32 %f24300, %f24258, %f33028, %f24296;
	// end inline asm
	// begin inline asm
	fma.rn.f32 %f24304, %f24258, %f33028, %f24300;
	// end inline asm
	// begin inline asm
	fma.rn.f32 %f24308, %f24258, %f33028, %f24304;
	// end inline asm
	// begin inline asm
	fma.rn.f32 %f24312, %f24258, %f33028, %f24308;
	// end inline asm
	// begin inline asm
	fma.rn.f32 %f24316, %f24258, %f33028, %f24312;
	// end inline asm
	// begin inline asm
	fma.rn.f32 %f24320, %f24258, %f33028, %f24316;
	// end inline asm
	// begin inline asm
	fma.rn.f32 %f24324, %f24258, %f33028, %f24320;
	// end inline asm
	// begin inline asm
	fma.rn.f32 %f24328, %f24258, %f33028, %f24324;
	// end inline asm
	// begin inline asm
	fma.rn.f32 %f24332, %f24258, %f33028, %f24328;
	// end inline asm
	// begin inline asm
	fma.rn.f32 %f24336, %f24258, %f33028, %f24332;
	// end inline asm
	// begin inline asm
	fma.rn.f32 %f24340, %f24258, %f33028, %f24336;
	// end inline asm
	// begin inline asm
	fma.rn.f32 %f24344, %f24258, %f33028, %f24340;
	// end inline asm
	// begin inline asm
	fma.rn.f32 %f24348, %f24258, %f33028, %f24344;
	// end inline asm
	// begin inline asm
	fma.rn.f32 %f24352, %f24258, %f33028, %f24348;
	// end inline asm
	// begin inline asm
	fma.rn.f32 %f24356, %f24258, %f33028, %f24352;
	// end inline asm
	// begin inline asm
	fma.rn.f32 %f24360, %f24258, %f33028, %f24356;
	// end inline asm
	// begin inline asm
	fma.rn.f32 %f24364, %f24258, %f33028, %f24360;
	// end inline asm
	// begin inline asm
	fma.rn.f32 %f24368, %f24258, %f33028, %f24364;
	// end inline asm
	// begin inline asm
	fma.rn.f32 %f24372, %f24258, %f33028, %f24368;
	// end inline asm
	// begin inline asm
	fma.rn.f32 %f24376, %f24258, %f33028, %f24372;
	// end inline asm
	// begin inline asm
	fma.rn.f32 %f24380, %f24258, %f33028, %f24376;
	// end inline asm
	// begin inline asm
	fma.rn.f32 %f24384, %f24258, %f33028, %f24380;
	// end inline asm
	// begin inline asm
	fma.rn.f32 %f24388, %f24258, %f33028, %f24384;
	// end inline asm
	// begin inline asm
	fma.rn.f32 %f24392, %f24258, %f33028, %f24388;
	// end inline asm
	// begin inline asm
	fma.rn.f32 %f24396, %f24258, %f33028, %f24392;
	// end inline asm
	// begin inline asm
	fma.rn.f32 %f24400, %f24258, %f33028, %f24396;
	// end inline asm
	// begin inline asm
	fma.rn.f32 %f24404, %f24258, %f33028, %f24400;
	// end inline asm
	// begin inline asm
	fma.rn.f32 %f24408, %f24258, %f33028, %f24404;
	// end inline asm
	// begin inline asm
	fma.rn.f32 %f24412, %f24258, %f33028, %f24408;
	// end inline asm
	// begin inline asm
	fma.rn.f32 %f24416, %f24258, %f33028, %f24412;
	// end inline asm
	// begin inline asm
	fma.rn.f32 %f24420, %f24258, %f33028, %f24416;
	// end inline asm
	// begin inline asm
	fma.rn.f32 %f24424, %f24258, %f33028, %f24420;
	// end inline asm
	// begin inline asm
	fma.rn.f32 %f24428, %f24258, %f33028, %f24424;
	// end inline asm
	// begin inline asm
	fma.rn.f32 %f24432, %f24258, %f33028, %f24428;
	// end inline asm
	// begin inline asm
	fma.rn.f32 %f24436, %f24258, %f33028, %f24432;
	// end inline asm
	// begin inline asm
	fma.rn.f32 %f24440, %f24258, %f33028, %f24436;
	// end inline asm
	// begin inline asm
	fma.rn.f32 %f24444, %f24258, %f33028, %f24440;
	// end inline asm
	// begin inline asm
	fma.rn.f32 %f24448, %f24258, %f33028, %f24444;
	// end inline asm
	// begin inline asm
	fma.rn.f32 %f24452, %f24258, %f33028, %f24448;
	// end inline asm
	// begin inline asm
	fma.rn.f32 %f24456, %f24258, %f33028, %f24452;
	// end inline asm
	// begin inline asm
	fma.rn.f32 %f24460, %f24258, %f33028, %f24456;
	// end inline asm
	// begin inline asm
	fma.rn.f32 %f24464, %f24258, %f33028, %f24460;
	// end inline asm
	// begin inline asm
	fma.rn.f32 %f24468, %f24258, %f33028, %f24464;
	// end inline asm
	// begin inline asm
	fma.rn.f32 %f24472, %f24258, %f33028, %f24468;
	// end inline asm
	// begin inline asm
	fma.rn.f32 %f24476, %f24258, %f33028, %f24472;
	// end inline asm
	// begin inline asm
	fma.rn.f32 %f24480, %f24258, %f33028, %f24476;
	// end inline asm
	// begin inline asm
	fma.rn.f32 %f24484, %f24258, %f33028, %f24480;
	// end inline asm
	// begin inline asm
	fma.rn.f32 %f24488, %f24258, %f33028, %f24484;
	// end inline asm
	// begin inline asm
	fma.rn.f32 %f24492, %f24258, %f33028, %f24488;
	// end inline asm
	// begin inline asm
	fma.rn.f32 %f24496, %f24258, %f33028, %f24492;
	// end inline asm
	// begin inline asm
	fma.rn.f32 %f24500, %f24258, %f33028, %f24496;
	// end inline asm
	// begin inline asm
	fma.rn.f32 %f24504, %f24258, %f33028, %f24500;
	// end inline asm
	// begin inline asm
	fma.rn.f32 %f24508, %f24258, %f33028, %f24504;
	// end inline asm
	// begin inline asm
	fma.rn.f32 %f24512, %f24258, %f33028, %f24508;
	// end inline asm
	// begin inline asm
	sin.approx.f32  %f24516, %f24512;
	// end inline asm
	// begin inline asm
	fma.rn.f32 %f24518, %f24516, %f33028, %f24512;
	// end inline asm
	// begin inline asm
	fma.rn.f32 %f24522, %f24516, %f33028, %f24518;
	// end inline asm
	// begin inline asm
	fma.rn.f32 %f24526, %f24516, %f33028, %f24522;
	// end inline asm
	// begin inline asm
	fma.rn.f32 %f24530, %f24516, %f33028, %f24526;
	// end inline asm
	// begin inline asm
	fma.rn.f32 %f24534, %f24516, %f33028, %f24530;
	// end inline asm
	// begin inline asm
	fma.rn.f32 %f24538, %f24516, %f33028, %f24534;
	// end inline asm
	// begin inline asm
	fma.rn.f32 %f24542, %f24516, %f33028, %f24538;
	// end inline asm
	// begin inline asm
	fma.rn.f32 %f24546, %f24516, %f33028, %f24542;
	// end inline asm
	// begin inline asm
	fma.rn.f32 %f24550, %f24516, %f33028, %f24546;
	// end inline asm
	// begin inline asm
	fma.rn.f32 %f24554, %f24516, %f33028, %f24550;
	// end inline asm
	// begin inline asm
	fma.rn.f32 %f24558, %f24516, %f33028, %f24554;
	// end inline asm
	// begin inline asm
	fma.rn.f32 %f24562, %f24516, %f33028, %f24558;
	// end inline asm
	// begin inline asm
	fma.rn.f32 %f24566, %f24516, %f33028, %f24562;
	// end inline asm
	// begin inline asm
	fma.rn.f32 %f24570, %f24516, %f33028, %f24566;
	// end inline asm
	// begin inline asm
	fma.rn.f32 %f24574, %f24516, %f33028, %f24570;
	// end inline asm
	// begin inline asm
	fma.rn.f32 %f24578, %f24516, %f33028, %f24574;
	// end inline asm
	// begin inline asm
	fma.rn.f32 %f24582, %f24516, %f33028, %f24578;
	// end inline asm
	// begin inline asm
	fma.rn.f32 %f24586, %f24516, %f33028, %f24582;
	// end inline asm
	// begin inline asm
	fma.rn.f32 %f24590, %f24516, %f33028, %f24586;
	// end inline asm
	// begin inline asm
	fma.rn.f32 %f24594, %f24516, %f33028, %f24590;
	// end inline asm
	// begin inline asm
	fma.rn.f32 %f24598, %f24516, %f33028, %f24594;
	// end inline asm
	// begin inline asm
	fma.rn.f32 %f24602, %f24516, %f33028, %f24598;
	// end inline asm
	// begin inline asm
	fma.rn.f32 %f24606, %f24516, %f33028, %f24602;
	// end inline asm
	// begin inline asm
	fma.rn.f32 %f24610, %f24516, %f33028, %f24606;
	// end inline asm
	// begin inline asm
	fma.rn.f32 %f24614, %f24516, %f33028, %f24610;
	// end inline asm
	// begin inline asm
	fma.rn.f32 %f24618, %f24516, %f33028, %f24614;
	// end inline asm
	// begin inline asm
	fma.rn.f32 %f24622, %f24516, %f33028, %f24618;
	// end inline asm
	// begin inline asm
	fma.rn.f32 %f24626, %f24516, %f33028, %f24622;
	// end inline asm
	// begin inline asm
	fma.rn.f32 %f24630, %f24516, %f33028, %f24626;
	// end inline asm
	// begin inline asm
	fma.rn.f32 %f24634, %f24516, %f33028, %f24630;
	// end inline asm
	// begin inline asm
	fma.rn.f32 %f24638, %f24516, %f33028, %f24634;
	// end inline asm
	// begin inline asm
	fma.rn.f32 %f24642, %f24516, %f33028, %f24638;
	// end inline asm
	// begin inline asm
	fma.rn.f32 %f24646, %f24516, %f33028, %f24642;
	// end inline asm
	// begin inline asm
	fma.rn.f32 %f24650, %f24516, %f33028, %f24646;
	// end inline asm
	// begin inline asm
	fma.rn.f32 %f24654, %f24516, %f33028, %f24650;
	// end inline asm
	// begin inline asm
	fma.rn.f32 %f24658, %f24516, %f33028, %f24654;
	// end inline asm
	// begin inline asm
	fma.rn.f32 %f24662, %f24516, %f33028, %f24658;
	// end inline asm
	// begin inline asm
	fma.rn.f32 %f24666, %f24516, %f33028, %f24662;
	// end inline asm
	// begin inline asm
	fma.rn.f32 %f24670, %f24516, %f33028, %f24666;
	// end inline asm
	// begin inline asm
	fma.rn.f32 %f24674, %f24516, %f33028, %f24670;
	// end inline asm
	// begin inline asm
	fma.rn.f32 %f24678, %f24516, %f33028, %f24674;
	// end inline asm
	// begin inline asm
	fma.rn.f32 %f24682, %f24516, %f33028, %f24678;
	// end inline asm
	// begin inline asm
	fma.rn.f32 %f24686, %f24516, %f33028, %f24682;
	// end inline asm
	// begin inline asm
	fma.rn.f32 %f24690, %f24516, %f33028, %f24686;
	// end inline asm
	// begin inline asm
	fma.rn.f32 %f24694, %f24516, %f33028, %f24690;
	// end inline asm
	// begin inline asm
	fma.rn.f32 %f24698, %f24516, %f33028, %f24694;
	// end inline asm
	// begin inline asm
	fma.rn.f32 %f24702, %f24516, %f33028, %f24698;
	// end inline asm
	// begin inline asm
	fma.rn.f32 %f24706, %f24516, %f33028, %f24702;
	// end inline asm
	// begin inline asm
	fma.rn.f32 %f24710, %f24516, %f33028, %f24706;
	// end inline asm
	// begin inline asm
	fma.rn.f32 %f24714, %f24516, %f33028, %f24710;
	// end inline asm
	// begin inline asm
	fma.rn.f32 %f24718, %f24516, %f33028, %f24714;
	// end inline asm
	// begin inline asm
	fma.rn.f32 %f24722, %f24516, %f33028, %f24718;
	// end inline asm
	// begin inline asm
	fma.rn.f32 %f24726, %f24516, %f33028, %f24722;
	// end inline asm
	// begin inline asm
	fma.rn.f32 %f24730, %f24516, %f33028, %f24726;
	// end inline asm
	// begin inline asm
	fma.rn.f32 %f24734, %f24516, %f33028, %f24730;
	// end inline asm
	// begin inline asm
	fma.rn.f32 %f24738, %f24516, %f33028, %f24734;
	// end inline asm
	// begin inline asm
	fma.rn.f32 %f24742, %f24516, %f33028, %f24738;
	// end inline asm
	// begin inline asm
	fma.rn.f32 %f24746, %f24516, %f33028, %f24742;
	// end inline asm
	// begin inline asm
	fma.rn.f32 %f24750, %f24516, %f33028, %f24746;
	// end inline asm
	// begin inline asm
	fma.rn.f32 %f24754, %f24516, %f33028, %f24750;
	// end inline asm
	// begin inline asm
	fma.rn.f32 %f24758, %f24516, %f33028, %f24754;
	// end inline asm
	// begin inline asm
	fma.rn.f32 %f24762, %f24516, %f33028, %f24758;
	// end inline asm
	// begin inline asm
	fma.rn.f32 %f24766, %f24516, %f33028, %f24762;
	// end inline asm
	// begin inline asm
	fma.rn.f32 %f24770, %f24516, %f33028, %f24766;
	// end inline asm
	// begin inline asm
	sin.approx.f32  %f24774, %f24770;
	// end inline asm
	// begin inline asm
	fma.rn.f32 %f24776, %f24774, %f33028, %f24770;
	// end inline asm
	// begin inline asm
	fma.rn.f32 %f24780, %f24774, %f33028, %f24776;
	// end inline asm
	// begin inline asm
	fma.rn.f32 %f24784, %f24774, %f33028, %f24780;
	// end inline asm
	// begin inline asm
	fma.rn.f32 %f24788, %f24774, %f33028, %f24784;
	// end inline asm
	// begin inline asm
	fma.rn.f32 %f24792, %f24774, %f33028, %f24788;
	// end inline asm
	// begin inline asm
	fma.rn.f32 %f24796, %f24774, %f33028, %f24792;
	// end inline asm
	// begin inline asm
	fma.rn.f32 %f24800, %f24774, %f33028, %f24796;
	// end inline asm
	// begin inline asm
	fma.rn.f32 %f24804, %f24774, %f33028, %f24800;
	// end inline asm
	// begin inline asm
	fma.rn.f32 %f24808, %f24774, %f33028, %f24804;
	// end inline asm
	// begin inline asm
	fma.rn.f32 %f24812, %f24774, %f33028, %f24808;
	// end inline asm
	// begin inline asm
	fma.rn.f32 %f24816, %f24774, %f33028, %f24812;
	// end inline asm
	// begin inline asm
	fma.rn.f32 %f24820, %f24774, %f33028, %f24816;
	// end inline asm
	// begin inline asm
	fma.rn.f32 %f24824, %f24774, %f33028, %f24820;
	// end inline asm
	// begin inline asm
	fma.rn.f32 %f24828, %f24774, %f33028, %f24824;
	// end inline asm
	// begin inline asm
	fma.rn.f32 %f24832, %f24774, %f33028, %f24828;
	// end inline asm
	// begin inline asm
	fma.rn.f32 %f24836, %f24774, %f33028, %f24832;
	// end inline asm
	// begin inline asm
	fma.rn.f32 %f24840, %f24774, %f33028, %f24836;
	// end inline asm
	// begin inline asm
	fma.rn.f32 %f24844, %f24774, %f33028, %f24840;
	// end inline asm
	// begin inline asm
	fma.rn.f32 %f24848, %f24774, %f33028, %f24844;
	// end inline asm
	// begin inline asm
	fma.rn.f32 %f24852, %f24774, %f33028, %f24848;
	// end inline asm
	// begin inline asm
	fma.rn.f32 %f24856, %f24774, %f33028, %f24852;
	// end inline asm
	// begin inline asm
	fma.rn.f32 %f24860, %f24774, %f33028, %f24856;
	// end inline asm
	// begin inline asm
	fma.rn.f32 %f24864, %f24774, %f33028, %f24860;
	// end inline asm
	// begin inline asm
	fma.rn.f32 %f24868, %f24774, %f33028, %f24864;
	// end inline asm
	// begin inline asm
	fma.rn.f32 %f24872, %f24774, %f33028, %f24868;
	// end inline asm
	// begin inline asm
	fma.rn.f32 %f24876, %f24774, %f33028, %f24872;
	// end inline asm
	// begin inline asm
	fma.rn.f32 %f24880, %f24774, %f33028, %f24876;
	// end inline asm
	// begin inline asm
	fma.rn.f32 %f24884, %f24774, %f33028, %f24880;
	// end inline asm
	// begin inline asm
	fma.rn.f32 %f24888, %f24774, %f33028, %f24884;
	// end inline asm
	// begin inline asm
	fma.rn.f32 %f24892, %f24774, %f33028, %f24888;
	// end inline asm
	// begin inline asm
	fma.rn.f32 %f24896, %f24774, %f33028, %f24892;
	// end inline asm
	// begin inline asm
	fma.rn.f32 %f24900, %f24774, %f33028, %f24896;
	// end inline asm
	// begin inline asm
	fma.rn.f32 %f24904, %f24774, %f33028, %f24900;
	// end inline asm
	// begin inline asm
	fma.rn.f32 %f24908, %f24774, %f33028, %f24904;
	// end inline asm
	// begin inline asm
	fma.rn.f32 %f24912, %f24774, %f33028, %f24908;
	// end inline asm
	// begin inline asm
	fma.rn.f32 %f24916, %f24774, %f33028, %f24912;
	// end inline asm
	// begin inline asm
	fma.rn.f32 %f24920, %f24774, %f33028, %f24916;
	// end inline asm
	// begin inline asm
	fma.rn.f32 %f24924, %f24774, %f33028, %f24920;
	// end inline asm
	// begin inline asm
	fma.rn.f32 %f24928, %f24774, %f33028, %f24924;
	// end inline asm
	// begin inline asm
	fma.rn.f32 %f24932, %f24774, %f33028, %f24928;
	// end inline asm
	// begin inline asm
	fma.rn.f32 %f24936, %f24774, %f33028, %f24932;
	// end inline asm
	// begin inline asm
	fma.rn.f32 %f24940, %f24774, %f33028, %f24936;
	// end inline asm
	// begin inline asm
	fma.rn.f32 %f24944, %f24774, %f33028, %f24940;
	// end inline asm
	// begin inline asm
	fma.rn.f32 %f24948, %f24774, %f33028, %f24944;
	// end inline asm
	// begin inline asm
	fma.rn.f32 %f24952, %f24774, %f33028, %f24948;
	// end inline asm
	// begin inline asm
	fma.rn.f32 %f24956, %f24774, %f33028, %f24952;
	// end inline asm
	// begin inline asm
	fma.rn.f32 %f24960, %f24774, %f33028, %f24956;
	// end inline asm
	// begin inline asm
	fma.rn.f32 %f24964, %f24774, %f33028, %f24960;
	// end inline asm
	// begin inline asm
	fma.rn.f32 %f24968, %f24774, %f33028, %f24964;
	// end inline asm
	// begin inline asm
	fma.rn.f32 %f24972, %f24774, %f33028, %f24968;
	// end inline asm
	// begin inline asm
	fma.rn.f32 %f24976, %f24774, %f33028, %f24972;
	// end inline asm
	// begin inline asm
	fma.rn.f32 %f24980, %f24774, %f33028, %f24976;
	// end inline asm
	// begin inline asm
	fma.rn.f32 %f24984, %f24774, %f33028, %f24980;
	// end inline asm
	// begin inline asm
	fma.rn.f32 %f24988, %f24774, %f33028, %f24984;
	// end inline asm
	// begin inline asm
	fma.rn.f32 %f24992, %f24774, %f33028, %f24988;
	// end inline asm
	// begin inline asm
	fma.rn.f32 %f24996, %f24774, %f33028, %f24992;
	// end inline asm
	// begin inline asm
	fma.rn.f32 %f25000, %f24774, %f33028, %f24996;
	// end inline asm
	// begin inline asm
	fma.rn.f32 %f25004, %f24774, %f33028, %f25000;
	// end inline asm
	// begin inline asm
	fma.rn.f32 %f25008, %f24774, %f33028, %f25004;
	// end inline asm
	// begin inline asm
	fma.rn.f32 %f25012, %f24774, %f33028, %f25008;
	// end inline asm
	// begin inline asm
	fma.rn.f32 %f25016, %f24774, %f33028, %f25012;
	// end inline asm
	// begin inline asm
	fma.rn.f32 %f25020, %f24774, %f33028, %f25016;
	// end inline asm
	// begin inline asm
	fma.rn.f32 %f25024, %f24774, %f33028, %f25020;
	// end inline asm
	// begin inline asm
	fma.rn.f32 %f25028, %f24774, %f33028, %f25024;
	// end inline asm
	// begin inline asm
	sin.approx.f32  %f25032, %f25028;
	// end inline asm
	// begin inline asm
	fma.rn.f32 %f25034, %f25032, %f33028, %f25028;
	// end inline asm
	// begin inline asm
	fma.rn.f32 %f25038, %f25032, %f33028, %f25034;
	// end inline asm
	// begin inline asm
	fma.rn.f32 %f25042, %f25032, %f33028, %f25038;
	// end inline asm
	// begin inline asm
	fma.rn.f32 %f25046, %f25032, %f33028, %f25042;
	// end inline asm
	// begin inline asm
	fma.rn.f32 %f25050, %f25032, %f33028, %f25046;
	// end inline asm
	// begin inline asm
	fma.rn.f32 %f25054, %f25032, %f33028, %f25050;
	// end inline asm
	// begin inline asm
	fma.rn.f32 %f25058, %f25032, %f33028, %f25054;
	// end inline asm
	// begin inline asm
	fma.rn.f32 %f25062, %f25032, %f33028, %f25058;
	// end inline asm
	// begin inline asm
	fma.rn.f32 %f25066, %f25032, %f33028, %f25062;
	// end inline asm
	// begin inline asm
	fma.rn.f32 %f25070, %f25032, %f33028, %f25066;
	// end inline asm
	// begin inline asm
	fma.rn.f32 %f25074, %f25032, %f33028, %f25070;
	// end inline asm
	// begin inline asm
	fma.rn.f32 %f25078, %f25032, %f33028, %f25074;
	// end inline asm
	// begin inline asm
	fma.rn.f32 %f25082, %f25032, %f33028, %f25078;
	// end inline asm
	// begin inline asm
	fma.rn.f32 %f25086, %f25032, %f33028, %f25082;
	// end inline asm
	// begin inline asm
	fma.rn.f32 %f25090, %f25032, %f33028, %f25086;
	// end inline asm
	// begin inline asm
	fma.rn.f32 %f25094, %f25032, %f33028, %f25090;
	// end inline asm
	// begin inline asm
	fma.rn.f32 %f25098, %f25032, %f33028, %f25094;
	// end inline asm
	// begin inline asm
	fma.rn.f32 %f25102, %f25032, %f33028, %f25098;
	// end inline asm
	// begin inline asm
	fma.rn.f32 %f25106, %f25032, %f33028, %f25102;
	// end inline asm
	// begin inline asm
	fma.rn.f32 %f25110, %f25032, %f33028, %f25106;
	// end inline asm
	// begin inline asm
	fma.rn.f32 %f25114, %f25032, %f33028, %f25110;
	// end inline asm
	// begin inline asm
	fma.rn.f32 %f25118, %f25032, %f33028, %f25114;
	// end inline asm
	// begin inline asm
	fma.rn.f32 %f25122, %f25032, %f33028, %f25118;
	// end inline asm
	// begin inline asm
	fma.rn.f32 %f25126, %f25032, %f33028, %f25122;
	// end inline asm
	// begin inline asm
	fma.rn.f32 %f25130, %f25032, %f33028, %f25126;
	// end inline asm
	// begin inline asm
	fma.rn.f32 %f25134, %f25032, %f33028, %f25130;
	// end inline asm
	// begin inline asm
	fma.rn.f32 %f25138, %f25032, %f33028, %f25134;
	// end inline asm
	// begin inline asm
	fma.rn.f32 %f25142, %f25032, %f33028, %f25138;
	// end inline asm
	// begin inline asm
	fma.rn.f32 %f25146, %f25032, %f33028, %f25142;
	// end inline asm
	// begin inline asm
	fma.rn.f32 %f25150, %f25032, %f33028, %f25146;
	// end inline asm
	// begin inline asm
	fma.rn.f32 %f25154, %f25032, %f33028, %f25150;
	// end inline asm
	// begin inline asm
	fma.rn.f32 %f25158, %f25032, %f33028, %f25154;
	// end inline asm
	// begin inline asm
	fma.rn.f32 %f25162, %f25032, %f33028, %f25158;
	// end inline asm
	// begin inline asm
	fma.rn.f32 %f25166, %f25032, %f33028, %f25162;
	// end inline asm
	// begin inline asm
	fma.rn.f32 %f25170, %f25032, %f33028, %f25166;
	// end inline asm
	// begin inline asm
	fma.rn.f32 %f25174, %f25032, %f33028, %f25170;
	// end inline asm
	// begin inline asm
	fma.rn.f32 %f25178, %f25032, %f33028, %f25174;
	// end inline asm
	// begin inline asm
	fma.rn.f32 %f25182, %f25032, %f33028, %f25178;
	// end inline asm
	// begin inline asm
	fma.rn.f32 %f25186, %f25032, %f33028, %f25182;
	// end inline asm
	// begin inline asm
	fma.rn.f32 %f25190, %f25032, %f33028, %f25186;
	// end inline asm
	// begin inline asm
	fma.rn.f32 %f25194, %f25032, %f33028, %f25190;
	// end inline asm
	// begin inline asm
	fma.rn.f32 %f25198, %f25032, %f33028, %f25194;
	// end inline asm
	// begin inline asm
	fma.rn.f32 %f25202, %f25032, %f33028, %f25198;
	// end inline asm
	// begin inline asm
	fma.rn.f32 %f25206, %f25032, %f33028, %f25202;
	// end inline asm
	// begin inline asm
	fma.rn.f32 %f25210, %f25032, %f33028, %f25206;
	// end inline asm
	// begin inline asm
	fma.rn.f32 %f25214, %f25032, %f33028, %f25210;
	// end inline asm
	// begin inline asm
	fma.rn.f32 %f25218, %f25032, %f33028, %f25214;
	// end inline asm
	// begin inline asm
	fma.rn.f32 %f25222, %f25032, %f33028, %f25218;
	// end inline asm
	// begin inline asm
	fma.rn.f32 %f25226, %f25032, %f33028, %f25222;
	// end inline asm
	// begin inline asm
	fma.rn.f32 %f25230, %f25032, %f33028, %f25226;
	// end inline asm
	// begin inline asm
	fma.rn.f32 %f25234, %f25032, %f33028, %f25230;
	// end inline asm
	// begin inline asm
	fma.rn.f32 %f25238, %f25032, %f33028, %f25234;
	// end inline asm
	// begin inline asm
	fma.rn.f32 %f25242, %f25032, %f33028, %f25238;
	// end inline asm
	// begin inline asm
	fma.rn.f32 %f25246, %f25032, %f33028, %f25242;
	// end inline asm
	// begin inline asm
	fma.rn.f32 %f25250, %f25032, %f33028, %f25246;
	// end inline asm
	// begin inline asm
	fma.rn.f32 %f25254, %f25032, %f33028, %f25250;
	// end inline asm
	// begin inline asm
	fma.rn.f32 %f25258, %f25032, %f33028, %f25254;
	// end inline asm
	// begin inline asm
	fma.rn.f32 %f25262, %f25032, %f33028, %f25258;
	// end inline asm
	// begin inline asm
	fma.rn.f32 %f25266, %f25032, %f33028, %f25262;
	// end inline asm
	// begin inline asm
	fma.rn.f32 %f25270, %f25032, %f33028, %f25266;
	// end inline asm
	// begin inline asm
	fma.rn.f32 %f25274, %f25032, %f33028, %f25270;
	// end inline asm
	// begin inline asm
	fma.rn.f32 %f25278, %f25032, %f33028, %f25274;
	// end inline asm
	// begin inline asm
	fma.rn.f32 %f25282, %f25032, %f33028, %f25278;
	// end inline asm
	// begin inline asm
	fma.rn.f32 %f25286, %f25032, %f33028, %f25282;
	// end inline asm
	// begin inline asm
	sin.approx.f32  %f25290, %f25286;
	// end inline asm
	// begin inline asm
	fma.rn.f32 %f25292, %f25290, %f33028, %f25286;
	// end inline asm
	// begin inline asm
	fma.rn.f32 %f25296, %f25290, %f33028, %f25292;
	// end inline asm
	// begin inline asm
	fma.rn.f32 %f25300, %f25290, %f33028, %f25296;
	// end inline asm
	// begin inline asm
	fma.rn.f32 %f25304, %f25290, %f33028, %f25300;
	// end inline asm
	// begin inline asm
	fma.rn.f32 %f25308, %f25290, %f33028, %f25304;
	// end inline asm
	// begin inline asm
	fma.rn.f32 %f25312, %f25290, %f33028, %f25308;
	// end inline asm
	// begin inline asm
	fma.rn.f32 %f25316, %f25290, %f33028, %f25312;
	// end inline asm
	// begin inline asm
	fma.rn.f32 %f25320, %f25290, %f33028, %f25316;
	// end inline asm
	// begin inline asm
	fma.rn.f32 %f25324, %f25290, %f33028, %f25320;
	// end inline asm
	// begin inline asm
	fma.rn.f32 %f25328, %f25290, %f33028, %f25324;
	// end inline asm
	// begin inline asm
	fma.rn.f32 %f25332, %f25290, %f33028, %f25328;
	// end inline asm
	// begin inline asm
	fma.rn.f32 %f25336, %f25290, %f33028, %f25332;
	// end inline asm
	// begin inline asm
	fma.rn.f32 %f25340, %f25290, %f33028, %f25336;
	// end inline asm
	// begin inline asm
	fma.rn.f32 %f25344, %f25290, %f33028, %f25340;
	// end inline asm
	// begin inline asm
	fma.rn.f32 %f25348, %f25290, %f33028, %f25344;
	// end inline asm
	// begin inline asm
	fma.rn.f32 %f25352, %f25290, %f33028, %f25348;
	// end inline asm
	// begin inline asm
	fma.rn.f32 %f25356, %f25290, %f33028, %f25352;
	// end inline asm
	// begin inline asm
	fma.rn.f32 %f25360, %f25290, %f33028, %f25356;
	// end inline asm
	// begin inline asm
	fma.rn.f32 %f25364, %f25290, %f33028, %f25360;
	// end inline asm
	// begin inline asm
	fma.rn.f32 %f25368, %f25290, %f33028, %f25364;
	// end inline asm
	// begin inline asm
	fma.rn.f32 %f25372, %f25290, %f33028, %f25368;
	// end inline asm
	// begin inline asm
	fma.rn.f32 %f25376, %f25290, %f33028, %f25372;
	// end inline asm
	// begin inline asm
	fma.rn.f32 %f25380, %f25290, %f33028, %f25376;
	// end inline asm
	// begin inline asm
	fma.rn.f32 %f25384, %f25290, %f33028, %f25380;
	// end inline asm
	// begin inline asm
	fma.rn.f32 %f25388, %f25290, %f33028, %f25384;
	// end inline asm
	// begin inline asm
	fma.rn.f32 %f25392, %f25290, %f33028, %f25388;
	// end inline asm
	// begin inline asm
	fma.rn.f32 %f25396, %f25290, %f33028, %f25392;
	// end inline asm
	// begin inline asm
	fma.rn.f32 %f25400, %f25290, %f33028, %f25396;
	// end inline asm
	// begin inline asm
	fma.rn.f32 %f25404, %f25290, %f33028, %f25400;
	// end inline asm
	// begin inline asm
	fma.rn.f32 %f25408, %f25290, %f33028, %f25404;
	// end inline asm
	// begin inline asm
	fma.rn.f32 %f25412, %f25290, %f33028, %f25408;
	// end inline asm
	// begin inline asm
	fma.rn.f32 %f25416, %f25290, %f33028, %f25412;
	// end inline asm
	// begin inline asm
	fma.rn.f32 %f25420, %f25290, %f33028, %f25416;
	// end inline asm
	// begin inline asm
	fma.rn.f32 %f25424, %f25290, %f33028, %f25420;
	// end inline asm
	// begin inline asm
	fma.rn.f32 %f25428, %f25290, %f33028, %f25424;
	// end inline asm
	// begin inline asm
	fma.rn.f32 %f25432, %f25290, %f33028, %f25428;
	// end inline asm
	// begin inline asm
	fma.rn.f32 %f25436, %f25290, %f33028, %f25432;
	// end inline asm
	// begin inline asm
	fma.rn.f32 %f25440, %f25290, %f33028, %f25436;
	// end inline asm
	// begin inline asm
	fma.rn.f32 %f25444, %f25290, %f33028, %f25440;
	// end inline asm
	// begin inline asm
	fma.rn.f32 %f25448, %f25290, %f33028, %f25444;
	// end inline asm
	// begin inline asm
	fma.rn.f32 %f25452, %f25290, %f33028, %f25448;
	// end inline asm
	// begin inline asm
	fma.rn.f32 %f25456, %f25290, %f33028, %f25452;
	// end inline asm
	// begin inline asm
	fma.rn.f32 %f25460, %f25290, %f33028, %f25456;
	// end inline asm
	// begin inline asm
	fma.rn.f32 %f25464, %f25290, %f33028, %f25460;
	// end inline asm
	// begin inline asm
	fma.rn.f32 %f25468, %f25290, %f33028, %f25464;
	// end inline asm
	// begin inline asm
	fma.rn.f32 %f25472, %f25290, %f33028, %f25468;
	// end inline asm
	// begin inline asm
	fma.rn.f32 %f25476, %f25290, %f33028, %f25472;
	// end inline asm
	// begin inline asm
	fma.rn.f32 %f25480, %f25290, %f33028, %f25476;
	// end inline asm
	// begin inline asm
	fma.rn.f32 %f25484, %f25290, %f33028, %f25480;
	// end inline asm
	// begin inline asm
	fma.rn.f32 %f25488, %f25290, %f33028, %f25484;
	// end inline asm
	// begin inline asm
	fma.rn.f32 %f25492, %f25290, %f33028, %f25488;
	// end inline asm
	// begin inline asm
	fma.rn.f32 %f25496, %f25290, %f33028, %f25492;
	// end inline asm
	// begin inline asm
	fma.rn.f32 %f25500, %f25290, %f33028, %f25496;
	// end inline asm
	// begin inline asm
	fma.rn.f32 %f25504, %f25290, %f33028, %f25500;
	// end inline asm
	// begin inline asm
	fma.rn.f32 %f25508, %f25290, %f33028, %f25504;
	// end inline asm
	// begin inline asm
	fma.rn.f32 %f25512, %f25290, %f33028, %f25508;
	// end inline asm
	// begin inline asm
	fma.rn.f32 %f25516, %f25290, %f33028, %f25512;
	// end inline asm
	// begin inline asm
	fma.rn.f32 %f25520, %f25290, %f33028, %f25516;
	// end inline asm
	// begin inline asm
	fma.rn.f32 %f25524, %f25290, %f33028, %f25520;
	// end inline asm
	// begin inline asm
	fma.rn.f32 %f25528, %f25290, %f33028, %f25524;
	// end inline asm
	// begin inline asm
	fma.rn.f32 %f25532, %f25290, %f33028, %f25528;
	// end inline asm
	// begin inline asm
	fma.rn.f32 %f25536, %f25290, %f33028, %f25532;
	// end inline asm
	// begin inline asm
	fma.rn.f32 %f25540, %f25290, %f33028, %f25536;
	// end inline asm
	// begin inline asm
	fma.rn.f32 %f25544, %f25290, %f33028, %f25540;
	// end inline asm
	// begin inline asm
	sin.approx.f32  %f25548, %f25544;
	// end inline asm
	// begin inline asm
	fma.rn.f32 %f25550, %f25548, %f33028, %f25544;
	// end inline asm
	// begin inline asm
	fma.rn.f32 %f25554, %f25548, %f33028, %f25550;
	// end inline asm
	// begin inline asm
	fma.rn.f32 %f25558, %f25548, %f33028, %f25554;
	// end inline asm
	// begin inline asm
	fma.rn.f32 %f25562, %f25548, %f33028, %f25558;
	// end inline asm
	// begin inline asm
	fma.rn.f32 %f25566, %f25548, %f33028, %f25562;
	// end inline asm
	// begin inline asm
	fma.rn.f32 %f25570, %f25548, %f33028, %f25566;
	// end inline asm
	// begin inline asm
	fma.rn.f32 %f25574, %f25548, %f33028, %f25570;
	// end inline asm
	// begin inline asm
	fma.rn.f32 %f25578, %f25548, %f33028, %f25574;
	// end inline asm
	// begin inline asm
	fma.rn.f32 %f25582, %f25548, %f33028, %f25578;
	// end inline asm
	// begin inline asm
	fma.rn.f32 %f25586, %f25548, %f33028, %f25582;
	// end inline asm
	// begin inline asm
	fma.rn.f32 %f25590, %f25548, %f33028, %f25586;
	// end inline asm
	// begin inline asm
	fma.rn.f32 %f25594, %f25548, %f33028, %f25590;
	// end inline asm
	// begin inline asm
	fma.rn.f32 %f25598, %f25548, %f33028, %f25594;
	// end inline asm
	// begin inline asm
	fma.rn.f32 %f25602, %f25548, %f33028, %f25598;
	// end inline asm
	// begin inline asm
	fma.rn.f32 %f25606, %f25548, %f33028, %f25602;
	// end inline asm
	// begin inline asm
	fma.rn.f32 %f25610, %f25548, %f33028, %f25606;
	// end inline asm
	// begin inline asm
	fma.rn.f32 %f25614, %f25548, %f33028, %f25610;
	// end inline asm
	// begin inline asm
	fma.rn.f32 %f25618, %f25548, %f33028, %f25614;
	// end inline asm
	// begin inline asm
	fma.rn.f32 %f25622, %f25548, %f33028, %f25618;
	// end inline asm
	// begin inline asm
	fma.rn.f32 %f25626, %f25548, %f33028, %f25622;
	// end inline asm
	// begin inline asm
	fma.rn.f32 %f25630, %f25548, %f33028, %f25626;
	// end inline asm
	// begin inline asm
	fma.rn.f32 %f25634, %f25548, %f33028, %f25630;
	// end inline asm
	// begin inline asm
	fma.rn.f32 %f25638, %f25548, %f33028, %f25634;
	// end inline asm
	// begin inline asm
	fma.rn.f32 %f25642, %f25548, %f33028, %f25638;
	// end inline asm
	// begin inline asm
	fma.rn.f32 %f25646, %f25548, %f33028, %f25642;
	// end inline asm
	// begin inline asm
	fma.rn.f32 %f25650, %f25548, %f33028, %f25646;
	// end inline asm
	// begin inline asm
	fma.rn.f32 %f25654, %f25548, %f33028, %f25650;
	// end inline asm
	// begin inline asm
	fma.rn.f32 %f25658, %f25548, %f33028, %f25654;
	// end inline asm
	// begin inline asm
	fma.rn.f32 %f25662, %f25548, %f33028, %f25658;
	// end inline asm
	// begin inline asm
	fma.rn.f32 %f25666, %f25548, %f33028, %f25662;
	// end inline asm
	// begin inline asm
	fma.rn.f32 %f25670, %f25548, %f33028, %f25666;
	// end inline asm
	// begin inline asm
	fma.rn.f32 %f25674, %f25548, %f33028, %f25670;
	// end inline asm
	// begin inline asm
	fma.rn.f32 %f25678, %f25548, %f33028, %f25674;
	// end inline asm
	// begin inline asm
	fma.rn.f32 %f25682, %f25548, %f33028, %f25678;
	// end inline asm
	// begin inline asm
	fma.rn.f32 %f25686, %f25548, %f33028, %f25682;
	// end inline asm
	// begin inline asm
	fma.rn.f32 %f25690, %f25548, %f33028, %f25686;
	// end inline asm
	// begin inline asm
	fma.rn.f32 %f25694, %f25548, %f33028, %f25690;
	// end inline asm
	// begin inline asm
	fma.rn.f32 %f25698, %f25548, %f33028, %f25694;
	// end inline asm
	// begin inline asm
	fma.rn.f32 %f25702, %f25548, %f33028, %f25698;
	// end inline asm
	// begin inline asm
	fma.rn.f32 %f25706, %f25548, %f33028, %f25702;
	// end inline asm
	// begin inline asm
	fma.rn.f32 %f25710, %f25548, %f33028, %f25706;
	// end inline asm
	// begin inline asm
	fma.rn.f32 %f25714, %f25548, %f33028, %f25710;
	// end inline asm
	// begin inline asm
	fma.rn.f32 %f25718, %f25548, %f33028, %f25714;
	// end inline asm
	// begin inline asm
	fma.rn.f32 %f25722, %f25548, %f33028, %f25718;
	// end inline asm
	// begin inline asm
	fma.rn.f32 %f25726, %f25548, %f33028, %f25722;
	// end inline asm
	// begin inline asm
	fma.rn.f32 %f25730, %f25548, %f33028, %f25726;
	// end inline asm
	// begin inline asm
	fma.rn.f32 %f25734, %f25548, %f33028, %f25730;
	// end inline asm
	// begin inline asm
	fma.rn.f32 %f25738, %f25548, %f33028, %f25734;
	// end inline asm
	// begin inline asm
	fma.rn.f32 %f25742, %f25548, %f33028, %f25738;
	// end inline asm
	// begin inline asm
	fma.rn.f32 %f25746, %f25548, %f33028, %f25742;
	// end inline asm
	// begin inline asm
	fma.rn.f32 %f25750, %f25548, %f33028, %f25746;
	// end inline asm
	// begin inline asm
	fma.rn.f32 %f25754, %f25548, %f33028, %f25750;
	// end inline asm
	// begin inline asm
	fma.rn.f32 %f25758, %f25548, %f33028, %f25754;
	// end inline asm
	// begin inline asm
	fma.rn.f32 %f25762, %f25548, %f33028, %f25758;
	// end inline asm
	// begin inline asm
	fma.rn.f32 %f25766, %f25548, %f33028, %f25762;
	// end inline asm
	// begin inline asm
	fma.rn.f32 %f25770, %f25548, %f33028, %f25766;
	// end inline asm
	// begin inline asm
	fma.rn.f32 %f25774, %f25548, %f33028, %f25770;
	// end inline asm
	// begin inline asm
	fma.rn.f32 %f25778, %f25548, %f33028, %f25774;
	// end inline asm
	// begin inline asm
	fma.rn.f32 %f25782, %f25548, %f33028, %f25778;
	// end inline asm
	// begin inline asm
	fma.rn.f32 %f25786, %f25548, %f33028, %f25782;
	// end inline asm
	// begin inline asm
	fma.rn.f32 %f25790, %f25548, %f33028, %f25786;
	// end inline asm
	// begin inline asm
	fma.rn.f32 %f25794, %f25548, %f33028, %f25790;
	// end inline asm
	// begin inline asm
	fma.rn.f32 %f25798, %f25548, %f33028, %f25794;
	// end inline asm
	// begin inline asm
	fma.rn.f32 %f25802, %f25548, %f33028, %f25798;
	// end inline asm
	// begin inline asm
	sin.approx.f32  %f25806, %f25802;
	// end inline asm
	// begin inline asm
	fma.rn.f32 %f25808, %f25806, %f33028, %f25802;
	// end inline asm
	// begin inline asm
	fma.rn.f32 %f25812, %f25806, %f33028, %f25808;
	// end inline asm
	// begin inline asm
	fma.rn.f32 %f25816, %f25806, %f33028, %f25812;
	// end inline asm
	// begin inline asm
	fma.rn.f32 %f25820, %f25806, %f33028, %f25816;
	// end inline asm
	// begin inline asm
	fma.rn.f32 %f25824, %f25806, %f33028, %f25820;
	// end inline asm
	// begin inline asm
	fma.rn.f32 %f25828, %f25806, %f33028, %f25824;
	// end inline asm
	// begin inline asm
	fma.rn.f32 %f25832, %f25806, %f33028, %f25828;
	// end inline asm
	// begin inline asm
	fma.rn.f32 %f25836, %f25806, %f33028, %f25832;
	// end inline asm
	// begin inline asm
	fma.rn.f32 %f25840, %f25806, %f33028, %f25836;
	// end inline asm
	// begin inline asm
	fma.rn.f32 %f25844, %f25806, %f33028, %f25840;
	// end inline asm
	// begin inline asm
	fma.rn.f32 %f25848, %f25806, %f33028, %f25844;
	// end inline asm
	// begin inline asm
	fma.rn.f32 %f25852, %f25806, %f33028, %f25848;
	// end inline asm
	// begin inline asm
	fma.rn.f32 %f25856, %f25806, %f33028, %f25852;
	// end inline asm
	// begin inline asm
	fma.rn.f32 %f25860, %f25806, %f33028, %f25856;
	// end inline asm
	// begin inline asm
	fma.rn.f32 %f25864, %f25806, %f33028, %f25860;
	// end inline asm
	// begin inline asm
	fma.rn.f32 %f25868, %f25806, %f33028, %f25864;
	// end inline asm
	// begin inline asm
	fma.rn.f32 %f25872, %f25806, %f33028, %f25868;
	// end inline asm
	// begin inline asm
	fma.rn.f32 %f25876, %f25806, %f33028, %f25872;
	// end inline asm
	// begin inline asm
	fma.rn.f32 %f25880, %f25806, %f33028, %f25876;
	// end inline asm
	// begin inline asm
	fma.rn.f32 %f25884, %f25806, %f33028, %f25880;
	// end inline asm
	// begin inline asm
	fma.rn.f32 %f25888, %f25806, %f33028, %f25884;
	// end inline asm
	// begin inline asm
	fma.rn.f32 %f25892, %f25806, %f33028, %f25888;
	// end inline asm
	// begin inline asm
	fma.rn.f32 %f25896, %f25806, %f33028, %f25892;
	// end inline asm
	// begin inline asm
	fma.rn.f32 %f25900, %f25806, %f33028, %f25896;
	// end inline asm
	// begin inline asm
	fma.rn.f32 %f25904, %f25806, %f33028, %f25900;
	// end inline asm
	// begin inline asm
	fma.rn.f32 %f25908, %f25806, %f33028, %f25904;
	// end inline asm
	// begin inline asm
	fma.rn.f32 %f25912, %f25806, %f33028, %f25908;
	// end inline asm
	// begin inline asm
	fma.rn.f32 %f25916, %f25806, %f33028, %f25912;
	// end inline asm
	// begin inline asm
	fma.rn.f32 %f25920, %f25806, %f33028, %f25916;
	// end inline asm
	// begin inline asm
	fma.rn.f32 %f25924, %f25806, %f33028, %f25920;
	// end inline asm
	// begin inline asm
	fma.rn.f32 %f25928, %f25806, %f33028, %f25924;
	// end inline asm
	// begin inline asm
	fma.rn.f32 %f25932, %f25806, %f33028, %f25928;
	// end inline asm
	// begin inline asm
	fma.rn.f32 %f25936, %f25806, %f33028, %f25932;
	// end inline asm
	// begin inline asm
	fma.rn.f32 %f25940, %f25806, %f33028, %f25936;
	// end inline asm
	// begin inline asm
	fma.rn.f32 %f25944, %f25806, %f33028, %f25940;
	// end inline asm
	// begin inline asm
	fma.rn.f32 %f25948, %f25806, %f33028, %f25944;
	// end inline asm
	// begin inline asm
	fma.rn.f32 %f25952, %f25806, %f33028, %f25948;
	// end inline asm
	// begin inline asm
	fma.rn.f32 %f25956, %f25806, %f33028, %f25952;
	// end inline asm
	// begin inline asm
	fma.rn.f32 %f25960, %f25806, %f33028, %f25956;
	// end inline asm
	// begin inline asm
	fma.rn.f32 %f25964, %f25806, %f33028, %f25960;
	// end inline asm
	// begin inline asm
	fma.rn.f32 %f25968, %f25806, %f33028, %f25964;
	// end inline asm
	// begin inline asm
	fma.rn.f32 %f25972, %f25806, %f33028, %f25968;
	// end inline asm
	// begin inline asm
	fma.rn.f32 %f25976, %f25806, %f33028, %f25972;
	// end inline asm
	// begin inline asm
	fma.rn.f32 %f25980, %f25806, %f33028, %f25976;
	// end inline asm
	// begin inline asm
	fma.rn.f32 %f25984, %f25806, %f33028, %f25980;
	// end inline asm
	// begin inline asm
	fma.rn.f32 %f25988, %f25806, %f33028, %f25984;
	// end inline asm
	// begin inline asm
	fma.rn.f32 %f25992, %f25806, %f33028, %f25988;
	// end inline asm
	// begin inline asm
	fma.rn.f32 %f25996, %f25806, %f33028, %f25992;
	// end inline asm
	// begin inline asm
	fma.rn.f32 %f26000, %f25806, %f33028, %f25996;
	// end inline asm
	// begin inline asm
	fma.rn.f32 %f26004, %f25806, %f33028, %f26000;
	// end inline asm
	// begin inline asm
	fma.rn.f32 %f26008, %f25806, %f33028, %f26004;
	// end inline asm
	// begin inline asm
	fma.rn.f32 %f26012, %f25806, %f33028, %f26008;
	// end inline asm
	// begin inline asm
	fma.rn.f32 %f26016, %f25806, %f33028, %f26012;
	// end inline asm
	// begin inline asm
	fma.rn.f32 %f26020, %f25806, %f33028, %f26016;
	// end inline asm
	// begin inline asm
	fma.rn.f32 %f26024, %f25806, %f33028, %f26020;
	// end inline asm
	// begin inline asm
	fma.rn.f32 %f26028, %f25806, %f33028, %f26024;
	// end inline asm
	// begin inline asm
	fma.rn.f32 %f26032, %f25806, %f33028, %f26028;
	// end inline asm
	// begin inline asm
	fma.rn.f32 %f26036, %f25806, %f33028, %f26032;
	// end inline asm
	// begin inline asm
	fma.rn.f32 %f26040, %f25806, %f33028, %f26036;
	// end inline asm
	// begin inline asm
	fma.rn.f32 %f26044, %f25806, %f33028, %f26040;
	// end inline asm
	// begin inline asm
	fma.rn.f32 %f26048, %f25806, %f33028, %f26044;
	// end inline asm
	// begin inline asm
	fma.rn.f32 %f26052, %f25806, %f33028, %f26048;
	// end inline asm
	// begin inline asm
	fma.rn.f32 %f26056, %f25806, %f33028, %f26052;
	// end inline asm
	// begin inline asm
	fma.rn.f32 %f26060, %f25806, %f33028, %f26056;
	// end inline asm
	// begin inline asm
	sin.approx.f32  %f26064, %f26060;
	// end inline asm
	// begin inline asm
	fma.rn.f32 %f26066, %f26064, %f33028, %f26060;
	// end inline asm
	// begin inline asm
	fma.rn.f32 %f26070, %f26064, %f33028, %f26066;
	// end inline asm
	// begin inline asm
	fma.rn.f32 %f26074, %f26064, %f33028, %f26070;
	// end inline asm
	// begin inline asm
	fma.rn.f32 %f26078, %f26064, %f33028, %f26074;
	// end inline asm
	// begin inline asm
	fma.rn.f32 %f26082, %f26064, %f33028, %f26078;
	// end inline asm
	// begin inline asm
	fma.rn.f32 %f26086, %f26064, %f33028, %f26082;
	// end inline asm
	// begin inline asm
	fma.rn.f32 %f26090, %f26064, %f33028, %f26086;
	// end inline asm
	// begin inline asm
	fma.rn.f32 %f26094, %f26064, %f33028, %f26090;
	// end inline asm
	// begin inline asm
	fma.rn.f32 %f26098, %f26064, %f33028, %f26094;
	// end inline asm
	// begin inline asm
	fma.rn.f32 %f26102, %f26064, %f33028, %f26098;
	// end inline asm
	// begin inline asm
	fma.rn.f32 %f26106, %f26064, %f33028, %f26102;
	// end inline asm
	// begin inline asm
	fma.rn.f32 %f26110, %f26064, %f33028, %f26106;
	// end inline asm
	// begin inline asm
	fma.rn.f32 %f26114, %f26064, %f33028, %f26110;
	// end inline asm
	// begin inline asm
	fma.rn.f32 %f26118, %f26064, %f33028, %f26114;
	// end inline asm
	// begin inline asm
	fma.rn.f32 %f26122, %f26064, %f33028, %f26118;
	// end inline asm
	// begin inline asm
	fma.rn.f32 %f26126, %f26064, %f33028, %f26122;
	// end inline asm
	// begin inline asm
	fma.rn.f32 %f26130, %f26064, %f33028, %f26126;
	// end inline asm
	// begin inline asm
	fma.rn.f32 %f26134, %f26064, %f33028, %f26130;
	// end inline asm
	// begin inline asm
	fma.rn.f32 %f26138, %f26064, %f33028, %f26134;
	// end inline asm
	// begin inline asm
	fma.rn.f32 %f26142, %f26064, %f33028, %f26138;
	// end inline asm
	// begin inline asm
	fma.rn.f32 %f26146, %f26064, %f33028, %f26142;
	// end inline asm
	// begin inline asm
	fma.rn.f32 %f26150, %f26064, %f33028, %f26146;
	// end inline asm
	// begin inline asm
	fma.rn.f32 %f26154, %f26064, %f33028, %f26150;
	// end inline asm
	// begin inline asm
	fma.rn.f32 %f26158, %f26064, %f33028, %f26154;
	// end inline asm
	// begin inline asm
	fma.rn.f32 %f26162, %f26064, %f33028, %f26158;
	// end inline asm
	// begin inline asm
	fma.rn.f32 %f26166, %f26064, %f33028, %f26162;
	// end inline asm
	// begin inline asm
	fma.rn.f32 %f26170, %f26064, %f33028, %f26166;
	// end inline asm
	// begin inline asm
	fma.rn.f32 %f26174, %f26064, %f33028, %f26170;
	// end inline asm
	// begin inline asm
	fma.rn.f32 %f26178, %f26064, %f33028, %f26174;
	// end inline asm
	// begin inline asm
	fma.rn.f32 %f26182, %f26064, %f33028, %f26178;
	// end inline asm
	// begin inline asm
	fma.rn.f32 %f26186, %f26064, %f33028, %f26182;
	// end inline asm
	// begin inline asm
	fma.rn.f32 %f26190, %f26064, %f33028, %f26186;
	// end inline asm
	// begin inline asm
	fma.rn.f32 %f26194, %f26064, %f33028, %f26190;
	// end inline asm
	// begin inline asm
	fma.rn.f32 %f26198, %f26064, %f33028, %f26194;
	// end inline asm
	// begin inline asm
	fma.rn.f32 %f26202, %f26064, %f33028, %f26198;
	// end inline asm
	// begin inline asm
	fma.rn.f32 %f26206, %f26064, %f33028, %f26202;
	// end inline asm
	// begin inline asm
	fma.rn.f32 %f26210, %f26064, %f33028, %f26206;
	// end inline asm
	// begin inline asm
	fma.rn.f32 %f26214, %f26064, %f33028, %f26210;
	// end inline asm
	// begin inline asm
	fma.rn.f32 %f26218, %f26064, %f33028, %f26214;
	// end inline asm
	// begin inline asm
	fma.rn.f32 %f26222, %f26064, %f33028, %f26218;
	// end inline asm
	// begin inline asm
	fma.rn.f32 %f26226, %f26064, %f33028, %f26222;
	// end inline asm
	// begin inline asm
	fma.rn.f32 %f26230, %f26064, %f33028, %f26226;
	// end inline asm
	// begin inline asm
	fma.rn.f32 %f26234, %f26064, %f33028, %f26230;
	// end inline asm
	// begin inline asm
	fma.rn.f32 %f26238, %f26064, %f33028, %f26234;
	// end inline asm
	// begin inline asm
	fma.rn.f32 %f26242, %f26064, %f33028, %f26238;
	// end inline asm
	// begin inline asm
	fma.rn.f32 %f26246, %f26064, %f33028, %f26242;
	// end inline asm
	// begin inline asm
	fma.rn.f32 %f26250, %f26064, %f33028, %f26246;
	// end inline asm
	// begin inline asm
	fma.rn.f32 %f26254, %f26064, %f33028, %f26250;
	// end inline asm
	// begin inline asm
	fma.rn.f32 %f26258, %f26064, %f33028, %f26254;
	// end inline asm
	// begin inline asm
	fma.rn.f32 %f26262, %f26064, %f33028, %f26258;
	// end inline asm
	// begin inline asm
	fma.rn.f32 %f26266, %f26064, %f33028, %f26262;
	// end inline asm
	// begin inline asm
	fma.rn.f32 %f26270, %f26064, %f33028, %f26266;
	// end inline asm
	// begin inline asm
	fma.rn.f32 %f26274, %f26064, %f33028, %f26270;
	// end inline asm
	// begin inline asm
	fma.rn.f32 %f26278, %f26064, %f33028, %f26274;
	// end inline asm
	// begin inline asm
	fma.rn.f32 %f26282, %f26064, %f33028, %f26278;
	// end inline asm
	// begin inline asm
	fma.rn.f32 %f26286, %f26064, %f33028, %f26282;
	// end inline asm
	// begin inline asm
	fma.rn.f32 %f26290, %f26064, %f33028, %f26286;
	// end inline asm
	// begin inline asm
	fma.rn.f32 %f26294, %f26064, %f33028, %f26290;
	// end inline asm
	// begin inline asm
	fma.rn.f32 %f26298, %f26064, %f33028, %f26294;
	// end inline asm
	// begin inline asm
	fma.rn.f32 %f26302, %f26064, %f33028, %f26298;
	// end inline asm
	// begin inline asm
	fma.rn.f32 %f26306, %f26064, %f33028, %f26302;
	// end inline asm
	// begin inline asm
	fma.rn.f32 %f26310, %f26064, %f33028, %f26306;
	// end inline asm
	// begin inline asm
	fma.rn.f32 %f26314, %f26064, %f33028, %f26310;
	// end inline asm
	// begin inline asm
	fma.rn.f32 %f26318, %f26064, %f33028, %f26314;
	// end inline asm
	// begin inline asm
	sin.approx.f32  %f26322, %f26318;
	// end inline asm
	// begin inline asm
	fma.rn.f32 %f26324, %f26322, %f33028, %f26318;
	// end inline asm
	// begin inline asm
	fma.rn.f32 %f26328, %f26322, %f33028, %f26324;
	// end inline asm
	// begin inline asm
	fma.rn.f32 %f26332, %f26322, %f33028, %f26328;
	// end inline asm
	// begin inline asm
	fma.rn.f32 %f26336, %f26322, %f33028, %f26332;
	// end inline asm
	// begin inline asm
	fma.rn.f32 %f26340, %f26322, %f33028, %f26336;
	// end inline asm
	// begin inline asm
	fma.rn.f32 %f26344, %f26322, %f33028, %f26340;
	// end inline asm
	// begin inline asm
	fma.rn.f32 %f26348, %f26322, %f33028, %f26344;
	// end inline asm
	// begin inline asm
	fma.rn.f32 %f26352, %f26322, %f33028, %f26348;
	// end inline asm
	// begin inline asm
	fma.rn.f32 %f26356, %f26322, %f33028, %f26352;
	// end inline asm
	// begin inline asm
	fma.rn.f32 %f26360, %f26322, %f33028, %f26356;
	// end inline asm
	// begin inline asm
	fma.rn.f32 %f26364, %f26322, %f33028, %f26360;
	// end inline asm
	// begin inline asm
	fma.rn.f32 %f26368, %f26322, %f33028, %f26364;
	// end inline asm
	// begin inline asm
	fma.rn.f32 %f26372, %f26322, %f33028, %f26368;
	// end inline asm
	// begin inline asm
	fma.rn.f32 %f26376, %f26322, %f33028, %f26372;
	// end inline asm
	// begin inline asm
	fma.rn.f32 %f26380, %f26322, %f33028, %f26376;
	// end inline asm
	// begin inline asm
	fma.rn.f32 %f26384, %f26322, %f33028, %f26380;
	// end inline asm
	// begin inline asm
	fma.rn.f32 %f26388, %f26322, %f33028, %f26384;
	// end inline asm
	// begin inline asm
	fma.rn.f32 %f26392, %f26322, %f33028, %f26388;
	// end inline asm
	// begin inline asm
	fma.rn.f32 %f26396, %f26322, %f33028, %f26392;
	// end inline asm
	// begin inline asm
	fma.rn.f32 %f26400, %f26322, %f33028, %f26396;
	// end inline asm
	// begin inline asm
	fma.rn.f32 %f26404, %f26322, %f33028, %f26400;
	// end inline asm
	// begin inline asm
	fma.rn.f32 %f26408, %f26322, %f33028, %f26404;
	// end inline asm
	// begin inline asm
	fma.rn.f32 %f26412, %f26322, %f33028, %f26408;
	// end inline asm
	// begin inline asm
	fma.rn.f32 %f26416, %f26322, %f33028, %f26412;
	// end inline asm
	// begin inline asm
	fma.rn.f32 %f26420, %f26322, %f33028, %f26416;
	// end inline asm
	// begin inline asm
	fma.rn.f32 %f26424, %f26322, %f33028, %f26420;
	// end inline asm
	// begin inline asm
	fma.rn.f32 %f26428, %f26322, %f33028, %f26424;
	// end inline asm
	// begin inline asm
	fma.rn.f32 %f26432, %f26322, %f33028, %f26428;
	// end inline asm
	// begin inline asm
	fma.rn.f32 %f26436, %f26322, %f33028, %f26432;
	// end inline asm
	// begin inline asm
	fma.rn.f32 %f26440, %f26322, %f33028, %f26436;
	// end inline asm
	// begin inline asm
	fma.rn.f32 %f26444, %f26322, %f33028, %f26440;
	// end inline asm
	// begin inline asm
	fma.rn.f32 %f26448, %f26322, %f33028, %f26444;
	// end inline asm
	// begin inline asm
	fma.rn.f32 %f26452, %f26322, %f33028, %f26448;
	// end inline asm
	// begin inline asm
	fma.rn.f32 %f26456, %f26322, %f33028, %f26452;
	// end inline asm
	// begin inline asm
	fma.rn.f32 %f26460, %f26322, %f33028, %f26456;
	// end inline asm
	// begin inline asm
	fma.rn.f32 %f26464, %f26322, %f33028, %f26460;
	// end inline asm
	// begin inline asm
	fma.rn.f32 %f26468, %f26322, %f33028, %f26464;
	// end inline asm
	// begin inline asm
	fma.rn.f32 %f26472, %f26322, %f33028, %f26468;
	// end inline asm
	// begin inline asm
	fma.rn.f32 %f26476, %f26322, %f33028, %f26472;
	// end inline asm
	// begin inline asm
	fma.rn.f32 %f26480, %f26322, %f33028, %f26476;
	// end inline asm
	// begin inline asm
	fma.rn.f32 %f26484, %f26322, %f33028, %f26480;
	// end inline asm
	// begin inline asm
	fma.rn.f32 %f26488, %f26322, %f33028, %f26484;
	// end inline asm
	// begin inline asm
	fma.rn.f32 %f26492, %f26322, %f33028, %f26488;
	// end inline asm
	// begin inline asm
	fma.rn.f32 %f26496, %f26322, %f33028, %f26492;
	// end inline asm
	// begin inline asm
	fma.rn.f32 %f26500, %f26322, %f33028, %f26496;
	// end inline asm
	// begin inline asm
	fma.rn.f32 %f26504, %f26322, %f33028, %f26500;
	// end inline asm
	// begin inline asm
	fma.rn.f32 %f26508, %f26322, %f33028, %f26504;
	// end inline asm
	// begin inline asm
	fma.rn.f32 %f26512, %f26322, %f33028, %f26508;
	// end inline asm
	// begin inline asm
	fma.rn.f32 %f26516, %f26322, %f33028, %f26512;
	// end inline asm
	// begin inline asm
	fma.rn.f32 %f26520, %f26322, %f33028, %f26516;
	// end inline asm
	// begin inline asm
	fma.rn.f32 %f26524, %f26322, %f33028, %f26520;
	// end inline asm
	// begin inline asm
	fma.rn.f32 %f26528, %f26322, %f33028, %f26524;
	// end inline asm
	// begin inline asm
	fma.rn.f32 %f26532, %f26322, %f33028, %f26528;
	// end inline asm
	// begin inline asm
	fma.rn.f32 %f26536, %f26322, %f33028, %f26532;
	// end inline asm
	// begin inline asm
	fma.rn.f32 %f26540, %f26322, %f33028, %f26536;
	// end inline asm
	// begin inline asm
	fma.rn.f32 %f26544, %f26322, %f33028, %f26540;
	// end inline asm
	// begin inline asm
	fma.rn.f32 %f26548, %f26322, %f33028, %f26544;
	// end inline asm
	// begin inline asm
	fma.rn.f32 %f26552, %f26322, %f33028, %f26548;
	// end inline asm
	// begin inline asm
	fma.rn.f32 %f26556, %f26322, %f33028, %f26552;
	// end inline asm
	// begin inline asm
	fma.rn.f32 %f26560, %f26322, %f33028, %f26556;
	// end inline asm
	// begin inline asm
	fma.rn.f32 %f26564, %f26322, %f33028, %f26560;
	// end inline asm
	// begin inline asm
	fma.rn.f32 %f26568, %f26322, %f33028, %f26564;
	// end inline asm
	// begin inline asm
	fma.rn.f32 %f26572, %f26322, %f33028, %f26568;
	// end inline asm
	// begin inline asm
	fma.rn.f32 %f26576, %f26322, %f33028, %f26572;
	// end inline asm
	// begin inline asm
	sin.approx.f32  %f26580, %f26576;
	// end inline asm
	// begin inline asm
	fma.rn.f32 %f26582, %f26580, %f33028, %f26576;
	// end inline asm
	// begin inline asm
	fma.rn.f32 %f26586, %f26580, %f33028, %f26582;
	// end inline asm
	// begin inline asm
	fma.rn.f32 %f26590, %f26580, %f33028, %f26586;
	// end inline asm
	// begin inline asm
	fma.rn.f32 %f26594, %f26580, %f33028, %f26590;
	// end inline asm
	// begin inline asm
	fma.rn.f32 %f26598, %f26580, %f33028, %f26594;
	// end inline asm
	// begin inline asm
	fma.rn.f32 %f26602, %f26580, %f33028, %f26598;
	// end inline asm
	// begin inline asm
	fma.rn.f32 %f26606, %f26580, %f33028, %f26602;
	// end inline asm
	// begin inline asm
	fma.rn.f32 %f26610, %f26580, %f33028, %f26606;
	// end inline asm
	// begin inline asm
	fma.rn.f32 %f26614, %f26580, %f33028, %f26610;
	// end inline asm
	// begin inline asm
	fma.rn.f32 %f26618, %f26580, %f33028, %f26614;
	// end inline asm
	// begin inline asm
	fma.rn.f32 %f26622, %f26580, %f33028, %f26618;
	// end inline asm
	// begin inline asm
	fma.rn.f32 %f26626, %f26580, %f33028, %f26622;
	// end inline asm
	// begin inline asm
	fma.rn.f32 %f26630, %f26580, %f33028, %f26626;
	// end inline asm
	// begin inline asm
	fma.rn.f32 %f26634, %f26580, %f33028, %f26630;
	// end inline asm
	// begin inline asm
	fma.rn.f32 %f26638, %f26580, %f33028, %f26634;
	// end inline asm
	// begin inline asm
	fma.rn.f32 %f26642, %f26580, %f33028, %f26638;
	// end inline asm
	// begin inline asm
	fma.rn.f32 %f26646, %f26580, %f33028, %f26642;
	// end inline asm
	// begin inline asm
	fma.rn.f32 %f26650, %f26580, %f33028, %f26646;
	// end inline asm
	// begin inline asm
	fma.rn.f32 %f26654, %f26580, %f33028, %f26650;
	// end inline asm
	// begin inline asm
	fma.rn.f32 %f26658, %f26580, %f33028, %f26654;
	// end inline asm
	// begin inline asm
	fma.rn.f32 %f26662, %f26580, %f33028, %f26658;
	// end inline asm
	// begin inline asm
	fma.rn.f32 %f26666, %f26580, %f33028, %f26662;
	// end inline asm
	// begin inline asm
	fma.rn.f32 %f26670, %f26580, %f33028, %f26666;
	// end inline asm
	// begin inline asm
	fma.rn.f32 %f26674, %f26580, %f33028, %f26670;
	// end inline asm
	// begin inline asm
	fma.rn.f32 %f26678, %f26580, %f33028, %f26674;
	// end inline asm
	// begin inline asm
	fma.rn.f32 %f26682, %f26580, %f33028, %f26678;
	// end inline asm
	// begin inline asm
	fma.rn.f32 %f26686, %f26580, %f33028, %f26682;
	// end inline asm
	// begin inline asm
	fma.rn.f32 %f26690, %f26580, %f33028, %f26686;
	// end inline asm
	// begin inline asm
	fma.rn.f32 %f26694, %f26580, %f33028, %f26690;
	// end inline asm
	// begin inline asm
	fma.rn.f32 %f26698, %f26580, %f33028, %f26694;
	// end inline asm
	// begin inline asm
	fma.rn.f32 %f26702, %f26580, %f33028, %f26698;
	// end inline asm
	// begin inline asm
	fma.rn.f32 %f26706, %f26580, %f33028, %f26702;
	// end inline asm
	// begin inline asm
	fma.rn.f32 %f26710, %f26580, %f33028, %f26706;
	// end inline asm
	// begin inline asm
	fma.rn.f32 %f26714, %f26580, %f33028, %f26710;
	// end inline asm
	// begin inline asm
	fma.rn.f32 %f26718, %f26580, %f33028, %f26714;
	// end inline asm
	// begin inline asm
	fma.rn.f32 %f26722, %f26580, %f33028, %f26718;
	// end inline asm
	// begin inline asm
	fma.rn.f32 %f26726, %f26580, %f33028, %f26722;
	// end inline asm
	// begin inline asm
	fma.rn.f32 %f26730, %f26580, %f33028, %f26726;
	// end inline asm
	// begin inline asm
	fma.rn.f32 %f26734, %f26580, %f33028, %f26730;
	// end inline asm
	// begin inline asm
	fma.rn.f32 %f26738, %f26580, %f33028, %f26734;
	// end inline asm
	// begin inline asm
	fma.rn.f32 %f26742, %f26580, %f33028, %f26738;
	// end inline asm
	// begin inline asm
	fma.rn.f32 %f26746, %f26580, %f33028, %f26742;
	// end inline asm
	// begin inline asm
	fma.rn.f32 %f26750, %f26580, %f33028, %f26746;
	// end inline asm
	// begin inline asm
	fma.rn.f32 %f26754, %f26580, %f33028, %f26750;
	// end inline asm
	// begin inline asm
	fma.rn.f32 %f26758, %f26580, %f33028, %f26754;
	// end inline asm
	// begin inline asm
	fma.rn.f32 %f26762, %f26580, %f33028, %f26758;
	// end inline asm
	// begin inline asm
	fma.rn.f32 %f26766, %f26580, %f33028, %f26762;
	// end inline asm
	// begin inline asm
	fma.rn.f32 %f26770, %f26580, %f33028, %f26766;
	// end inline asm
	// begin inline asm
	fma.rn.f32 %f26774, %f26580, %f33028, %f26770;
	// end inline asm
	// begin inline asm
	fma.rn.f32 %f26778, %f26580, %f33028, %f26774;
	// end inline asm
	// begin inline asm
	fma.rn.f32 %f26782, %f26580, %f33028, %f26778;
	// end inline asm
	// begin inline asm
	fma.rn.f32 %f26786, %f26580, %f33028, %f26782;
	// end inline asm
	// begin inline asm
	fma.rn.f32 %f26790, %f26580, %f33028, %f26786;
	// end inline asm
	// begin inline asm
	fma.rn.f32 %f26794, %f26580, %f33028, %f26790;
	// end inline asm
	// begin inline asm
	fma.rn.f32 %f26798, %f26580, %f33028, %f26794;
	// end inline asm
	// begin inline asm
	fma.rn.f32 %f26802, %f26580, %f33028, %f26798;
	// end inline asm
	// begin inline asm
	fma.rn.f32 %f26806, %f26580, %f33028, %f26802;
	// end inline asm
	// begin inline asm
	fma.rn.f32 %f26810, %f26580, %f33028, %f26806;
	// end inline asm
	// begin inline asm
	fma.rn.f32 %f26814, %f26580, %f33028, %f26810;
	// end inline asm
	// begin inline asm
	fma.rn.f32 %f26818, %f26580, %f33028, %f26814;
	// end inline asm
	// begin inline asm
	fma.rn.f32 %f26822, %f26580, %f33028, %f26818;
	// end inline asm
	// begin inline asm
	fma.rn.f32 %f26826, %f26580, %f33028, %f26822;
	// end inline asm
	// begin inline asm
	fma.rn.f32 %f26830, %f26580, %f33028, %f26826;
	// end inline asm
	// begin inline asm
	fma.rn.f32 %f26834, %f26580, %f33028, %f26830;
	// end inline asm
	// begin inline asm
	sin.approx.f32  %f26838, %f26834;
	// end inline asm
	// begin inline asm
	fma.rn.f32 %f26840, %f26838, %f33028, %f26834;
	// end inline asm
	// begin inline asm
	fma.rn.f32 %f26844, %f26838, %f33028, %f26840;
	// end inline asm
	// begin inline asm
	fma.rn.f32 %f26848, %f26838, %f33028, %f26844;
	// end inline asm
	// begin inline asm
	fma.rn.f32 %f26852, %f26838, %f33028, %f26848;
	// end inline asm
	// begin inline asm
	fma.rn.f32 %f26856, %f26838, %f33028, %f26852;
	// end inline asm
	// begin inline asm
	fma.rn.f32 %f26860, %f26838, %f33028, %f26856;
	// end inline asm
	// begin inline asm
	fma.rn.f32 %f26864, %f26838, %f33028, %f26860;
	// end inline asm
	// begin inline asm
	fma.rn.f32 %f26868, %f26838, %f33028, %f26864;
	// end inline asm
	// begin inline asm
	fma.rn.f32 %f26872, %f26838, %f33028, %f26868;
	// end inline asm
	// begin inline asm
	fma.rn.f32 %f26876, %f26838, %f33028, %f26872;
	// end inline asm
	// begin inline asm
	fma.rn.f32 %f26880, %f26838, %f33028, %f26876;
	// end inline asm
	// begin inline asm
	fma.rn.f32 %f26884, %f26838, %f33028, %f26880;
	// end inline asm
	// begin inline asm
	fma.rn.f32 %f26888, %f26838, %f33028, %f26884;
	// end inline asm
	// begin inline asm
	fma.rn.f32 %f26892, %f26838, %f33028, %f26888;
	// end inline asm
	// begin inline asm
	fma.rn.f32 %f26896, %f26838, %f33028, %f26892;
	// end inline asm
	// begin inline asm
	fma.rn.f32 %f26900, %f26838, %f33028, %f26896;
	// end inline asm
	// begin inline asm
	fma.rn.f32 %f26904, %f26838, %f33028, %f26900;
	// end inline asm
	// begin inline asm
	fma.rn.f32 %f26908, %f26838, %f33028, %f26904;
	// end inline asm
	// begin inline asm
	fma.rn.f32 %f26912, %f26838, %f33028, %f26908;
	// end inline asm
	// begin inline asm
	fma.rn.f32 %f26916, %f26838, %f33028, %f26912;
	// end inline asm
	// begin inline asm
	fma.rn.f32 %f26920, %f26838, %f33028, %f26916;
	// end inline asm
	// begin inline asm
	fma.rn.f32 %f26924, %f26838, %f33028, %f26920;
	// end inline asm
	// begin inline asm
	fma.rn.f32 %f26928, %f26838, %f33028, %f26924;
	// end inline asm
	// begin inline asm
	fma.rn.f32 %f26932, %f26838, %f33028, %f26928;
	// end inline asm
	// begin inline asm
	fma.rn.f32 %f26936, %f26838, %f33028, %f26932;
	// end inline asm
	// begin inline asm
	fma.rn.f32 %f26940, %f26838, %f33028, %f26936;
	// end inline asm
	// begin inline asm
	fma.rn.f32 %f26944, %f26838, %f33028, %f26940;
	// end inline asm
	// begin inline asm
	fma.rn.f32 %f26948, %f26838, %f33028, %f26944;
	// end inline asm
	// begin inline asm
	fma.rn.f32 %f26952, %f26838, %f33028, %f26948;
	// end inline asm
	// begin inline asm
	fma.rn.f32 %f26956, %f26838, %f33028, %f26952;
	// end inline asm
	// begin inline asm
	fma.rn.f32 %f26960, %f26838, %f33028, %f26956;
	// end inline asm
	// begin inline asm
	fma.rn.f32 %f26964, %f26838, %f33028, %f26960;
	// end inline asm
	// begin inline asm
	fma.rn.f32 %f26968, %f26838, %f33028, %f26964;
	// end inline asm
	// begin inline asm
	fma.rn.f32 %f26972, %f26838, %f33028, %f26968;
	// end inline asm
	// begin inline asm
	fma.rn.f32 %f26976, %f26838, %f33028, %f26972;
	// end inline asm
	// begin inline asm
	fma.rn.f32 %f26980, %f26838, %f33028, %f26976;
	// end inline asm
	// begin inline asm
	fma.rn.f32 %f26984, %f26838, %f33028, %f26980;
	// end inline asm
	// begin inline asm
	fma.rn.f32 %f26988, %f26838, %f33028, %f26984;
	// end inline asm
	// begin inline asm
	fma.rn.f32 %f26992, %f26838, %f33028, %f26988;
	// end inline asm
	// begin inline asm
	fma.rn.f32 %f26996, %f26838, %f33028, %f26992;
	// end inline asm
	// begin inline asm
	fma.rn.f32 %f27000, %f26838, %f33028, %f26996;
	// end inline asm
	// begin inline asm
	fma.rn.f32 %f27004, %f26838, %f33028, %f27000;
	// end inline asm
	// begin inline asm
	fma.rn.f32 %f27008, %f26838, %f33028, %f27004;
	// end inline asm
	// begin inline asm
	fma.rn.f32 %f27012, %f26838, %f33028, %f27008;
	// end inline asm
	// begin inline asm
	fma.rn.f32 %f27016, %f26838, %f33028, %f27012;
	// end inline asm
	// begin inline asm
	fma.rn.f32 %f27020, %f26838, %f33028, %f27016;
	// end inline asm
	// begin inline asm
	fma.rn.f32 %f27024, %f26838, %f33028, %f27020;
	// end inline asm
	// begin inline asm
	fma.rn.f32 %f27028, %f26838, %f33028, %f27024;
	// end inline asm
	// begin inline asm
	fma.rn.f32 %f27032, %f26838, %f33028, %f27028;
	// end inline asm
	// begin inline asm
	fma.rn.f32 %f27036, %f26838, %f33028, %f27032;
	// end inline asm
	// begin inline asm
	fma.rn.f32 %f27040, %f26838, %f33028, %f27036;
	// end inline asm
	// begin inline asm
	fma.rn.f32 %f27044, %f26838, %f33028, %f27040;
	// end inline asm
	// begin inline asm
	fma.rn.f32 %f27048, %f26838, %f33028, %f27044;
	// end inline asm
	// begin inline asm
	fma.rn.f32 %f27052, %f26838, %f33028, %f27048;
	// end inline asm
	// begin inline asm
	fma.rn.f32 %f27056, %f26838, %f33028, %f27052;
	// end inline asm
	// begin inline asm
	fma.rn.f32 %f27060, %f26838, %f33028, %f27056;
	// end inline asm
	// begin inline asm
	fma.rn.f32 %f27064, %f26838, %f33028, %f27060;
	// end inline asm
	// begin inline asm
	fma.rn.f32 %f27068, %f26838, %f33028, %f27064;
	// end inline asm
	// begin inline asm
	fma.rn.f32 %f27072, %f26838, %f33028, %f27068;
	// end inline asm
	// begin inline asm
	fma.rn.f32 %f27076, %f26838, %f33028, %f27072;
	// end inline asm
	// begin inline asm
	fma.rn.f32 %f27080, %f26838, %f33028, %f27076;
	// end inline asm
	// begin inline asm
	fma.rn.f32 %f27084, %f26838, %f33028, %f27080;
	// end inline asm
	// begin inline asm
	fma.rn.f32 %f27088, %f26838, %f33028, %f27084;
	// end inline asm
	// begin inline asm
	fma.rn.f32 %f27092, %f26838, %f33028, %f27088;
	// end inline asm
	// begin inline asm
	sin.approx.f32  %f27096, %f27092;
	// end inline asm
	// begin inline asm
	fma.rn.f32 %f27098, %f27096, %f33028, %f27092;
	// end inline asm
	// begin inline asm
	fma.rn.f32 %f27102, %f27096, %f33028, %f27098;
	// end inline asm
	// begin inline asm
	fma.rn.f32 %f27106, %f27096, %f33028, %f27102;
	// end inline asm
	// begin inline asm
	fma.rn.f32 %f27110, %f27096, %f33028, %f27106;
	// end inline asm
	// begin inline asm
	fma.rn.f32 %f27114, %f27096, %f33028, %f27110;
	// end inline asm
	// begin inline asm
	fma.rn.f32 %f27118, %f27096, %f33028, %f27114;
	// end inline asm
	// begin inline asm
	fma.rn.f32 %f27122, %f27096, %f33028, %f27118;
	// end inline asm
	// begin inline asm
	fma.rn.f32 %f27126, %f27096, %f33028, %f27122;
	// end inline asm
	// begin inline asm
	fma.rn.f32 %f27130, %f27096, %f33028, %f27126;
	// end inline asm
	// begin inline asm
	fma.rn.f32 %f27134, %f27096, %f33028, %f27130;
	// end inline asm
	// begin inline asm
	fma.rn.f32 %f27138, %f27096, %f33028, %f27134;
	// end inline asm
	// begin inline asm
	fma.rn.f32 %f27142, %f27096, %f33028, %f27138;
	// end inline asm
	// begin inline asm
	fma.rn.f32 %f27146, %f27096, %f33028, %f27142;
	// end inline asm
	// begin inline asm
	fma.rn.f32 %f27150, %f27096, %f33028, %f27146;
	// end inline asm
	// begin inline asm
	fma.rn.f32 %f27154, %f27096, %f33028, %f27150;
	// end inline asm
	// begin inline asm
	fma.rn.f32 %f27158, %f27096, %f33028, %f27154;
	// end inline asm
	// begin inline asm
	fma.rn.f32 %f27162, %f27096, %f33028, %f27158;
	// end inline asm
	// begin inline asm
	fma.rn.f32 %f27166, %f27096, %f33028, %f27162;
	// end inline asm
	// begin inline asm
	fma.rn.f32 %f27170, %f27096, %f33028, %f27166;
	// end inline asm
	// begin inline asm
	fma.rn.f32 %f27174, %f27096, %f33028, %f27170;
	// end inline asm
	// begin inline asm
	fma.rn.f32 %f27178, %f27096, %f33028, %f27174;
	// end inline asm
	// begin inline asm
	fma.rn.f32 %f27182, %f27096, %f33028, %f27178;
	// end inline asm
	// begin inline asm
	fma.rn.f32 %f27186, %f27096, %f33028, %f27182;
	// end inline asm
	// begin inline asm
	fma.rn.f32 %f27190, %f27096, %f33028, %f27186;
	// end inline asm
	// begin inline asm
	fma.rn.f32 %f27194, %f27096, %f33028, %f27190;
	// end inline asm
	// begin inline asm
	fma.rn.f32 %f27198, %f27096, %f33028, %f27194;
	// end inline asm
	// begin inline asm
	fma.rn.f32 %f27202, %f27096, %f33028, %f27198;
	// end inline asm
	// begin inline asm
	fma.rn.f32 %f27206, %f27096, %f33028, %f27202;
	// end inline asm
	// begin inline asm
	fma.rn.f32 %f27210, %f27096, %f33028, %f27206;
	// end inline asm
	// begin inline asm
	fma.rn.f32 %f27214, %f27096, %f33028, %f27210;
	// end inline asm
	// begin inline asm
	fma.rn.f32 %f27218, %f27096, %f33028, %f27214;
	// end inline asm
	// begin inline asm
	fma.rn.f32 %f27222, %f27096, %f33028, %f27218;
	// end inline asm
	// begin inline asm
	fma.rn.f32 %f27226, %f27096, %f33028, %f27222;
	// end inline asm
	// begin inline asm
	fma.rn.f32 %f27230, %f27096, %f33028, %f27226;
	// end inline asm
	// begin inline asm
	fma.rn.f32 %f27234, %f27096, %f33028, %f27230;
	// end inline asm
	// begin inline asm
	fma.rn.f32 %f27238, %f27096, %f33028, %f27234;
	// end inline asm
	// begin inline asm
	fma.rn.f32 %f27242, %f27096, %f33028, %f27238;
	// end inline asm
	// begin inline asm
	fma.rn.f32 %f27246, %f27096, %f33028, %f27242;
	// end inline asm
	// begin inline asm
	fma.rn.f32 %f27250, %f27096, %f33028, %f27246;
	// end inline asm
	// begin inline asm
	fma.rn.f32 %f27254, %f27096, %f33028, %f27250;
	// end inline asm
	// begin inline asm
	fma.rn.f32 %f27258, %f27096, %f33028, %f27254;
	// end inline asm
	// begin inline asm
	fma.rn.f32 %f27262, %f27096, %f33028, %f27258;
	// end inline asm
	// begin inline asm
	fma.rn.f32 %f27266, %f27096, %f33028, %f27262;
	// end inline asm
	// begin inline asm
	fma.rn.f32 %f27270, %f27096, %f33028, %f27266;
	// end inline asm
	// begin inline asm
	fma.rn.f32 %f27274, %f27096, %f33028, %f27270;
	// end inline asm
	// begin inline asm
	fma.rn.f32 %f27278, %f27096, %f33028, %f27274;
	// end inline asm
	// begin inline asm
	fma.rn.f32 %f27282, %f27096, %f33028, %f27278;
	// end inline asm
	// begin inline asm
	fma.rn.f32 %f27286, %f27096, %f33028, %f27282;
	// end inline asm
	// begin inline asm
	fma.rn.f32 %f27290, %f27096, %f33028, %f27286;
	// end inline asm
	// begin inline asm
	fma.rn.f32 %f27294, %f27096, %f33028, %f27290;
	// end inline asm
	// begin inline asm
	fma.rn.f32 %f27298, %f27096, %f33028, %f27294;
	// end inline asm
	// begin inline asm
	fma.rn.f32 %f27302, %f27096, %f33028, %f27298;
	// end inline asm
	// begin inline asm
	fma.rn.f32 %f27306, %f27096, %f33028, %f27302;
	// end inline asm
	// begin inline asm
	fma.rn.f32 %f27310, %f27096, %f33028, %f27306;
	// end inline asm
	// begin inline asm
	fma.rn.f32 %f27314, %f27096, %f33028, %f27310;
	// end inline asm
	// begin inline asm
	fma.rn.f32 %f27318, %f27096, %f33028, %f27314;
	// end inline asm
	// begin inline asm
	fma.rn.f32 %f27322, %f27096, %f33028, %f27318;
	// end inline asm
	// begin inline asm
	fma.rn.f32 %f27326, %f27096, %f33028, %f27322;
	// end inline asm
	// begin inline asm
	fma.rn.f32 %f27330, %f27096, %f33028, %f27326;
	// end inline asm
	// begin inline asm
	fma.rn.f32 %f27334, %f27096, %f33028, %f27330;
	// end inline asm
	// begin inline asm
	fma.rn.f32 %f27338, %f27096, %f33028, %f27334;
	// end inline asm
	// begin inline asm
	fma.rn.f32 %f27342, %f27096, %f33028, %f27338;
	// end inline asm
	// begin inline asm
	fma.rn.f32 %f27346, %f27096, %f33028, %f27342;
	// end inline asm
	// begin inline asm
	fma.rn.f32 %f27350, %f27096, %f33028, %f27346;
	// end inline asm
	// begin inline asm
	sin.approx.f32  %f27354, %f27350;
	// end inline asm
	// begin inline asm
	fma.rn.f32 %f27356, %f27354, %f33028, %f27350;
	// end inline asm
	// begin inline asm
	fma.rn.f32 %f27360, %f27354, %f33028, %f27356;
	// end inline asm
	// begin inline asm
	fma.rn.f32 %f27364, %f27354, %f33028, %f27360;
	// end inline asm
	// begin inline asm
	fma.rn.f32 %f27368, %f27354, %f33028, %f27364;
	// end inline asm
	// begin inline asm
	fma.rn.f32 %f27372, %f27354, %f33028, %f27368;
	// end inline asm
	// begin inline asm
	fma.rn.f32 %f27376, %f27354, %f33028, %f27372;
	// end inline asm
	// begin inline asm
	fma.rn.f32 %f27380, %f27354, %f33028, %f27376;
	// end inline asm
	// begin inline asm
	fma.rn.f32 %f27384, %f27354, %f33028, %f27380;
	// end inline asm
	// begin inline asm
	fma.rn.f32 %f27388, %f27354, %f33028, %f27384;
	// end inline asm
	// begin inline asm
	fma.rn.f32 %f27392, %f27354, %f33028, %f27388;
	// end inline asm
	// begin inline asm
	fma.rn.f32 %f27396, %f27354, %f33028, %f27392;
	// end inline asm
	// begin inline asm
	fma.rn.f32 %f27400, %f27354, %f33028, %f27396;
	// end inline asm
	// begin inline asm
	fma.rn.f32 %f27404, %f27354, %f33028, %f27400;
	// end inline asm
	// begin inline asm
	fma.rn.f32 %f27408, %f27354, %f33028, %f27404;
	// end inline asm
	// begin inline asm
	fma.rn.f32 %f27412, %f27354, %f33028, %f27408;
	// end inline asm
	// begin inline asm
	fma.rn.f32 %f27416, %f27354, %f33028, %f27412;
	// end inline asm
	// begin inline asm
	fma.rn.f32 %f27420, %f27354, %f33028, %f27416;
	// end inline asm
	// begin inline asm
	fma.rn.f32 %f27424, %f27354, %f33028, %f27420;
	// end inline asm
	// begin inline asm
	fma.rn.f32 %f27428, %f27354, %f33028, %f27424;
	// end inline asm
	// begin inline asm
	fma.rn.f32 %f27432, %f27354, %f33028, %f27428;
	// end inline asm
	// begin inline asm
	fma.rn.f32 %f27436, %f27354, %f33028, %f27432;
	// end inline asm
	// begin inline asm
	fma.rn.f32 %f27440, %f27354, %f33028, %f27436;
	// end inline asm
	// begin inline asm
	fma.rn.f32 %f27444, %f27354, %f33028, %f27440;
	// end inline asm
	// begin inline asm
	fma.rn.f32 %f27448, %f27354, %f33028, %f27444;
	// end inline asm
	// begin inline asm
	fma.rn.f32 %f27452, %f27354, %f33028, %f27448;
	// end inline asm
	// begin inline asm
	fma.rn.f32 %f27456, %f27354, %f33028, %f27452;
	// end inline asm
	// begin inline asm
	fma.rn.f32 %f27460, %f27354, %f33028, %f27456;
	// end inline asm
	// begin inline asm
	fma.rn.f32 %f27464, %f27354, %f33028, %f27460;
	// end inline asm
	// begin inline asm
	fma.rn.f32 %f27468, %f27354, %f33028, %f27464;
	// end inline asm
	// begin inline asm
	fma.rn.f32 %f27472, %f27354, %f33028, %f27468;
	// end inline asm
	// begin inline asm
	fma.rn.f32 %f27476, %f27354, %f33028, %f27472;
	// end inline asm
	// begin inline asm
	fma.rn.f32 %f27480, %f27354, %f33028, %f27476;
	// end inline asm
	// begin inline asm
	fma.rn.f32 %f27484, %f27354, %f33028, %f27480;
	// end inline asm
	// begin inline asm
	fma.rn.f32 %f27488, %f27354, %f33028, %f27484;
	// end inline asm
	// begin inline asm
	fma.rn.f32 %f27492, %f27354, %f33028, %f27488;
	// end inline asm
	// begin inline asm
	fma.rn.f32 %f27496, %f27354, %f33028, %f27492;
	// end inline asm
	// begin inline asm
	fma.rn.f32 %f27500, %f27354, %f33028, %f27496;
	// end inline asm
	// begin inline asm
	fma.rn.f32 %f27504, %f27354, %f33028, %f27500;
	// end inline asm
	// begin inline asm
	fma.rn.f32 %f27508, %f27354, %f33028, %f27504;
	// end inline asm
	// begin inline asm
	fma.rn.f32 %f27512, %f27354, %f33028, %f27508;
	// end inline asm
	// begin inline asm
	fma.rn.f32 %f27516, %f27354, %f33028, %f27512;
	// end inline asm
	// begin inline asm
	fma.rn.f32 %f27520, %f27354, %f33028, %f27516;
	// end inline asm
	// begin inline asm
	fma.rn.f32 %f27524, %f27354, %f33028, %f27520;
	// end inline asm
	// begin inline asm
	fma.rn.f32 %f27528, %f27354, %f33028, %f27524;
	// end inline asm
	// begin inline asm
	fma.rn.f32 %f27532, %f27354, %f33028, %f27528;
	// end inline asm
	// begin inline asm
	fma.rn.f32 %f27536, %f27354, %f33028, %f27532;
	// end inline asm
	// begin inline asm
	fma.rn.f32 %f27540, %f27354, %f33028, %f27536;
	// end inline asm
	// begin inline asm
	fma.rn.f32 %f27544, %f27354, %f33028, %f27540;
	// end inline asm
	// begin inline asm
	fma.rn.f32 %f27548, %f27354, %f33028, %f27544;
	// end inline asm
	// begin inline asm
	fma.rn.f32 %f27552, %f27354, %f33028, %f27548;
	// end inline asm
	// begin inline asm
	fma.rn.f32 %f27556, %f27354, %f33028, %f27552;
	// end inline asm
	// begin inline asm
	fma.rn.f32 %f27560, %f27354, %f33028, %f27556;
	// end inline asm
	// begin inline asm
	fma.rn.f32 %f27564, %f27354, %f33028, %f27560;
	// end inline asm
	// begin inline asm
	fma.rn.f32 %f27568, %f27354, %f33028, %f27564;
	// end inline asm
	// begin inline asm
	fma.rn.f32 %f27572, %f27354, %f33028, %f27568;
	// end inline asm
	// begin inline asm
	fma.rn.f32 %f27576, %f27354, %f33028, %f27572;
	// end inline asm
	// begin inline asm
	fma.rn.f32 %f27580, %f27354, %f33028, %f27576;
	// end inline asm
	// begin inline asm
	fma.rn.f32 %f27584, %f27354, %f33028, %f27580;
	// end inline asm
	// begin inline asm
	fma.rn.f32 %f27588, %f27354, %f33028, %f27584;
	// end inline asm
	// begin inline asm
	fma.rn.f32 %f27592, %f27354, %f33028, %f27588;
	// end inline asm
	// begin inline asm
	fma.rn.f32 %f27596, %f27354, %f33028, %f27592;
	// end inline asm
	// begin inline asm
	fma.rn.f32 %f27600, %f27354, %f33028, %f27596;
	// end inline asm
	// begin inline asm
	fma.rn.f32 %f27604, %f27354, %f33028, %f27600;
	// end inline asm
	// begin inline asm
	fma.rn.f32 %f27608, %f27354, %f33028, %f27604;
	// end inline asm
	// begin inline asm
	sin.approx.f32  %f27612, %f27608;
	// end inline asm
	// begin inline asm
	fma.rn.f32 %f27614, %f27612, %f33028, %f27608;
	// end inline asm
	// begin inline asm
	fma.rn.f32 %f27618, %f27612, %f33028, %f27614;
	// end inline asm
	// begin inline asm
	fma.rn.f32 %f27622, %f27612, %f33028, %f27618;
	// end inline asm
	// begin inline asm
	fma.rn.f32 %f27626, %f27612, %f33028, %f27622;
	// end inline asm
	// begin inline asm
	fma.rn.f32 %f27630, %f27612, %f33028, %f27626;
	// end inline asm
	// begin inline asm
	fma.rn.f32 %f27634, %f27612, %f33028, %f27630;
	// end inline asm
	// begin inline asm
	fma.rn.f32 %f27638, %f27612, %f33028, %f27634;
	// end inline asm
	// begin inline asm
	fma.rn.f32 %f27642, %f27612, %f33028, %f27638;
	// end inline asm
	// begin inline asm
	fma.rn.f32 %f27646, %f27612, %f33028, %f27642;
	// end inline asm
	// begin inline asm
	fma.rn.f32 %f27650, %f27612, %f33028, %f27646;
	// end inline asm
	// begin inline asm
	fma.rn.f32 %f27654, %f27612, %f33028, %f27650;
	// end inline asm
	// begin inline asm
	fma.rn.f32 %f27658, %f27612, %f33028, %f27654;
	// end inline asm
	// begin inline asm
	fma.rn.f32 %f27662, %f27612, %f33028, %f27658;
	// end inline asm
	// begin inline asm
	fma.rn.f32 %f27666, %f27612, %f33028, %f27662;
	// end inline asm
	// begin inline asm
	fma.rn.f32 %f27670, %f27612, %f33028, %f27666;
	// end inline asm
	// begin inline asm
	fma.rn.f32 %f27674, %f27612, %f33028, %f27670;
	// end inline asm
	// begin inline asm
	fma.rn.f32 %f27678, %f27612, %f33028, %f27674;
	// end inline asm
	// begin inline asm
	fma.rn.f32 %f27682, %f27612, %f33028, %f27678;
	// end inline asm
	// begin inline asm
	fma.rn.f32 %f27686, %f27612, %f33028, %f27682;
	// end inline asm
	// begin inline asm
	fma.rn.f32 %f27690, %f27612, %f33028, %f27686;
	// end inline asm
	// begin inline asm
	fma.rn.f32 %f27694, %f27612, %f33028, %f27690;
	// end inline asm
	// begin inline asm
	fma.rn.f32 %f27698, %f27612, %f33028, %f27694;
	// end inline asm
	// begin inline asm
	fma.rn.f32 %f27702, %f27612, %f33028, %f27698;
	// end inline asm
	// begin inline asm
	fma.rn.f32 %f27706, %f27612, %f33028, %f27702;
	// end inline asm
	// begin inline asm
	fma.rn.f32 %f27710, %f27612, %f33028, %f27706;
	// end inline asm
	// begin inline asm
	fma.rn.f32 %f27714, %f27612, %f33028, %f27710;
	// end inline asm
	// begin inline asm
	fma.rn.f32 %f27718, %f27612, %f33028, %f27714;
	// end inline asm
	// begin inline asm
	fma.rn.f32 %f27722, %f27612, %f33028, %f27718;
	// end inline asm
	// begin inline asm
	fma.rn.f32 %f27726, %f27612, %f33028, %f27722;
	// end inline asm
	// begin inline asm
	fma.rn.f32 %f27730, %f27612, %f33028, %f27726;
	// end inline asm
	// begin inline asm
	fma.rn.f32 %f27734, %f27612, %f33028, %f27730;
	// end inline asm
	// begin inline asm
	fma.rn.f32 %f27738, %f27612, %f33028, %f27734;
	// end inline asm
	// begin inline asm
	fma.rn.f32 %f27742, %f27612, %f33028, %f27738;
	// end inline asm
	// begin inline asm
	fma.rn.f32 %f27746, %f27612, %f33028, %f27742;
	// end inline asm
	// begin inline asm
	fma.rn.f32 %f27750, %f27612, %f33028, %f27746;
	// end inline asm
	// begin inline asm
	fma.rn.f32 %f27754, %f27612, %f33028, %f27750;
	// end inline asm
	// begin inline asm
	fma.rn.f32 %f27758, %f27612, %f33028, %f27754;
	// end inline asm
	// begin inline asm
	fma.rn.f32 %f27762, %f27612, %f33028, %f27758;
	// end inline asm
	// begin inline asm
	fma.rn.f32 %f27766, %f27612, %f33028, %f27762;
	// end inline asm
	// begin inline asm
	fma.rn.f32 %f27770, %f27612, %f33028, %f27766;
	// end inline asm
	// begin inline asm
	fma.rn.f32 %f27774, %f27612, %f33028, %f27770;
	// end inline asm
	// begin inline asm
	fma.rn.f32 %f27778, %f27612, %f33028, %f27774;
	// end inline asm
	// begin inline asm
	fma.rn.f32 %f27782, %f27612, %f33028, %f27778;
	// end inline asm
	// begin inline asm
	fma.rn.f32 %f27786, %f27612, %f33028, %f27782;
	// end inline asm
	// begin inline asm
	fma.rn.f32 %f27790, %f27612, %f33028, %f27786;
	// end inline asm
	// begin inline asm
	fma.rn.f32 %f27794, %f27612, %f33028, %f27790;
	// end inline asm
	// begin inline asm
	fma.rn.f32 %f27798, %f27612, %f33028, %f27794;
	// end inline asm
	// begin inline asm
	fma.rn.f32 %f27802, %f27612, %f33028, %f27798;
	// end inline asm
	// begin inline asm
	fma.rn.f32 %f27806, %f27612, %f33028, %f27802;
	// end inline asm
	// begin inline asm
	fma.rn.f32 %f27810, %f27612, %f33028, %f27806;
	// end inline asm
	// begin inline asm
	fma.rn.f32 %f27814, %f27612, %f33028, %f27810;
	// end inline asm
	// begin inline asm
	fma.rn.f32 %f27818, %f27612, %f33028, %f27814;
	// end inline asm
	// begin inline asm
	fma.rn.f32 %f27822, %f27612, %f33028, %f27818;
	// end inline asm
	// begin inline asm
	fma.rn.f32 %f27826, %f27612, %f33028, %f27822;
	// end inline asm
	// begin inline asm
	fma.rn.f32 %f27830, %f27612, %f33028, %f27826;
	// end inline asm
	// begin inline asm
	fma.rn.f32 %f27834, %f27612, %f33028, %f27830;
	// end inline asm
	// begin inline asm
	fma.rn.f32 %f27838, %f27612, %f33028, %f27834;
	// end inline asm
	// begin inline asm
	fma.rn.f32 %f27842, %f27612, %f33028, %f27838;
	// end inline asm
	// begin inline asm
	fma.rn.f32 %f27846, %f27612, %f33028, %f27842;
	// end inline asm
	// begin inline asm
	fma.rn.f32 %f27850, %f27612, %f33028, %f27846;
	// end inline asm
	// begin inline asm
	fma.rn.f32 %f27854, %f27612, %f33028, %f27850;
	// end inline asm
	// begin inline asm
	fma.rn.f32 %f27858, %f27612, %f33028, %f27854;
	// end inline asm
	// begin inline asm
	fma.rn.f32 %f27862, %f27612, %f33028, %f27858;
	// end inline asm
	// begin inline asm
	fma.rn.f32 %f27866, %f27612, %f33028, %f27862;
	// end inline asm
	// begin inline asm
	sin.approx.f32  %f27870, %f27866;
	// end inline asm
	// begin inline asm
	fma.rn.f32 %f27872, %f27870, %f33028, %f27866;
	// end inline asm
	// begin inline asm
	fma.rn.f32 %f27876, %f27870, %f33028, %f27872;
	// end inline asm
	// begin inline asm
	fma.rn.f32 %f27880, %f27870, %f33028, %f27876;
	// end inline asm
	// begin inline asm
	fma.rn.f32 %f27884, %f27870, %f33028, %f27880;
	// end inline asm
	// begin inline asm
	fma.rn.f32 %f27888, %f27870, %f33028, %f27884;
	// end inline asm
	// begin inline asm
	fma.rn.f32 %f27892, %f27870, %f33028, %f27888;
	// end inline asm
	// begin inline asm
	fma.rn.f32 %f27896, %f27870, %f33028, %f27892;
	// end inline asm
	// begin inline asm
	fma.rn.f32 %f27900, %f27870, %f33028, %f27896;
	// end inline asm
	// begin inline asm
	fma.rn.f32 %f27904, %f27870, %f33028, %f27900;
	// end inline asm
	// begin inline asm
	fma.rn.f32 %f27908, %f27870, %f33028, %f27904;
	// end inline asm
	// begin inline asm
	fma.rn.f32 %f27912, %f27870, %f33028, %f27908;
	// end inline asm
	// begin inline asm
	fma.rn.f32 %f27916, %f27870, %f33028, %f27912;
	// end inline asm
	// begin inline asm
	fma.rn.f32 %f27920, %f27870, %f33028, %f27916;
	// end inline asm
	// begin inline asm
	fma.rn.f32 %f27924, %f27870, %f33028, %f27920;
	// end inline asm
	// begin inline asm
	fma.rn.f32 %f27928, %f27870, %f33028, %f27924;
	// end inline asm
	// begin inline asm
	fma.rn.f32 %f27932, %f27870, %f33028, %f27928;
	// end inline asm
	// begin inline asm
	fma.rn.f32 %f27936, %f27870, %f33028, %f27932;
	// end inline asm
	// begin inline asm
	fma.rn.f32 %f27940, %f27870, %f33028, %f27936;
	// end inline asm
	// begin inline asm
	fma.rn.f32 %f27944, %f27870, %f33028, %f27940;
	// end inline asm
	// begin inline asm
	fma.rn.f32 %f27948, %f27870, %f33028, %f27944;
	// end inline asm
	// begin inline asm
	fma.rn.f32 %f27952, %f27870, %f33028, %f27948;
	// end inline asm
	// begin inline asm
	fma.rn.f32 %f27956, %f27870, %f33028, %f27952;
	// end inline asm
	// begin inline asm
	fma.rn.f32 %f27960, %f27870, %f33028, %f27956;
	// end inline asm
	// begin inline asm
	fma.rn.f32 %f27964, %f27870, %f33028, %f27960;
	// end inline asm
	// begin inline asm
	fma.rn.f32 %f27968, %f27870, %f33028, %f27964;
	// end inline asm
	// begin inline asm
	fma.rn.f32 %f27972, %f27870, %f33028, %f27968;
	// end inline asm
	// begin inline asm
	fma.rn.f32 %f27976, %f27870, %f33028, %f27972;
	// end inline asm
	// begin inline asm
	fma.rn.f32 %f27980, %f27870, %f33028, %f27976;
	// end inline asm
	// begin inline asm
	fma.rn.f32 %f27984, %f27870, %f33028, %f27980;
	// end inline asm
	// begin inline asm
	fma.rn.f32 %f27988, %f27870, %f33028, %f27984;
	// end inline asm
	// begin inline asm
	fma.rn.f32 %f27992, %f27870, %f33028, %f27988;
	// end inline asm
	// begin inline asm
	fma.rn.f32 %f27996, %f27870, %f33028, %f27992;
	// end inline asm
	// begin inline asm
	fma.rn.f32 %f28000, %f27870, %f33028, %f27996;
	// end inline asm
	// begin inline asm
	fma.rn.f32 %f28004, %f27870, %f33028, %f28000;
	// end inline asm
	// begin inline asm
	fma.rn.f32 %f28008, %f27870, %f33028, %f28004;
	// end inline asm
	// begin inline asm
	fma.rn.f32 %f28012, %f27870, %f33028, %f28008;
	// end inline asm
	// begin inline asm
	fma.rn.f32 %f28016, %f27870, %f33028, %f28012;
	// end inline asm
	// begin inline asm
	fma.rn.f32 %f28020, %f27870, %f33028, %f28016;
	// end inline asm
	// begin inline asm
	fma.rn.f32 %f28024, %f27870, %f33028, %f28020;
	// end inline asm
	// begin inline asm
	fma.rn.f32 %f28028, %f27870, %f33028, %f28024;
	// end inline asm
	// begin inline asm
	fma.rn.f32 %f28032, %f27870, %f33028, %f28028;
	// end inline asm
	// begin inline asm
	fma.rn.f32 %f28036, %f27870, %f33028, %f28032;
	// end inline asm
	// begin inline asm
	fma.rn.f32 %f28040, %f27870, %f33028, %f28036;
	// end inline asm
	// begin inline asm
	fma.rn.f32 %f28044, %f27870, %f33028, %f28040;
	// end inline asm
	// begin inline asm
	fma.rn.f32 %f28048, %f27870, %f33028, %f28044;
	// end inline asm
	// begin inline asm
	fma.rn.f32 %f28052, %f27870, %f33028, %f28048;
	// end inline asm
	// begin inline asm
	fma.rn.f32 %f28056, %f27870, %f33028, %f28052;
	// end inline asm
	// begin inline asm
	fma.rn.f32 %f28060, %f27870, %f33028, %f28056;
	// end inline asm
	// begin inline asm
	fma.rn.f32 %f28064, %f27870, %f33028, %f28060;
	// end inline asm
	// begin inline asm
	fma.rn.f32 %f28068, %f27870, %f33028, %f28064;
	// end inline asm
	// begin inline asm
	fma.rn.f32 %f28072, %f27870, %f33028, %f28068;
	// end inline asm
	// begin inline asm
	fma.rn.f32 %f28076, %f27870, %f33028, %f28072;
	// end inline asm
	// begin inline asm
	fma.rn.f32 %f28080, %f27870, %f33028, %f28076;
	// end inline asm
	// begin inline asm
	fma.rn.f32 %f28084, %f27870, %f33028, %f28080;
	// end inline asm
	// begin inline asm
	fma.rn.f32 %f28088, %f27870, %f33028, %f28084;
	// end inline asm
	// begin inline asm
	fma.rn.f32 %f28092, %f27870, %f33028, %f28088;
	// end inline asm
	// begin inline asm
	fma.rn.f32 %f28096, %f27870, %f33028, %f28092;
	// end inline asm
	// begin inline asm
	fma.rn.f32 %f28100, %f27870, %f33028, %f28096;
	// end inline asm
	// begin inline asm
	fma.rn.f32 %f28104, %f27870, %f33028, %f28100;
	// end inline asm
	// begin inline asm
	fma.rn.f32 %f28108, %f27870, %f33028, %f28104;
	// end inline asm
	// begin inline asm
	fma.rn.f32 %f28112, %f27870, %f33028, %f28108;
	// end inline asm
	// begin inline asm
	fma.rn.f32 %f28116, %f27870, %f33028, %f28112;
	// end inline asm
	// begin inline asm
	fma.rn.f32 %f28120, %f27870, %f33028, %f28116;
	// end inline asm
	// begin inline asm
	fma.rn.f32 %f28124, %f27870, %f33028, %f28120;
	// end inline asm
	// begin inline asm
	sin.approx.f32  %f28128, %f28124;
	// end inline asm
	// begin inline asm
	fma.rn.f32 %f28130, %f28128, %f33028, %f28124;
	// end inline asm
	// begin inline asm
	fma.rn.f32 %f28134, %f28128, %f33028, %f28130;
	// end inline asm
	// begin inline asm
	fma.rn.f32 %f28138, %f28128, %f33028, %f28134;
	// end inline asm
	// begin inline asm
	fma.rn.f32 %f28142, %f28128, %f33028, %f28138;
	// end inline asm
	// begin inline asm
	fma.rn.f32 %f28146, %f28128, %f33028, %f28142;
	// end inline asm
	// begin inline asm
	fma.rn.f32 %f28150, %f28128, %f33028, %f28146;
	// end inline asm
	// begin inline asm
	fma.rn.f32 %f28154, %f28128, %f33028, %f28150;
	// end inline asm
	// begin inline asm
	fma.rn.f32 %f28158, %f28128, %f33028, %f28154;
	// end inline asm
	// begin inline asm
	fma.rn.f32 %f28162, %f28128, %f33028, %f28158;
	// end inline asm
	// begin inline asm
	fma.rn.f32 %f28166, %f28128, %f33028, %f28162;
	// end inline asm
	// begin inline asm
	fma.rn.f32 %f28170, %f28128, %f33028, %f28166;
	// end inline asm
	// begin inline asm
	fma.rn.f32 %f28174, %f28128, %f33028, %f28170;
	// end inline asm
	// begin inline asm
	fma.rn.f32 %f28178, %f28128, %f33028, %f28174;
	// end inline asm
	// begin inline asm
	fma.rn.f32 %f28182, %f28128, %f33028, %f28178;
	// end inline asm
	// begin inline asm
	fma.rn.f32 %f28186, %f28128, %f33028, %f28182;
	// end inline asm
	// begin inline asm
	fma.rn.f32 %f28190, %f28128, %f33028, %f28186;
	// end inline asm
	// begin inline asm
	fma.rn.f32 %f28194, %f28128, %f33028, %f28190;
	// end inline asm
	// begin inline asm
	fma.rn.f32 %f28198, %f28128, %f33028, %f28194;
	// end inline asm
	// begin inline asm
	fma.rn.f32 %f28202, %f28128, %f33028, %f28198;
	// end inline asm
	// begin inline asm
	fma.rn.f32 %f28206, %f28128, %f33028, %f28202;
	// end inline asm
	// begin inline asm
	fma.rn.f32 %f28210, %f28128, %f33028, %f28206;
	// end inline asm
	// begin inline asm
	fma.rn.f32 %f28214, %f28128, %f33028, %f28210;
	// end inline asm
	// begin inline asm
	fma.rn.f32 %f28218, %f28128, %f33028, %f28214;
	// end inline asm
	// begin inline asm
	fma.rn.f32 %f28222, %f28128, %f33028, %f28218;
	// end inline asm
	// begin inline asm
	fma.rn.f32 %f28226, %f28128, %f33028, %f28222;
	// end inline asm
	// begin inline asm
	fma.rn.f32 %f28230, %f28128, %f33028, %f28226;
	// end inline asm
	// begin inline asm
	fma.rn.f32 %f28234, %f28128, %f33028, %f28230;
	// end inline asm
	// begin inline asm
	fma.rn.f32 %f28238, %f28128, %f33028, %f28234;
	// end inline asm
	// begin inline asm
	fma.rn.f32 %f28242, %f28128, %f33028, %f28238;
	// end inline asm
	// begin inline asm
	fma.rn.f32 %f28246, %f28128, %f33028, %f28242;
	// end inline asm
	// begin inline asm
	fma.rn.f32 %f28250, %f28128, %f33028, %f28246;
	// end inline asm
	// begin inline asm
	fma.rn.f32 %f28254, %f28128, %f33028, %f28250;
	// end inline asm
	// begin inline asm
	fma.rn.f32 %f28258, %f28128, %f33028, %f28254;
	// end inline asm
	// begin inline asm
	fma.rn.f32 %f28262, %f28128, %f33028, %f28258;
	// end inline asm
	// begin inline asm
	fma.rn.f32 %f28266, %f28128, %f33028, %f28262;
	// end inline asm
	// begin inline asm
	fma.rn.f32 %f28270, %f28128, %f33028, %f28266;
	// end inline asm
	// begin inline asm
	fma.rn.f32 %f28274, %f28128, %f33028, %f28270;
	// end inline asm
	// begin inline asm
	fma.rn.f32 %f28278, %f28128, %f33028, %f28274;
	// end inline asm
	// begin inline asm
	fma.rn.f32 %f28282, %f28128, %f33028, %f28278;
	// end inline asm
	// begin inline asm
	fma.rn.f32 %f28286, %f28128, %f33028, %f28282;
	// end inline asm
	// begin inline asm
	fma.rn.f32 %f28290, %f28128, %f33028, %f28286;
	// end inline asm
	// begin inline asm
	fma.rn.f32 %f28294, %f28128, %f33028, %f28290;
	// end inline asm
	// begin inline asm
	fma.rn.f32 %f28298, %f28128, %f33028, %f28294;
	// end inline asm
	// begin inline asm
	fma.rn.f32 %f28302, %f28128, %f33028, %f28298;
	// end inline asm
	// begin inline asm
	fma.rn.f32 %f28306, %f28128, %f33028, %f28302;
	// end inline asm
	// begin inline asm
	fma.rn.f32 %f28310, %f28128, %f33028, %f28306;
	// end inline asm
	// begin inline asm
	fma.rn.f32 %f28314, %f28128, %f33028, %f28310;
	// end inline asm
	// begin inline asm
	fma.rn.f32 %f28318, %f28128, %f33028, %f28314;
	// end inline asm
	// begin inline asm
	fma.rn.f32 %f28322, %f28128, %f33028, %f28318;
	// end inline asm
	// begin inline asm
	fma.rn.f32 %f28326, %f28128, %f33028, %f28322;
	// end inline asm
	// begin inline asm
	fma.rn.f32 %f28330, %f28128, %f33028, %f28326;
	// end inline asm
	// begin inline asm
	fma.rn.f32 %f28334, %f28128, %f33028, %f28330;
	// end inline asm
	// begin inline asm
	fma.rn.f32 %f28338, %f28128, %f33028, %f28334;
	// end inline asm
	// begin inline asm
	fma.rn.f32 %f28342, %f28128, %f33028, %f28338;
	// end inline asm
	// begin inline asm
	fma.rn.f32 %f28346, %f28128, %f33028, %f28342;
	// end inline asm
	// begin inline asm
	fma.rn.f32 %f28350, %f28128, %f33028, %f28346;
	// end inline asm
	// begin inline asm
	fma.rn.f32 %f28354, %f28128, %f33028, %f28350;
	// end inline asm
	// begin inline asm
	fma.rn.f32 %f28358, %f28128, %f33028, %f28354;
	// end inline asm
	// begin inline asm
	fma.rn.f32 %f28362, %f28128, %f33028, %f28358;
	// end inline asm
	// begin inline asm
	fma.rn.f32 %f28366, %f28128, %f33028, %f28362;
	// end inline asm
	// begin inline asm
	fma.rn.f32 %f28370, %f28128, %f33028, %f28366;
	// end inline asm
	// begin inline asm
	fma.rn.f32 %f28374, %f28128, %f33028, %f28370;
	// end inline asm
	// begin inline asm
	fma.rn.f32 %f28378, %f28128, %f33028, %f28374;
	// end inline asm
	// begin inline asm
	fma.rn.f32 %f28382, %f28128, %f33028, %f28378;
	// end inline asm
	// begin inline asm
	sin.approx.f32  %f28386, %f28382;
	// end inline asm
	// begin inline asm
	fma.rn.f32 %f28388, %f28386, %f33028, %f28382;
	// end inline asm
	// begin inline asm
	fma.rn.f32 %f28392, %f28386, %f33028, %f28388;
	// end inline asm
	// begin inline asm
	fma.rn.f32 %f28396, %f28386, %f33028, %f28392;
	// end inline asm
	// begin inline asm
	fma.rn.f32 %f28400, %f28386, %f33028, %f28396;
	// end inline asm
	// begin inline asm
	fma.rn.f32 %f28404, %f28386, %f33028, %f28400;
	// end inline asm
	// begin inline asm
	fma.rn.f32 %f28408, %f28386, %f33028, %f28404;
	// end inline asm
	// begin inline asm
	fma.rn.f32 %f28412, %f28386, %f33028, %f28408;
	// end inline asm
	// begin inline asm
	fma.rn.f32 %f28416, %f28386, %f33028, %f28412;
	// end inline asm
	// begin inline asm
	fma.rn.f32 %f28420, %f28386, %f33028, %f28416;
	// end inline asm
	// begin inline asm
	fma.rn.f32 %f28424, %f28386, %f33028, %f28420;
	// end inline asm
	// begin inline asm
	fma.rn.f32 %f28428, %f28386, %f33028, %f28424;
	// end inline asm
	// begin inline asm
	fma.rn.f32 %f28432, %f28386, %f33028, %f28428;
	// end inline asm
	// begin inline asm
	fma.rn.f32 %f28436, %f28386, %f33028, %f28432;
	// end inline asm
	// begin inline asm
	fma.rn.f32 %f28440, %f28386, %f33028, %f28436;
	// end inline asm
	// begin inline asm
	fma.rn.f32 %f28444, %f28386, %f33028, %f28440;
	// end inline asm
	// begin inline asm
	fma.rn.f32 %f28448, %f28386, %f33028, %f28444;
	// end inline asm
	// begin inline asm
	fma.rn.f32 %f28452, %f28386, %f33028, %f28448;
	// end inline asm
	// begin inline asm
	fma.rn.f32 %f28456, %f28386, %f33028, %f28452;
	// end inline asm
	// begin inline asm
	fma.rn.f32 %f28460, %f28386, %f33028, %f28456;
	// end inline asm
	// begin inline asm
	fma.rn.f32 %f28464, %f28386, %f33028, %f28460;
	// end inline asm
	// begin inline asm
	fma.rn.f32 %f28468, %f28386, %f33028, %f28464;
	// end inline asm
	// begin inline asm
	fma.rn.f32 %f28472, %f28386, %f33028, %f28468;
	// end inline asm
	// begin inline asm
	fma.rn.f32 %f28476, %f28386, %f33028, %f28472;
	// end inline asm
	// begin inline asm
	fma.rn.f32 %f28480, %f28386, %f33028, %f28476;
	// end inline asm
	// begin inline asm
	fma.rn.f32 %f28484, %f28386, %f33028, %f28480;
	// end inline asm
	// begin inline asm
	fma.rn.f32 %f28488, %f28386, %f33028, %f28484;
	// end inline asm
	// begin inline asm
	fma.rn.f32 %f28492, %f28386, %f33028, %f28488;
	// end inline asm
	// begin inline asm
	fma.rn.f32 %f28496, %f28386, %f33028, %f28492;
	// end inline asm
	// begin inline asm
	fma.rn.f32 %f28500, %f28386, %f33028, %f28496;
	// end inline asm
	// begin inline asm
	fma.rn.f32 %f28504, %f28386, %f33028, %f28500;
	// end inline asm
	// begin inline asm
	fma.rn.f32 %f28508, %f28386, %f33028, %f28504;
	// end inline asm
	// begin inline asm
	fma.rn.f32 %f28512, %f28386, %f33028, %f28508;
	// end inline asm
	// begin inline asm
	fma.rn.f32 %f28516, %f28386, %f33028, %f28512;
	// end inline asm
	// begin inline asm
	fma.rn.f32 %f28520, %f28386, %f33028, %f28516;
	// end inline asm
	// begin inline asm
	fma.rn.f32 %f28524, %f28386, %f33028, %f28520;
	// end inline asm
	// begin inline asm
	fma.rn.f32 %f28528, %f28386, %f33028, %f28524;
	// end inline asm
	// begin inline asm
	fma.rn.f32 %f28532, %f28386, %f33028, %f28528;
	// end inline asm
	// begin inline asm
	fma.rn.f32 %f28536, %f28386, %f33028, %f28532;
	// end inline asm
	// begin inline asm
	fma.rn.f32 %f28540, %f28386, %f33028, %f28536;
	// end inline asm
	// begin inline asm
	fma.rn.f32 %f28544, %f28386, %f33028, %f28540;
	// end inline asm
	// begin inline asm
	fma.rn.f32 %f28548, %f28386, %f33028, %f28544;
	// end inline asm
	// begin inline asm
	fma.rn.f32 %f28552, %f28386, %f33028, %f28548;
	// end inline asm
	// begin inline asm
	fma.rn.f32 %f28556, %f28386, %f33028, %f28552;
	// end inline asm
	// begin inline asm
	fma.rn.f32 %f28560, %f28386, %f33028, %f28556;
	// end inline asm
	// begin inline asm
	fma.rn.f32 %f28564, %f28386, %f33028, %f28560;
	// end inline asm
	// begin inline asm
	fma.rn.f32 %f28568, %f28386, %f33028, %f28564;
	// end inline asm
	// begin inline asm
	fma.rn.f32 %f28572, %f28386, %f33028, %f28568;
	// end inline asm
	// begin inline asm
	fma.rn.f32 %f28576, %f28386, %f33028, %f28572;
	// end inline asm
	// begin inline asm
	fma.rn.f32 %f28580, %f28386, %f33028, %f28576;
	// end inline asm
	// begin inline asm
	fma.rn.f32 %f28584, %f28386, %f33028, %f28580;
	// end inline asm
	// begin inline asm
	fma.rn.f32 %f28588, %f28386, %f33028, %f28584;
	// end inline asm
	// begin inline asm
	fma.rn.f32 %f28592, %f28386, %f33028, %f28588;
	// end inline asm
	// begin inline asm
	fma.rn.f32 %f28596, %f28386, %f33028, %f28592;
	// end inline asm
	// begin inline asm
	fma.rn.f32 %f28600, %f28386, %f33028, %f28596;
	// end inline asm
	// begin inline asm
	fma.rn.f32 %f28604, %f28386, %f33028, %f28600;
	// end inline asm
	// begin inline asm
	fma.rn.f32 %f28608, %f28386, %f33028, %f28604;
	// end inline asm
	// begin inline asm
	fma.rn.f32 %f28612, %f28386, %f33028, %f28608;
	// end inline asm
	// begin inline asm
	fma.rn.f32 %f28616, %f28386, %f33028, %f28612;
	// end inline asm
	// begin inline asm
	fma.rn.f32 %f28620, %f28386, %f33028, %f28616;
	// end inline asm
	// begin inline asm
	fma.rn.f32 %f28624, %f28386, %f33028, %f28620;
	// end inline asm
	// begin inline asm
	fma.rn.f32 %f28628, %f28386, %f33028, %f28624;
	// end inline asm
	// begin inline asm
	fma.rn.f32 %f28632, %f28386, %f33028, %f28628;
	// end inline asm
	// begin inline asm
	fma.rn.f32 %f28636, %f28386, %f33028, %f28632;
	// end inline asm
	// begin inline asm
	fma.rn.f32 %f28640, %f28386, %f33028, %f28636;
	// end inline asm
	// begin inline asm
	sin.approx.f32  %f28644, %f28640;
	// end inline asm
	// begin inline asm
	fma.rn.f32 %f28646, %f28644, %f33028, %f28640;
	// end inline asm
	// begin inline asm
	fma.rn.f32 %f28650, %f28644, %f33028, %f28646;
	// end inline asm
	// begin inline asm
	fma.rn.f32 %f28654, %f28644, %f33028, %f28650;
	// end inline asm
	// begin inline asm
	fma.rn.f32 %f28658, %f28644, %f33028, %f28654;
	// end inline asm
	// begin inline asm
	fma.rn.f32 %f28662, %f28644, %f33028, %f28658;
	// end inline asm
	// begin inline asm
	fma.rn.f32 %f28666, %f28644, %f33028, %f28662;
	// end inline asm
	// begin inline asm
	fma.rn.f32 %f28670, %f28644, %f33028, %f28666;
	// end inline asm
	// begin inline asm
	fma.rn.f32 %f28674, %f28644, %f33028, %f28670;
	// end inline asm
	// begin inline asm
	fma.rn.f32 %f28678, %f28644, %f33028, %f28674;
	// end inline asm
	// begin inline asm
	fma.rn.f32 %f28682, %f28644, %f33028, %f28678;
	// end inline asm
	// begin inline asm
	fma.rn.f32 %f28686, %f28644, %f33028, %f28682;
	// end inline asm
	// begin inline asm
	fma.rn.f32 %f28690, %f28644, %f33028, %f28686;
	// end inline asm
	// begin inline asm
	fma.rn.f32 %f28694, %f28644, %f33028, %f28690;
	// end inline asm
	// begin inline asm
	fma.rn.f32 %f28698, %f28644, %f33028, %f28694;
	// end inline asm
	// begin inline asm
	fma.rn.f32 %f28702, %f28644, %f33028, %f28698;
	// end inline asm
	// begin inline asm
	fma.rn.f32 %f28706, %f28644, %f33028, %f28702;
	// end inline asm
	// begin inline asm
	fma.rn.f32 %f28710, %f28644, %f33028, %f28706;
	// end inline asm
	// begin inline asm
	fma.rn.f32 %f28714, %f28644, %f33028, %f28710;
	// end inline asm
	// begin inline asm
	fma.rn.f32 %f28718, %f28644, %f33028, %f28714;
	// end inline asm
	// begin inline asm
	fma.rn.f32 %f28722, %f28644, %f33028, %f28718;
	// end inline asm
	// begin inline asm
	fma.rn.f32 %f28726, %f28644, %f33028, %f28722;
	// end inline asm
	// begin inline asm
	fma.rn.f32 %f28730, %f28644, %f33028, %f28726;
	// end inline asm
	// begin inline asm
	fma.rn.f32 %f28734, %f28644, %f33028, %f28730;
	// end inline asm
	// begin inline asm
	fma.rn.f32 %f28738, %f28644, %f33028, %f28734;
	// end inline asm
	// begin inline asm
	fma.rn.f32 %f28742, %f28644, %f33028, %f28738;
	// end inline asm
	// begin inline asm
	fma.rn.f32 %f28746, %f28644, %f33028, %f28742;
	// end inline asm
	// begin inline asm
	fma.rn.f32 %f28750, %f28644, %f33028, %f28746;
	// end inline asm
	// begin inline asm
	fma.rn.f32 %f28754, %f28644, %f33028, %f28750;
	// end inline asm
	// begin inline asm
	fma.rn.f32 %f28758, %f28644, %f33028, %f28754;
	// end inline asm
	// begin inline asm
	fma.rn.f32 %f28762, %f28644, %f33028, %f28758;
	// end inline asm
	// begin inline asm
	fma.rn.f32 %f28766, %f28644, %f33028, %f28762;
	// end inline asm
	// begin inline asm
	fma.rn.f32 %f28770, %f28644, %f33028, %f28766;
	// end inline asm
	// begin inline asm
	fma.rn.f32 %f28774, %f28644, %f33028, %f28770;
	// end inline asm
	// begin inline asm
	fma.rn.f32 %f28778, %f28644, %f33028, %f28774;
	// end inline asm
	// begin inline asm
	fma.rn.f32 %f28782, %f28644, %f33028, %f28778;
	// end inline asm
	// begin inline asm
	fma.rn.f32 %f28786, %f28644, %f33028, %f28782;
	// end inline asm
	// begin inline asm
	fma.rn.f32 %f28790, %f28644, %f33028, %f28786;
	// end inline asm
	// begin inline asm
	fma.rn.f32 %f28794, %f28644, %f33028, %f28790;
	// end inline asm
	// begin inline asm
	fma.rn.f32 %f28798, %f28644, %f33028, %f28794;
	// end inline asm
	// begin inline asm
	fma.rn.f32 %f28802, %f28644, %f33028, %f28798;
	// end inline asm
	// begin inline asm
	fma.rn.f32 %f28806, %f28644, %f33028, %f28802;
	// end inline asm
	// begin inline asm
	fma.rn.f32 %f28810, %f28644, %f33028, %f28806;
	// end inline asm
	// begin inline asm
	fma.rn.f32 %f28814, %f28644, %f33028, %f28810;
	// end inline asm
	// begin inline asm
	fma.rn.f32 %f28818, %f28644, %f33028, %f28814;
	// end inline asm
	// begin inline asm
	fma.rn.f32 %f28822, %f28644, %f33028, %f28818;
	// end inline asm
	// begin inline asm
	fma.rn.f32 %f28826, %f28644, %f33028, %f28822;
	// end inline asm
	// begin inline asm
	fma.rn.f32 %f28830, %f28644, %f33028, %f28826;
	// end inline asm
	// begin inline asm
	fma.rn.f32 %f28834, %f28644, %f33028, %f28830;
	// end inline asm
	// begin inline asm
	fma.rn.f32 %f28838, %f28644, %f33028, %f28834;
	// end inline asm
	// begin inline asm
	fma.rn.f32 %f28842, %f28644, %f33028, %f28838;
	// end inline asm
	// begin inline asm
	fma.rn.f32 %f28846, %f28644, %f33028, %f28842;
	// end inline asm
	// begin inline asm
	fma.rn.f32 %f28850, %f28644, %f33028, %f28846;
	// end inline asm
	// begin inline asm
	fma.rn.f32 %f28854, %f28644, %f33028, %f28850;
	// end inline asm
	// begin inline asm
	fma.rn.f32 %f28858, %f28644, %f33028, %f28854;
	// end inline asm
	// begin inline asm
	fma.rn.f32 %f28862, %f28644, %f33028, %f28858;
	// end inline asm
	// begin inline asm
	fma.rn.f32 %f28866, %f28644, %f33028, %f28862;
	// end inline asm
	// begin inline asm
	fma.rn.f32 %f28870, %f28644, %f33028, %f28866;
	// end inline asm
	// begin inline asm
	fma.rn.f32 %f28874, %f28644, %f33028, %f28870;
	// end inline asm
	// begin inline asm
	fma.rn.f32 %f28878, %f28644, %f33028, %f28874;
	// end inline asm
	// begin inline asm
	fma.rn.f32 %f28882, %f28644, %f33028, %f28878;
	// end inline asm
	// begin inline asm
	fma.rn.f32 %f28886, %f28644, %f33028, %f28882;
	// end inline asm
	// begin inline asm
	fma.rn.f32 %f28890, %f28644, %f33028, %f28886;
	// end inline asm
	// begin inline asm
	fma.rn.f32 %f28894, %f28644, %f33028, %f28890;
	// end inline asm
	// begin inline asm
	fma.rn.f32 %f28898, %f28644, %f33028, %f28894;
	// end inline asm
	// begin inline asm
	sin.approx.f32  %f28902, %f28898;
	// end inline asm
	// begin inline asm
	fma.rn.f32 %f28904, %f28902, %f33028, %f28898;
	// end inline asm
	// begin inline asm
	fma.rn.f32 %f28908, %f28902, %f33028, %f28904;
	// end inline asm
	// begin inline asm
	fma.rn.f32 %f28912, %f28902, %f33028, %f28908;
	// end inline asm
	// begin inline asm
	fma.rn.f32 %f28916, %f28902, %f33028, %f28912;
	// end inline asm
	// begin inline asm
	fma.rn.f32 %f28920, %f28902, %f33028, %f28916;
	// end inline asm
	// begin inline asm
	fma.rn.f32 %f28924, %f28902, %f33028, %f28920;
	// end inline asm
	// begin inline asm
	fma.rn.f32 %f28928, %f28902, %f33028, %f28924;
	// end inline asm
	// begin inline asm
	fma.rn.f32 %f28932, %f28902, %f33028, %f28928;
	// end inline asm
	// begin inline asm
	fma.rn.f32 %f28936, %f28902, %f33028, %f28932;
	// end inline asm
	// begin inline asm
	fma.rn.f32 %f28940, %f28902, %f33028, %f28936;
	// end inline asm
	// begin inline asm
	fma.rn.f32 %f28944, %f28902, %f33028, %f28940;
	// end inline asm
	// begin inline asm
	fma.rn.f32 %f28948, %f28902, %f33028, %f28944;
	// end inline asm
	// begin inline asm
	fma.rn.f32 %f28952, %f28902, %f33028, %f28948;
	// end inline asm
	// begin inline asm
	fma.rn.f32 %f28956, %f28902, %f33028, %f28952;
	// end inline asm
	// begin inline asm
	fma.rn.f32 %f28960, %f28902, %f33028, %f28956;
	// end inline asm
	// begin inline asm
	fma.rn.f32 %f28964, %f28902, %f33028, %f28960;
	// end inline asm
	// begin inline asm
	fma.rn.f32 %f28968, %f28902, %f33028, %f28964;
	// end inline asm
	// begin inline asm
	fma.rn.f32 %f28972, %f28902, %f33028, %f28968;
	// end inline asm
	// begin inline asm
	fma.rn.f32 %f28976, %f28902, %f33028, %f28972;
	// end inline asm
	// begin inline asm
	fma.rn.f32 %f28980, %f28902, %f33028, %f28976;
	// end inline asm
	// begin inline asm
	fma.rn.f32 %f28984, %f28902, %f33028, %f28980;
	// end inline asm
	// begin inline asm
	fma.rn.f32 %f28988, %f28902, %f33028, %f28984;
	// end inline asm
	// begin inline asm
	fma.rn.f32 %f28992, %f28902, %f33028, %f28988;
	// end inline asm
	// begin inline asm
	fma.rn.f32 %f28996, %f28902, %f33028, %f28992;
	// end inline asm
	// begin inline asm
	fma.rn.f32 %f29000, %f28902, %f33028, %f28996;
	// end inline asm
	// begin inline asm
	fma.rn.f32 %f29004, %f28902, %f33028, %f29000;
	// end inline asm
	// begin inline asm
	fma.rn.f32 %f29008, %f28902, %f33028, %f29004;
	// end inline asm
	// begin inline asm
	fma.rn.f32 %f29012, %f28902, %f33028, %f29008;
	// end inline asm
	// begin inline asm
	fma.rn.f32 %f29016, %f28902, %f33028, %f29012;
	// end inline asm
	// begin inline asm
	fma.rn.f32 %f29020, %f28902, %f33028, %f29016;
	// end inline asm
	// begin inline asm
	fma.rn.f32 %f29024, %f28902, %f33028, %f29020;
	// end inline asm
	// begin inline asm
	fma.rn.f32 %f29028, %f28902, %f33028, %f29024;
	// end inline asm
	// begin inline asm
	fma.rn.f32 %f29032, %f28902, %f33028, %f29028;
	// end inline asm
	// begin inline asm
	fma.rn.f32 %f29036, %f28902, %f33028, %f29032;
	// end inline asm
	// begin inline asm
	fma.rn.f32 %f29040, %f28902, %f33028, %f29036;
	// end inline asm
	// begin inline asm
	fma.rn.f32 %f29044, %f28902, %f33028, %f29040;
	// end inline asm
	// begin inline asm
	fma.rn.f32 %f29048, %f28902, %f33028, %f29044;
	// end inline asm
	// begin inline asm
	fma.rn.f32 %f29052, %f28902, %f33028, %f29048;
	// end inline asm
	// begin inline asm
	fma.rn.f32 %f29056, %f28902, %f33028, %f29052;
	// end inline asm
	// begin inline asm
	fma.rn.f32 %f29060, %f28902, %f33028, %f29056;
	// end inline asm
	// begin inline asm
	fma.rn.f32 %f29064, %f28902, %f33028, %f29060;
	// end inline asm
	// begin inline asm
	fma.rn.f32 %f29068, %f28902, %f33028, %f29064;
	// end inline asm
	// begin inline asm
	fma.rn.f32 %f29072, %f28902, %f33028, %f29068;
	// end inline asm
	// begin inline asm
	fma.rn.f32 %f29076, %f28902, %f33028, %f29072;
	// end inline asm
	// begin inline asm
	fma.rn.f32 %f29080, %f28902, %f33028, %f29076;
	// end inline asm
	// begin inline asm
	fma.rn.f32 %f29084, %f28902, %f33028, %f29080;
	// end inline asm
	// begin inline asm
	fma.rn.f32 %f29088, %f28902, %f33028, %f29084;
	// end inline asm
	// begin inline asm
	fma.rn.f32 %f29092, %f28902, %f33028, %f29088;
	// end inline asm
	// begin inline asm
	fma.rn.f32 %f29096, %f28902, %f33028, %f29092;
	// end inline asm
	// begin inline asm
	fma.rn.f32 %f29100, %f28902, %f33028, %f29096;
	// end inline asm
	// begin inline asm
	fma.rn.f32 %f29104, %f28902, %f33028, %f29100;
	// end inline asm
	// begin inline asm
	fma.rn.f32 %f29108, %f28902, %f33028, %f29104;
	// end inline asm
	// begin inline asm
	fma.rn.f32 %f29112, %f28902, %f33028, %f29108;
	// end inline asm
	// begin inline asm
	fma.rn.f32 %f29116, %f28902, %f33028, %f29112;
	// end inline asm
	// begin inline asm
	fma.rn.f32 %f29120, %f28902, %f33028, %f29116;
	// end inline asm
	// begin inline asm
	fma.rn.f32 %f29124, %f28902, %f33028, %f29120;
	// end inline asm
	// begin inline asm
	fma.rn.f32 %f29128, %f28902, %f33028, %f29124;
	// end inline asm
	// begin inline asm
	fma.rn.f32 %f29132, %f28902, %f33028, %f29128;
	// end inline asm
	// begin inline asm
	fma.rn.f32 %f29136, %f28902, %f33028, %f29132;
	// end inline asm
	// begin inline asm
	fma.rn.f32 %f29140, %f28902, %f33028, %f29136;
	// end inline asm
	// begin inline asm
	fma.rn.f32 %f29144, %f28902, %f33028, %f29140;
	// end inline asm
	// begin inline asm
	fma.rn.f32 %f29148, %f28902, %f33028, %f29144;
	// end inline asm
	// begin inline asm
	fma.rn.f32 %f29152, %f28902, %f33028, %f29148;
	// end inline asm
	// begin inline asm
	fma.rn.f32 %f29156, %f28902, %f33028, %f29152;
	// end inline asm
	// begin inline asm
	sin.approx.f32  %f29160, %f29156;
	// end inline asm
	// begin inline asm
	fma.rn.f32 %f29162, %f29160, %f33028, %f29156;
	// end inline asm
	// begin inline asm
	fma.rn.f32 %f29166, %f29160, %f33028, %f29162;
	// end inline asm
	// begin inline asm
	fma.rn.f32 %f29170, %f29160, %f33028, %f29166;
	// end inline asm
	// begin inline asm
	fma.rn.f32 %f29174, %f29160, %f33028, %f29170;
	// end inline asm
	// begin inline asm
	fma.rn.f32 %f29178, %f29160, %f33028, %f29174;
	// end inline asm
	// begin inline asm
	fma.rn.f32 %f29182, %f29160, %f33028, %f29178;
	// end inline asm
	// begin inline asm
	fma.rn.f32 %f29186, %f29160, %f33028, %f29182;
	// end inline asm
	// begin inline asm
	fma.rn.f32 %f29190, %f29160, %f33028, %f29186;
	// end inline asm
	// begin inline asm
	fma.rn.f32 %f29194, %f29160, %f33028, %f29190;
	// end inline asm
	// begin inline asm
	fma.rn.f32 %f29198, %f29160, %f33028, %f29194;
	// end inline asm
	// begin inline asm
	fma.rn.f32 %f29202, %f29160, %f33028, %f29198;
	// end inline asm
	// begin inline asm
	fma.rn.f32 %f29206, %f29160, %f33028, %f29202;
	// end inline asm
	// begin inline asm
	fma.rn.f32 %f29210, %f29160, %f33028, %f29206;
	// end inline asm
	// begin inline asm
	fma.rn.f32 %f29214, %f29160, %f33028, %f29210;
	// end inline asm
	// begin inline asm
	fma.rn.f32 %f29218, %f29160, %f33028, %f29214;
	// end inline asm
	// begin inline asm
	fma.rn.f32 %f29222, %f29160, %f33028, %f29218;
	// end inline asm
	// begin inline asm
	fma.rn.f32 %f29226, %f29160, %f33028, %f29222;
	// end inline asm
	// begin inline asm
	fma.rn.f32 %f29230, %f29160, %f33028, %f29226;
	// end inline asm
	// begin inline asm
	fma.rn.f32 %f29234, %f29160, %f33028, %f29230;
	// end inline asm
	// begin inline asm
	fma.rn.f32 %f29238, %f29160, %f33028, %f29234;
	// end inline asm
	// begin inline asm
	fma.rn.f32 %f29242, %f29160, %f33028, %f29238;
	// end inline asm
	// begin inline asm
	fma.rn.f32 %f29246, %f29160, %f33028, %f29242;
	// end inline asm
	// begin inline asm
	fma.rn.f32 %f29250, %f29160, %f33028, %f29246;
	// end inline asm
	// begin inline asm
	fma.rn.f32 %f29254, %f29160, %f33028, %f29250;
	// end inline asm
	// begin inline asm
	fma.rn.f32 %f29258, %f29160, %f33028, %f29254;
	// end inline asm
	// begin inline asm
	fma.rn.f32 %f29262, %f29160, %f33028, %f29258;
	// end inline asm
	// begin inline asm
	fma.rn.f32 %f29266, %f29160, %f33028, %f29262;
	// end inline asm
	// begin inline asm
	fma.rn.f32 %f29270, %f29160, %f33028, %f29266;
	// end inline asm
	// begin inline asm
	fma.rn.f32 %f29274, %f29160, %f33028, %f29270;
	// end inline asm
	// begin inline asm
	fma.rn.f32 %f29278, %f29160, %f33028, %f29274;
	// end inline asm
	// begin inline asm
	fma.rn.f32 %f29282, %f29160, %f33028, %f29278;
	// end inline asm
	// begin inline asm
	fma.rn.f32 %f29286, %f29160, %f33028, %f29282;
	// end inline asm
	// begin inline asm
	fma.rn.f32 %f29290, %f29160, %f33028, %f29286;
	// end inline asm
	// begin inline asm
	fma.rn.f32 %f29294, %f29160, %f33028, %f29290;
	// end inline asm
	// begin inline asm
	fma.rn.f32 %f29298, %f29160, %f33028, %f29294;
	// end inline asm
	// begin inline asm
	fma.rn.f32 %f29302, %f29160, %f33028, %f29298;
	// end inline asm
	// begin inline asm
	fma.rn.f32 %f29306, %f29160, %f33028, %f29302;
	// end inline asm
	// begin inline asm
	fma.rn.f32 %f29310, %f29160, %f33028, %f29306;
	// end inline asm
	// begin inline asm
	fma.rn.f32 %f29314, %f29160, %f33028, %f29310;
	// end inline asm
	// begin inline asm
	fma.rn.f32 %f29318, %f29160, %f33028, %f29314;
	// end inline asm
	// begin inline asm
	fma.rn.f32 %f29322, %f29160, %f33028, %f29318;
	// end inline asm
	// begin inline asm
	fma.rn.f32 %f29326, %f29160, %f33028, %f29322;
	// end inline asm
	// begin inline asm
	fma.rn.f32 %f29330, %f29160, %f33028, %f29326;
	// end inline asm
	// begin inline asm
	fma.rn.f32 %f29334, %f29160, %f33028, %f29330;
	// end inline asm
	// begin inline asm
	fma.rn.f32 %f29338, %f29160, %f33028, %f29334;
	// end inline asm
	// begin inline asm
	fma.rn.f32 %f29342, %f29160, %f33028, %f29338;
	// end inline asm
	// begin inline asm
	fma.rn.f32 %f29346, %f29160, %f33028, %f29342;
	// end inline asm
	// begin inline asm
	fma.rn.f32 %f29350, %f29160, %f33028, %f29346;
	// end inline asm
	// begin inline asm
	fma.rn.f32 %f29354, %f29160, %f33028, %f29350;
	// end inline asm
	// begin inline asm
	fma.rn.f32 %f29358, %f29160, %f33028, %f29354;
	// end inline asm
	// begin inline asm
	fma.rn.f32 %f29362, %f29160, %f33028, %f29358;
	// end inline asm
	// begin inline asm
	fma.rn.f32 %f29366, %f29160, %f33028, %f29362;
	// end inline asm
	// begin inline asm
	fma.rn.f32 %f29370, %f29160, %f33028, %f29366;
	// end inline asm
	// begin inline asm
	fma.rn.f32 %f29374, %f29160, %f33028, %f29370;
	// end inline asm
	// begin inline asm
	fma.rn.f32 %f29378, %f29160, %f33028, %f29374;
	// end inline asm
	// begin inline asm
	fma.rn.f32 %f29382, %f29160, %f33028, %f29378;
	// end inline asm
	// begin inline asm
	fma.rn.f32 %f29386, %f29160, %f33028, %f29382;
	// end inline asm
	// begin inline asm
	fma.rn.f32 %f29390, %f29160, %f33028, %f29386;
	// end inline asm
	// begin inline asm
	fma.rn.f32 %f29394, %f29160, %f33028, %f29390;
	// end inline asm
	// begin inline asm
	fma.rn.f32 %f29398, %f29160, %f33028, %f29394;
	// end inline asm
	// begin inline asm
	fma.rn.f32 %f29402, %f29160, %f33028, %f29398;
	// end inline asm
	// begin inline asm
	fma.rn.f32 %f29406, %f29160, %f33028, %f29402;
	// end inline asm
	// begin inline asm
	fma.rn.f32 %f29410, %f29160, %f33028, %f29406;
	// end inline asm
	// begin inline asm
	fma.rn.f32 %f29414, %f29160, %f33028, %f29410;
	// end inline asm
	// begin inline asm
	sin.approx.f32  %f29418, %f29414;
	// end inline asm
	// begin inline asm
	fma.rn.f32 %f29420, %f29418, %f33028, %f29414;
	// end inline asm
	// begin inline asm
	fma.rn.f32 %f29424, %f29418, %f33028, %f29420;
	// end inline asm
	// begin inline asm
	fma.rn.f32 %f29428, %f29418, %f33028, %f29424;
	// end inline asm
	// begin inline asm
	fma.rn.f32 %f29432, %f29418, %f33028, %f29428;
	// end inline asm
	// begin inline asm
	fma.rn.f32 %f29436, %f29418, %f33028, %f29432;
	// end inline asm
	// begin inline asm
	fma.rn.f32 %f29440, %f29418, %f33028, %f29436;
	// end inline asm
	// begin inline asm
	fma.rn.f32 %f29444, %f29418, %f33028, %f29440;
	// end inline asm
	// begin inline asm
	fma.rn.f32 %f29448, %f29418, %f33028, %f29444;
	// end inline asm
	// begin inline asm
	fma.rn.f32 %f29452, %f29418, %f33028, %f29448;
	// end inline asm
	// begin inline asm
	fma.rn.f32 %f29456, %f29418, %f33028, %f29452;
	// end inline asm
	// begin inline asm
	fma.rn.f32 %f29460, %f29418, %f33028, %f29456;
	// end inline asm
	// begin inline asm
	fma.rn.f32 %f29464, %f29418, %f33028, %f29460;
	// end inline asm
	// begin inline asm
	fma.rn.f32 %f29468, %f29418, %f33028, %f29464;
	// end inline asm
	// begin inline asm
	fma.rn.f32 %f29472, %f29418, %f33028, %f29468;
	// end inline asm
	// begin inline asm
	fma.rn.f32 %f29476, %f29418, %f33028, %f29472;
	// end inline asm
	// begin inline asm
	fma.rn.f32 %f29480, %f29418, %f33028, %f29476;
	// end inline asm
	// begin inline asm
	fma.rn.f32 %f29484, %f29418, %f33028, %f29480;
	// end inline asm
	// begin inline asm
	fma.rn.f32 %f29488, %f29418, %f33028, %f29484;
	// end inline asm
	// begin inline asm
	fma.rn.f32 %f29492, %f29418, %f33028, %f29488;
	// end inline asm
	// begin inline asm
	fma.rn.f32 %f29496, %f29418, %f33028, %f29492;
	// end inline asm
	// begin inline asm
	fma.rn.f32 %f29500, %f29418, %f33028, %f29496;
	// end inline asm
	// begin inline asm
	fma.rn.f32 %f29504, %f29418, %f33028, %f29500;
	// end inline asm
	// begin inline asm
	fma.rn.f32 %f29508, %f29418, %f33028, %f29504;
	// end inline asm
	// begin inline asm
	fma.rn.f32 %f29512, %f29418, %f33028, %f29508;
	// end inline asm
	// begin inline asm
	fma.rn.f32 %f29516, %f29418, %f33028, %f29512;
	// end inline asm
	// begin inline asm
	fma.rn.f32 %f29520, %f29418, %f33028, %f29516;
	// end inline asm
	// begin inline asm
	fma.rn.f32 %f29524, %f29418, %f33028, %f29520;
	// end inline asm
	// begin inline asm
	fma.rn.f32 %f29528, %f29418, %f33028, %f29524;
	// end inline asm
	// begin inline asm
	fma.rn.f32 %f29532, %f29418, %f33028, %f29528;
	// end inline asm
	// begin inline asm
	fma.rn.f32 %f29536, %f29418, %f33028, %f29532;
	// end inline asm
	// begin inline asm
	fma.rn.f32 %f29540, %f29418, %f33028, %f29536;
	// end inline asm
	// begin inline asm
	fma.rn.f32 %f29544, %f29418, %f33028, %f29540;
	// end inline asm
	// begin inline asm
	fma.rn.f32 %f29548, %f29418, %f33028, %f29544;
	// end inline asm
	// begin inline asm
	fma.rn.f32 %f29552, %f29418, %f33028, %f29548;
	// end inline asm
	// begin inline asm
	fma.rn.f32 %f29556, %f29418, %f33028, %f29552;
	// end inline asm
	// begin inline asm
	fma.rn.f32 %f29560, %f29418, %f33028, %f29556;
	// end inline asm
	// begin inline asm
	fma.rn.f32 %f29564, %f29418, %f33028, %f29560;
	// end inline asm
	// begin inline asm
	fma.rn.f32 %f29568, %f29418, %f33028, %f29564;
	// end inline asm
	// begin inline asm
	fma.rn.f32 %f29572, %f29418, %f33028, %f29568;
	// end inline asm
	// begin inline asm
	fma.rn.f32 %f29576, %f29418, %f33028, %f29572;
	// end inline asm
	// begin inline asm
	fma.rn.f32 %f29580, %f29418, %f33028, %f29576;
	// end inline asm
	// begin inline asm
	fma.rn.f32 %f29584, %f29418, %f33028, %f29580;
	// end inline asm
	// begin inline asm
	fma.rn.f32 %f29588, %f29418, %f33028, %f29584;
	// end inline asm
	// begin inline asm
	fma.rn.f32 %f29592, %f29418, %f33028, %f29588;
	// end inline asm
	// begin inline asm
	fma.rn.f32 %f29596, %f29418, %f33028, %f29592;
	// end inline asm
	// begin inline asm
	fma.rn.f32 %f29600, %f29418, %f33028, %f29596;
	// end inline asm
	// begin inline asm
	fma.rn.f32 %f29604, %f29418, %f33028, %f29600;
	// end inline asm
	// begin inline asm
	fma.rn.f32 %f29608, %f29418, %f33028, %f29604;
	// end inline asm
	// begin inline asm
	fma.rn.f32 %f29612, %f29418, %f33028, %f29608;
	// end inline asm
	// begin inline asm
	fma.rn.f32 %f29616, %f29418, %f33028, %f29612;
	// end inline asm
	// begin inline asm
	fma.rn.f32 %f29620, %f29418, %f33028, %f29616;
	// end inline asm
	// begin inline asm
	fma.rn.f32 %f29624, %f29418, %f33028, %f29620;
	// end inline asm
	// begin inline asm
	fma.rn.f32 %f29628, %f29418, %f33028, %f29624;
	// end inline asm
	// begin inline asm
	fma.rn.f32 %f29632, %f29418, %f33028, %f29628;
	// end inline asm
	// begin inline asm
	fma.rn.f32 %f29636, %f29418, %f33028, %f29632;
	// end inline asm
	// begin inline asm
	fma.rn.f32 %f29640, %f29418, %f33028, %f29636;
	// end inline asm
	// begin inline asm
	fma.rn.f32 %f29644, %f29418, %f33028, %f29640;
	// end inline asm
	// begin inline asm
	fma.rn.f32 %f29648, %f29418, %f33028, %f29644;
	// end inline asm
	// begin inline asm
	fma.rn.f32 %f29652, %f29418, %f33028, %f29648;
	// end inline asm
	// begin inline asm
	fma.rn.f32 %f29656, %f29418, %f33028, %f29652;
	// end inline asm
	// begin inline asm
	fma.rn.f32 %f29660, %f29418, %f33028, %f29656;
	// end inline asm
	// begin inline asm
	fma.rn.f32 %f29664, %f29418, %f33028, %f29660;
	// end inline asm
	// begin inline asm
	fma.rn.f32 %f29668, %f29418, %f33028, %f29664;
	// end inline asm
	// begin inline asm
	fma.rn.f32 %f29672, %f29418, %f33028, %f29668;
	// end inline asm
	// begin inline asm
	sin.approx.f32  %f29676, %f29672;
	// end inline asm
	// begin inline asm
	fma.rn.f32 %f29678, %f29676, %f33028, %f29672;
	// end inline asm
	// begin inline asm
	fma.rn.f32 %f29682, %f29676, %f33028, %f29678;
	// end inline asm
	// begin inline asm
	fma.rn.f32 %f29686, %f29676, %f33028, %f29682;
	// end inline asm
	// begin inline asm
	fma.rn.f32 %f29690, %f29676, %f33028, %f29686;
	// end inline asm
	// begin inline asm
	fma.rn.f32 %f29694, %f29676, %f33028, %f29690;
	// end inline asm
	// begin inline asm
	fma.rn.f32 %f29698, %f29676, %f33028, %f29694;
	// end inline asm
	// begin inline asm
	fma.rn.f32 %f29702, %f29676, %f33028, %f29698;
	// end inline asm
	// begin inline asm
	fma.rn.f32 %f29706, %f29676, %f33028, %f29702;
	// end inline asm
	// begin inline asm
	fma.rn.f32 %f29710, %f29676, %f33028, %f29706;
	// end inline asm
	// begin inline asm
	fma.rn.f32 %f29714, %f29676, %f33028, %f29710;
	// end inline asm
	// begin inline asm
	fma.rn.f32 %f29718, %f29676, %f33028, %f29714;
	// end inline asm
	// begin inline asm
	fma.rn.f32 %f29722, %f29676, %f33028, %f29718;
	// end inline asm
	// begin inline asm
	fma.rn.f32 %f29726, %f29676, %f33028, %f29722;
	// end inline asm
	// begin inline asm
	fma.rn.f32 %f29730, %f29676, %f33028, %f29726;
	// end inline asm
	// begin inline asm
	fma.rn.f32 %f29734, %f29676, %f33028, %f29730;
	// end inline asm
	// begin inline asm
	fma.rn.f32 %f29738, %f29676, %f33028, %f29734;
	// end inline asm
	// begin inline asm
	fma.rn.f32 %f29742, %f29676, %f33028, %f29738;
	// end inline asm
	// begin inline asm
	fma.rn.f32 %f29746, %f29676, %f33028, %f29742;
	// end inline asm
	// begin inline asm
	fma.rn.f32 %f29750, %f29676, %f33028, %f29746;
	// end inline asm
	// begin inline asm
	fma.rn.f32 %f29754, %f29676, %f33028, %f29750;
	// end inline asm
	// begin inline asm
	fma.rn.f32 %f29758, %f29676, %f33028, %f29754;
	// end inline asm
	// begin inline asm
	fma.rn.f32 %f29762, %f29676, %f33028, %f29758;
	// end inline asm
	// begin inline asm
	fma.rn.f32 %f29766, %f29676, %f33028, %f29762;
	// end inline asm
	// begin inline asm
	fma.rn.f32 %f29770, %f29676, %f33028, %f29766;
	// end inline asm
	// begin inline asm
	fma.rn.f32 %f29774, %f29676, %f33028, %f29770;
	// end inline asm
	// begin inline asm
	fma.rn.f32 %f29778, %f29676, %f33028, %f29774;
	// end inline asm
	// begin inline asm
	fma.rn.f32 %f29782, %f29676, %f33028, %f29778;
	// end inline asm
	// begin inline asm
	fma.rn.f32 %f29786, %f29676, %f33028, %f29782;
	// end inline asm
	// begin inline asm
	fma.rn.f32 %f29790, %f29676, %f33028, %f29786;
	// end inline asm
	// begin inline asm
	fma.rn.f32 %f29794, %f29676, %f33028, %f29790;
	// end inline asm
	// begin inline asm
	fma.rn.f32 %f29798, %f29676, %f33028, %f29794;
	// end inline asm
	// begin inline asm
	fma.rn.f32 %f29802, %f29676, %f33028, %f29798;
	// end inline asm
	// begin inline asm
	fma.rn.f32 %f29806, %f29676, %f33028, %f29802;
	// end inline asm
	// begin inline asm
	fma.rn.f32 %f29810, %f29676, %f33028, %f29806;
	// end inline asm
	// begin inline asm
	fma.rn.f32 %f29814, %f29676, %f33028, %f29810;
	// end inline asm
	// begin inline asm
	fma.rn.f32 %f29818, %f29676, %f33028, %f29814;
	// end inline asm
	// begin inline asm
	fma.rn.f32 %f29822, %f29676, %f33028, %f29818;
	// end inline asm
	// begin inline asm
	fma.rn.f32 %f29826, %f29676, %f33028, %f29822;
	// end inline asm
	// begin inline asm
	fma.rn.f32 %f29830, %f29676, %f33028, %f29826;
	// end inline asm
	// begin inline asm
	fma.rn.f32 %f29834, %f29676, %f33028, %f29830;
	// end inline asm
	// begin inline asm
	fma.rn.f32 %f29838, %f29676, %f33028, %f29834;
	// end inline asm
	// begin inline asm
	fma.rn.f32 %f29842, %f29676, %f33028, %f29838;
	// end inline asm
	// begin inline asm
	fma.rn.f32 %f29846, %f29676, %f33028, %f29842;
	// end inline asm
	// begin inline asm
	fma.rn.f32 %f29850, %f29676, %f33028, %f29846;
	// end inline asm
	// begin inline asm
	fma.rn.f32 %f29854, %f29676, %f33028, %f29850;
	// end inline asm
	// begin inline asm
	fma.rn.f32 %f29858, %f29676, %f33028, %f29854;
	// end inline asm
	// begin inline asm
	fma.rn.f32 %f29862, %f29676, %f33028, %f29858;
	// end inline asm
	// begin inline asm
	fma.rn.f32 %f29866, %f29676, %f33028, %f29862;
	// end inline asm
	// begin inline asm
	fma.rn.f32 %f29870, %f29676, %f33028, %f29866;
	// end inline asm
	// begin inline asm
	fma.rn.f32 %f29874, %f29676, %f33028, %f29870;
	// end inline asm
	// begin inline asm
	fma.rn.f32 %f29878, %f29676, %f33028, %f29874;
	// end inline asm
	// begin inline asm
	fma.rn.f32 %f29882, %f29676, %f33028, %f29878;
	// end inline asm
	// begin inline asm
	fma.rn.f32 %f29886, %f29676, %f33028, %f29882;
	// end inline asm
	// begin inline asm
	fma.rn.f32 %f29890, %f29676, %f33028, %f29886;
	// end inline asm
	// begin inline asm
	fma.rn.f32 %f29894, %f29676, %f33028, %f29890;
	// end inline asm
	// begin inline asm
	fma.rn.f32 %f29898, %f29676, %f33028, %f29894;
	// end inline asm
	// begin inline asm
	fma.rn.f32 %f29902, %f29676, %f33028, %f29898;
	// end inline asm
	// begin inline asm
	fma.rn.f32 %f29906, %f29676, %f33028, %f29902;
	// end inline asm
	// begin inline asm
	fma.rn.f32 %f29910, %f29676, %f33028, %f29906;
	// end inline asm
	// begin inline asm
	fma.rn.f32 %f29914, %f29676, %f33028, %f29910;
	// end inline asm
	// begin inline asm
	fma.rn.f32 %f29918, %f29676, %f33028, %f29914;
	// end inline asm
	// begin inline asm
	fma.rn.f32 %f29922, %f29676, %f33028, %f29918;
	// end inline asm
	// begin inline asm
	fma.rn.f32 %f29926, %f29676, %f33028, %f29922;
	// end inline asm
	// begin inline asm
	fma.rn.f32 %f29930, %f29676, %f33028, %f29926;
	// end inline asm
	// begin inline asm
	sin.approx.f32  %f29934, %f29930;
	// end inline asm
	// begin inline asm
	fma.rn.f32 %f29936, %f29934, %f33028, %f29930;
	// end inline asm
	// begin inline asm
	fma.rn.f32 %f29940, %f29934, %f33028, %f29936;
	// end inline asm
	// begin inline asm
	fma.rn.f32 %f29944, %f29934, %f33028, %f29940;
	// end inline asm
	// begin inline asm
	fma.rn.f32 %f29948, %f29934, %f33028, %f29944;
	// end inline asm
	// begin inline asm
	fma.rn.f32 %f29952, %f29934, %f33028, %f29948;
	// end inline asm
	// begin inline asm
	fma.rn.f32 %f29956, %f29934, %f33028, %f29952;
	// end inline asm
	// begin inline asm
	fma.rn.f32 %f29960, %f29934, %f33028, %f29956;
	// end inline asm
	// begin inline asm
	fma.rn.f32 %f29964, %f29934, %f33028, %f29960;
	// end inline asm
	// begin inline asm
	fma.rn.f32 %f29968, %f29934, %f33028, %f29964;
	// end inline asm
	// begin inline asm
	fma.rn.f32 %f29972, %f29934, %f33028, %f29968;
	// end inline asm
	// begin inline asm
	fma.rn.f32 %f29976, %f29934, %f33028, %f29972;
	// end inline asm
	// begin inline asm
	fma.rn.f32 %f29980, %f29934, %f33028, %f29976;
	// end inline asm
	// begin inline asm
	fma.rn.f32 %f29984, %f29934, %f33028, %f29980;
	// end inline asm
	// begin inline asm
	fma.rn.f32 %f29988, %f29934, %f33028, %f29984;
	// end inline asm
	// begin inline asm
	fma.rn.f32 %f29992, %f29934, %f33028, %f29988;
	// end inline asm
	// begin inline asm
	fma.rn.f32 %f29996, %f29934, %f33028, %f29992;
	// end inline asm
	// begin inline asm
	fma.rn.f32 %f30000, %f29934, %f33028, %f29996;
	// end inline asm
	// begin inline asm
	fma.rn.f32 %f30004, %f29934, %f33028, %f30000;
	// end inline asm
	// begin inline asm
	fma.rn.f32 %f30008, %f29934, %f33028, %f30004;
	// end inline asm
	// begin inline asm
	fma.rn.f32 %f30012, %f29934, %f33028, %f30008;
	// end inline asm
	// begin inline asm
	fma.rn.f32 %f30016, %f29934, %f33028, %f30012;
	// end inline asm
	// begin inline asm
	fma.rn.f32 %f30020, %f29934, %f33028, %f30016;
	// end inline asm
	// begin inline asm
	fma.rn.f32 %f30024, %f29934, %f33028, %f30020;
	// end inline asm
	// begin inline asm
	fma.rn.f32 %f30028, %f29934, %f33028, %f30024;
	// end inline asm
	// begin inline asm
	fma.rn.f32 %f30032, %f29934, %f33028, %f30028;
	// end inline asm
	// begin inline asm
	fma.rn.f32 %f30036, %f29934, %f33028, %f30032;
	// end inline asm
	// begin inline asm
	fma.rn.f32 %f30040, %f29934, %f33028, %f30036;
	// end inline asm
	// begin inline asm
	fma.rn.f32 %f30044, %f29934, %f33028, %f30040;
	// end inline asm
	// begin inline asm
	fma.rn.f32 %f30048, %f29934, %f33028, %f30044;
	// end inline asm
	// begin inline asm
	fma.rn.f32 %f30052, %f29934, %f33028, %f30048;
	// end inline asm
	// begin inline asm
	fma.rn.f32 %f30056, %f29934, %f33028, %f30052;
	// end inline asm
	// begin inline asm
	fma.rn.f32 %f30060, %f29934, %f33028, %f30056;
	// end inline asm
	// begin inline asm
	fma.rn.f32 %f30064, %f29934, %f33028, %f30060;
	// end inline asm
	// begin inline asm
	fma.rn.f32 %f30068, %f29934, %f33028, %f30064;
	// end inline asm
	// begin inline asm
	fma.rn.f32 %f30072, %f29934, %f33028, %f30068;
	// end inline asm
	// begin inline asm
	fma.rn.f32 %f30076, %f29934, %f33028, %f30072;
	// end inline asm
	// begin inline asm
	fma.rn.f32 %f30080, %f29934, %f33028, %f30076;
	// end inline asm
	// begin inline asm
	fma.rn.f32 %f30084, %f29934, %f33028, %f30080;
	// end inline asm
	// begin inline asm
	fma.rn.f32 %f30088, %f29934, %f33028, %f30084;
	// end inline asm
	// begin inline asm
	fma.rn.f32 %f30092, %f29934, %f33028, %f30088;
	// end inline asm
	// begin inline asm
	fma.rn.f32 %f30096, %f29934, %f33028, %f30092;
	// end inline asm
	// begin inline asm
	fma.rn.f32 %f30100, %f29934, %f33028, %f30096;
	// end inline asm
	// begin inline asm
	fma.rn.f32 %f30104, %f29934, %f33028, %f30100;
	// end inline asm
	// begin inline asm
	fma.rn.f32 %f30108, %f29934, %f33028, %f30104;
	// end inline asm
	// begin inline asm
	fma.rn.f32 %f30112, %f29934, %f33028, %f30108;
	// end inline asm
	// begin inline asm
	fma.rn.f32 %f30116, %f29934, %f33028, %f30112;
	// end inline asm
	// begin inline asm
	fma.rn.f32 %f30120, %f29934, %f33028, %f30116;
	// end inline asm
	// begin inline asm
	fma.rn.f32 %f30124, %f29934, %f33028, %f30120;
	// end inline asm
	// begin inline asm
	fma.rn.f32 %f30128, %f29934, %f33028, %f30124;
	// end inline asm
	// begin inline asm
	fma.rn.f32 %f30132, %f29934, %f33028, %f30128;
	// end inline asm
	// begin inline asm
	fma.rn.f32 %f30136, %f29934, %f33028, %f30132;
	// end inline asm
	// begin inline asm
	fma.rn.f32 %f30140, %f29934, %f33028, %f30136;
	// end inline asm
	// begin inline asm
	fma.rn.f32 %f30144, %f29934, %f33028, %f30140;
	// end inline asm
	// begin inline asm
	fma.rn.f32 %f30148, %f29934, %f33028, %f30144;
	// end inline asm
	// begin inline asm
	fma.rn.f32 %f30152, %f29934, %f33028, %f30148;
	// end inline asm
	// begin inline asm
	fma.rn.f32 %f30156, %f29934, %f33028, %f30152;
	// end inline asm
	// begin inline asm
	fma.rn.f32 %f30160, %f29934, %f33028, %f30156;
	// end inline asm
	// begin inline asm
	fma.rn.f32 %f30164, %f29934, %f33028, %f30160;
	// end inline asm
	// begin inline asm
	fma.rn.f32 %f30168, %f29934, %f33028, %f30164;
	// end inline asm
	// begin inline asm
	fma.rn.f32 %f30172, %f29934, %f33028, %f30168;
	// end inline asm
	// begin inline asm
	fma.rn.f32 %f30176, %f29934, %f33028, %f30172;
	// end inline asm
	// begin inline asm
	fma.rn.f32 %f30180, %f29934, %f33028, %f30176;
	// end inline asm
	// begin inline asm
	fma.rn.f32 %f30184, %f29934, %f33028, %f30180;
	// end inline asm
	// begin inline asm
	fma.rn.f32 %f30188, %f29934, %f33028, %f30184;
	// end inline asm
	// begin inline asm
	sin.approx.f32  %f30192, %f30188;
	// end inline asm
	// begin inline asm
	fma.rn.f32 %f30194, %f30192, %f33028, %f30188;
	// end inline asm
	// begin inline asm
	fma.rn.f32 %f30198, %f30192, %f33028, %f30194;
	// end inline asm
	// begin inline asm
	fma.rn.f32 %f30202, %f30192, %f33028, %f30198;
	// end inline asm
	// begin inline asm
	fma.rn.f32 %f30206, %f30192, %f33028, %f30202;
	// end inline asm
	// begin inline asm
	fma.rn.f32 %f30210, %f30192, %f33028, %f30206;
	// end inline asm
	// begin inline asm
	fma.rn.f32 %f30214, %f30192, %f33028, %f30210;
	// end inline asm
	// begin inline asm
	fma.rn.f32 %f30218, %f30192, %f33028, %f30214;
	// end inline asm
	// begin inline asm
	fma.rn.f32 %f30222, %f30192, %f33028, %f30218;
	// end inline asm
	// begin inline asm
	fma.rn.f32 %f30226, %f30192, %f33028, %f30222;
	// end inline asm
	// begin inline asm
	fma.rn.f32 %f30230, %f30192, %f33028, %f30226;
	// end inline asm
	// begin inline asm
	fma.rn.f32 %f30234, %f30192, %f33028, %f30230;
	// end inline asm
	// begin inline asm
	fma.rn.f32 %f30238, %f30192, %f33028, %f30234;
	// end inline asm
	// begin inline asm
	fma.rn.f32 %f30242, %f30192, %f33028, %f30238;
	// end inline asm
	// begin inline asm
	fma.rn.f32 %f30246, %f30192, %f33028, %f30242;
	// end inline asm
	// begin inline asm
	fma.rn.f32 %f30250, %f30192, %f33028, %f30246;
	// end inline asm
	// begin inline asm
	fma.rn.f32 %f30254, %f30192, %f33028, %f30250;
	// end inline asm
	// begin inline asm
	fma.rn.f32 %f30258, %f30192, %f33028, %f30254;
	// end inline asm
	// begin inline asm
	fma.rn.f32 %f30262, %f30192, %f33028, %f30258;
	// end inline asm
	// begin inline asm
	fma.rn.f32 %f30266, %f30192, %f33028, %f30262;
	// end inline asm
	// begin inline asm
	fma.rn.f32 %f30270, %f30192, %f33028, %f30266;
	// end inline asm
	// begin inline asm
	fma.rn.f32 %f30274, %f30192, %f33028, %f30270;
	// end inline asm
	// begin inline asm
	fma.rn.f32 %f30278, %f30192, %f33028, %f30274;
	// end inline asm
	// begin inline asm
	fma.rn.f32 %f30282, %f30192, %f33028, %f30278;
	// end inline asm
	// begin inline asm
	fma.rn.f32 %f30286, %f30192, %f33028, %f30282;
	// end inline asm
	// begin inline asm
	fma.rn.f32 %f30290, %f30192, %f33028, %f30286;
	// end inline asm
	// begin inline asm
	fma.rn.f32 %f30294, %f30192, %f33028, %f30290;
	// end inline asm
	// begin inline asm
	fma.rn.f32 %f30298, %f30192, %f33028, %f30294;
	// end inline asm
	// begin inline asm
	fma.rn.f32 %f30302, %f30192, %f33028, %f30298;
	// end inline asm
	// begin inline asm
	fma.rn.f32 %f30306, %f30192, %f33028, %f30302;
	// end inline asm
	// begin inline asm
	fma.rn.f32 %f30310, %f30192, %f33028, %f30306;
	// end inline asm
	// begin inline asm
	fma.rn.f32 %f30314, %f30192, %f33028, %f30310;
	// end inline asm
	// begin inline asm
	fma.rn.f32 %f30318, %f30192, %f33028, %f30314;
	// end inline asm
	// begin inline asm
	fma.rn.f32 %f30322, %f30192, %f33028, %f30318;
	// end inline asm
	// begin inline asm
	fma.rn.f32 %f30326, %f30192, %f33028, %f30322;
	// end inline asm
	// begin inline asm
	fma.rn.f32 %f30330, %f30192, %f33028, %f30326;
	// end inline asm
	// begin inline asm
	fma.rn.f32 %f30334, %f30192, %f33028, %f30330;
	// end inline asm
	// begin inline asm
	fma.rn.f32 %f30338, %f30192, %f33028, %f30334;
	// end inline asm
	// begin inline asm
	fma.rn.f32 %f30342, %f30192, %f33028, %f30338;
	// end inline asm
	// begin inline asm
	fma.rn.f32 %f30346, %f30192, %f33028, %f30342;
	// end inline asm
	// begin inline asm
	fma.rn.f32 %f30350, %f30192, %f33028, %f30346;
	// end inline asm
	// begin inline asm
	fma.rn.f32 %f30354, %f30192, %f33028, %f30350;
	// end inline asm
	// begin inline asm
	fma.rn.f32 %f30358, %f30192, %f33028, %f30354;
	// end inline asm
	// begin inline asm
	fma.rn.f32 %f30362, %f30192, %f33028, %f30358;
	// end inline asm
	// begin inline asm
	fma.rn.f32 %f30366, %f30192, %f33028, %f30362;
	// end inline asm
	// begin inline asm
	fma.rn.f32 %f30370, %f30192, %f33028, %f30366;
	// end inline asm
	// begin inline asm
	fma.rn.f32 %f30374, %f30192, %f33028, %f30370;
	// end inline asm
	// begin inline asm
	fma.rn.f32 %f30378, %f30192, %f33028, %f30374;
	// end inline asm
	// begin inline asm
	fma.rn.f32 %f30382, %f30192, %f33028, %f30378;
	// end inline asm
	// begin inline asm
	fma.rn.f32 %f30386, %f30192, %f33028, %f30382;
	// end inline asm
	// begin inline asm
	fma.rn.f32 %f30390, %f30192, %f33028, %f30386;
	// end inline asm
	// begin inline asm
	fma.rn.f32 %f30394, %f30192, %f33028, %f30390;
	// end inline asm
	// begin inline asm
	fma.rn.f32 %f30398, %f30192, %f33028, %f30394;
	// end inline asm
	// begin inline asm
	fma.rn.f32 %f30402, %f30192, %f33028, %f30398;
	// end inline asm
	// begin inline asm
	fma.rn.f32 %f30406, %f30192, %f33028, %f30402;
	// end inline asm
	// begin inline asm
	fma.rn.f32 %f30410, %f30192, %f33028, %f30406;
	// end inline asm
	// begin inline asm
	fma.rn.f32 %f30414, %f30192, %f33028, %f30410;
	// end inline asm
	// begin inline asm
	fma.rn.f32 %f30418, %f30192, %f33028, %f30414;
	// end inline asm
	// begin inline asm
	fma.rn.f32 %f30422, %f30192, %f33028, %f30418;
	// end inline asm
	// begin inline asm
	fma.rn.f32 %f30426, %f30192, %f33028, %f30422;
	// end inline asm
	// begin inline asm
	fma.rn.f32 %f30430, %f30192, %f33028, %f30426;
	// end inline asm
	// begin inline asm
	fma.rn.f32 %f30434, %f30192, %f33028, %f30430;
	// end inline asm
	// begin inline asm
	fma.rn.f32 %f30438, %f30192, %f33028, %f30434;
	// end inline asm
	// begin inline asm
	fma.rn.f32 %f30442, %f30192, %f33028, %f30438;
	// end inline asm
	// begin inline asm
	fma.rn.f32 %f30446, %f30192, %f33028, %f30442;
	// end inline asm
	// begin inline asm
	sin.approx.f32  %f30450, %f30446;
	// end inline asm
	// begin inline asm
	fma.rn.f32 %f30452, %f30450, %f33028, %f30446;
	// end inline asm
	// begin inline asm
	fma.rn.f32 %f30456, %f30450, %f33028, %f30452;
	// end inline asm
	// begin inline asm
	fma.rn.f32 %f30460, %f30450, %f33028, %f30456;
	// end inline asm
	// begin inline asm
	fma.rn.f32 %f30464, %f30450, %f33028, %f30460;
	// end inline asm
	// begin inline asm
	fma.rn.f32 %f30468, %f30450, %f33028, %f30464;
	// end inline asm
	// begin inline asm
	fma.rn.f32 %f30472, %f30450, %f33028, %f30468;
	// end inline asm
	// begin inline asm
	fma.rn.f32 %f30476, %f30450, %f33028, %f30472;
	// end inline asm
	// begin inline asm
	fma.rn.f32 %f30480, %f30450, %f33028, %f30476;
	// end inline asm
	// begin inline asm
	fma.rn.f32 %f30484, %f30450, %f33028, %f30480;
	// end inline asm
	// begin inline asm
	fma.rn.f32 %f30488, %f30450, %f33028, %f30484;
	// end inline asm
	// begin inline asm
	fma.rn.f32 %f30492, %f30450, %f33028, %f30488;
	// end inline asm
	// begin inline asm
	fma.rn.f32 %f30496, %f30450, %f33028, %f30492;
	// end inline asm
	// begin inline asm
	fma.rn.f32 %f30500, %f30450, %f33028, %f30496;
	// end inline asm
	// begin inline asm
	fma.rn.f32 %f30504, %f30450, %f33028, %f30500;
	// end inline asm
	// begin inline asm
	fma.rn.f32 %f30508, %f30450, %f33028, %f30504;
	// end inline asm
	// begin inline asm
	fma.rn.f32 %f30512, %f30450, %f33028, %f30508;
	// end inline asm
	// begin inline asm
	fma.rn.f32 %f30516, %f30450, %f33028, %f30512;
	// end inline asm
	// begin inline asm
	fma.rn.f32 %f30520, %f30450, %f33028, %f30516;
	// end inline asm
	// begin inline asm
	fma.rn.f32 %f30524, %f30450, %f33028, %f30520;
	// end inline asm
	// begin inline asm
	fma.rn.f32 %f30528, %f30450, %f33028, %f30524;
	// end inline asm
	// begin inline asm
	fma.rn.f32 %f30532, %f30450, %f33028, %f30528;
	// end inline asm
	// begin inline asm
	fma.rn.f32 %f30536, %f30450, %f33028, %f30532;
	// end inline asm
	// begin inline asm
	fma.rn.f32 %f30540, %f30450, %f33028, %f30536;
	// end inline asm
	// begin inline asm
	fma.rn.f32 %f30544, %f30450, %f33028, %f30540;
	// end inline asm
	// begin inline asm
	fma.rn.f32 %f30548, %f30450, %f33028, %f30544;
	// end inline asm
	// begin inline asm
	fma.rn.f32 %f30552, %f30450, %f33028, %f30548;
	// end inline asm
	// begin inline asm
	fma.rn.f32 %f30556, %f30450, %f33028, %f30552;
	// end inline asm
	// begin inline asm
	fma.rn.f32 %f30560, %f30450, %f33028, %f30556;
	// end inline asm
	// begin inline asm
	fma.rn.f32 %f30564, %f30450, %f33028, %f30560;
	// end inline asm
	// begin inline asm
	fma.rn.f32 %f30568, %f30450, %f33028, %f30564;
	// end inline asm
	// begin inline asm
	fma.rn.f32 %f30572, %f30450, %f33028, %f30568;
	// end inline asm
	// begin inline asm
	fma.rn.f32 %f30576, %f30450, %f33028, %f30572;
	// end inline asm
	// begin inline asm
	fma.rn.f32 %f30580, %f30450, %f33028, %f30576;
	// end inline asm
	// begin inline asm
	fma.rn.f32 %f30584, %f30450, %f33028, %f30580;
	// end inline asm
	// begin inline asm
	fma.rn.f32 %f30588, %f30450, %f33028, %f30584;
	// end inline asm
	// begin inline asm
	fma.rn.f32 %f30592, %f30450, %f33028, %f30588;
	// end inline asm
	// begin inline asm
	fma.rn.f32 %f30596, %f30450, %f33028, %f30592;
	// end inline asm
	// begin inline asm
	fma.rn.f32 %f30600, %f30450, %f33028, %f30596;
	// end inline asm
	// begin inline asm
	fma.rn.f32 %f30604, %f30450, %f33028, %f30600;
	// end inline asm
	// begin inline asm
	fma.rn.f32 %f30608, %f30450, %f33028, %f30604;
	// end inline asm
	// begin inline asm
	fma.rn.f32 %f30612, %f30450, %f33028, %f30608;
	// end inline asm
	// begin inline asm
	fma.rn.f32 %f30616, %f30450, %f33028, %f30612;
	// end inline asm
	// begin inline asm
	fma.rn.f32 %f30620, %f30450, %f33028, %f30616;
	// end inline asm
	// begin inline asm
	fma.rn.f32 %f30624, %f30450, %f33028, %f30620;
	// end inline asm
	// begin inline asm
	fma.rn.f32 %f30628, %f30450, %f33028, %f30624;
	// end inline asm
	// begin inline asm
	fma.rn.f32 %f30632, %f30450, %f33028, %f30628;
	// end inline asm
	// begin inline asm
	fma.rn.f32 %f30636, %f30450, %f33028, %f30632;
	// end inline asm
	// begin inline asm
	fma.rn.f32 %f30640, %f30450, %f33028, %f30636;
	// end inline asm
	// begin inline asm
	fma.rn.f32 %f30644, %f30450, %f33028, %f30640;
	// end inline asm
	// begin inline asm
	fma.rn.f32 %f30648, %f30450, %f33028, %f30644;
	// end inline asm
	// begin inline asm
	fma.rn.f32 %f30652, %f30450, %f33028, %f30648;
	// end inline asm
	// begin inline asm
	fma.rn.f32 %f30656, %f30450, %f33028, %f30652;
	// end inline asm
	// begin inline asm
	fma.rn.f32 %f30660, %f30450, %f33028, %f30656;
	// end inline asm
	// begin inline asm
	fma.rn.f32 %f30664, %f30450, %f33028, %f30660;
	// end inline asm
	// begin inline asm
	fma.rn.f32 %f30668, %f30450, %f33028, %f30664;
	// end inline asm
	// begin inline asm
	fma.rn.f32 %f30672, %f30450, %f33028, %f30668;
	// end inline asm
	// begin inline asm
	fma.rn.f32 %f30676, %f30450, %f33028, %f30672;
	// end inline asm
	// begin inline asm
	fma.rn.f32 %f30680, %f30450, %f33028, %f30676;
	// end inline asm
	// begin inline asm
	fma.rn.f32 %f30684, %f30450, %f33028, %f30680;
	// end inline asm
	// begin inline asm
	fma.rn.f32 %f30688, %f30450, %f33028, %f30684;
	// end inline asm
	// begin inline asm
	fma.rn.f32 %f30692, %f30450, %f33028, %f30688;
	// end inline asm
	// begin inline asm
	fma.rn.f32 %f30696, %f30450, %f33028, %f30692;
	// end inline asm
	// begin inline asm
	fma.rn.f32 %f30700, %f30450, %f33028, %f30696;
	// end inline asm
	// begin inline asm
	fma.rn.f32 %f30704, %f30450, %f33028, %f30700;
	// end inline asm
	// begin inline asm
	sin.approx.f32  %f30708, %f30704;
	// end inline asm
	// begin inline asm
	fma.rn.f32 %f30710, %f30708, %f33028, %f30704;
	// end inline asm
	// begin inline asm
	fma.rn.f32 %f30714, %f30708, %f33028, %f30710;
	// end inline asm
	// begin inline asm
	fma.rn.f32 %f30718, %f30708, %f33028, %f30714;
	// end inline asm
	// begin inline asm
	fma.rn.f32 %f30722, %f30708, %f33028, %f30718;
	// end inline asm
	// begin inline asm
	fma.rn.f32 %f30726, %f30708, %f33028, %f30722;
	// end inline asm
	// begin inline asm
	fma.rn.f32 %f30730, %f30708, %f33028, %f30726;
	// end inline asm
	// begin inline asm
	fma.rn.f32 %f30734, %f30708, %f33028, %f30730;
	// end inline asm
	// begin inline asm
	fma.rn.f32 %f30738, %f30708, %f33028, %f30734;
	// end inline asm
	// begin inline asm
	fma.rn.f32 %f30742, %f30708, %f33028, %f30738;
	// end inline asm
	// begin inline asm
	fma.rn.f32 %f30746, %f30708, %f33028, %f30742;
	// end inline asm
	// begin inline asm
	fma.rn.f32 %f30750, %f30708, %f33028, %f30746;
	// end inline asm
	// begin inline asm
	fma.rn.f32 %f30754, %f30708, %f33028, %f30750;
	// end inline asm
	// begin inline asm
	fma.rn.f32 %f30758, %f30708, %f33028, %f30754;
	// end inline asm
	// begin inline asm
	fma.rn.f32 %f30762, %f30708, %f33028, %f30758;
	// end inline asm
	// begin inline asm
	fma.rn.f32 %f30766, %f30708, %f33028, %f30762;
	// end inline asm
	// begin inline asm
	fma.rn.f32 %f30770, %f30708, %f33028, %f30766;
	// end inline asm
	// begin inline asm
	fma.rn.f32 %f30774, %f30708, %f33028, %f30770;
	// end inline asm
	// begin inline asm
	fma.rn.f32 %f30778, %f30708, %f33028, %f30774;
	// end inline asm
	// begin inline asm
	fma.rn.f32 %f30782, %f30708, %f33028, %f30778;
	// end inline asm
	// begin inline asm
	fma.rn.f32 %f30786, %f30708, %f33028, %f30782;
	// end inline asm
	// begin inline asm
	fma.rn.f32 %f30790, %f30708, %f33028, %f30786;
	// end inline asm
	// begin inline asm
	fma.rn.f32 %f30794, %f30708, %f33028, %f30790;
	// end inline asm
	// begin inline asm
	fma.rn.f32 %f30798, %f30708, %f33028, %f30794;
	// end inline asm
	// begin inline asm
	fma.rn.f32 %f30802, %f30708, %f33028, %f30798;
	// end inline asm
	// begin inline asm
	fma.rn.f32 %f30806, %f30708, %f33028, %f30802;
	// end inline asm
	// begin inline asm
	fma.rn.f32 %f30810, %f30708, %f33028, %f30806;
	// end inline asm
	// begin inline asm
	fma.rn.f32 %f30814, %f30708, %f33028, %f30810;
	// end inline asm
	// begin inline asm
	fma.rn.f32 %f30818, %f30708, %f33028, %f30814;
	// end inline asm
	// begin inline asm
	fma.rn.f32 %f30822, %f30708, %f33028, %f30818;
	// end inline asm
	// begin inline asm
	fma.rn.f32 %f30826, %f30708, %f33028, %f30822;
	// end inline asm
	// begin inline asm
	fma.rn.f32 %f30830, %f30708, %f33028, %f30826;
	// end inline asm
	// begin inline asm
	fma.rn.f32 %f30834, %f30708, %f33028, %f30830;
	// end inline asm
	// begin inline asm
	fma.rn.f32 %f30838, %f30708, %f33028, %f30834;
	// end inline asm
	// begin inline asm
	fma.rn.f32 %f30842, %f30708, %f33028, %f30838;
	// end inline asm
	// begin inline asm
	fma.rn.f32 %f30846, %f30708, %f33028, %f30842;
	// end inline asm
	// begin inline asm
	fma.rn.f32 %f30850, %f30708, %f33028, %f30846;
	// end inline asm
	// begin inline asm
	fma.rn.f32 %f30854, %f30708, %f33028, %f30850;
	// end inline asm
	// begin inline asm
	fma.rn.f32 %f30858, %f30708, %f33028, %f30854;
	// end inline asm
	// begin inline asm
	fma.rn.f32 %f30862, %f30708, %f33028, %f30858;
	// end inline asm
	// begin inline asm
	fma.rn.f32 %f30866, %f30708, %f33028, %f30862;
	// end inline asm
	// begin inline asm
	fma.rn.f32 %f30870, %f30708, %f33028, %f30866;
	// end inline asm
	// begin inline asm
	fma.rn.f32 %f30874, %f30708, %f33028, %f30870;
	// end inline asm
	// begin inline asm
	fma.rn.f32 %f30878, %f30708, %f33028, %f30874;
	// end inline asm
	// begin inline asm
	fma.rn.f32 %f30882, %f30708, %f33028, %f30878;
	// end inline asm
	// begin inline asm
	fma.rn.f32 %f30886, %f30708, %f33028, %f30882;
	// end inline asm
	// begin inline asm
	fma.rn.f32 %f30890, %f30708, %f33028, %f30886;
	// end inline asm
	// begin inline asm
	fma.rn.f32 %f30894, %f30708, %f33028, %f30890;
	// end inline asm
	// begin inline asm
	fma.rn.f32 %f30898, %f30708, %f33028, %f30894;
	// end inline asm
	// begin inline asm
	fma.rn.f32 %f30902, %f30708, %f33028, %f30898;
	// end inline asm
	// begin inline asm
	fma.rn.f32 %f30906, %f30708, %f33028, %f30902;
	// end inline asm
	// begin inline asm
	fma.rn.f32 %f30910, %f30708, %f33028, %f30906;
	// end inline asm
	// begin inline asm
	fma.rn.f32 %f30914, %f30708, %f33028, %f30910;
	// end inline asm
	// begin inline asm
	fma.rn.f32 %f30918, %f30708, %f33028, %f30914;
	// end inline asm
	// begin inline asm
	fma.rn.f32 %f30922, %f30708, %f33028, %f30918;
	// end inline asm
	// begin inline asm
	fma.rn.f32 %f30926, %f30708, %f33028, %f30922;
	// end inline asm
	// begin inline asm
	fma.rn.f32 %f30930, %f30708, %f33028, %f30926;
	// end inline asm
	// begin inline asm
	fma.rn.f32 %f30934, %f30708, %f33028, %f30930;
	// end inline asm
	// begin inline asm
	fma.rn.f32 %f30938, %f30708, %f33028, %f30934;
	// end inline asm
	// begin inline asm
	fma.rn.f32 %f30942, %f30708, %f33028, %f30938;
	// end inline asm
	// begin inline asm
	fma.rn.f32 %f30946, %f30708, %f33028, %f30942;
	// end inline asm
	// begin inline asm
	fma.rn.f32 %f30950, %f30708, %f33028, %f30946;
	// end inline asm
	// begin inline asm
	fma.rn.f32 %f30954, %f30708, %f33028, %f30950;
	// end inline asm
	// begin inline asm
	fma.rn.f32 %f30958, %f30708, %f33028, %f30954;
	// end inline asm
	// begin inline asm
	fma.rn.f32 %f30962, %f30708, %f33028, %f30958;
	// end inline asm
	// begin inline asm
	sin.approx.f32  %f30966, %f30962;
	// end inline asm
	// begin inline asm
	fma.rn.f32 %f30968, %f30966, %f33028, %f30962;
	// end inline asm
	// begin inline asm
	fma.rn.f32 %f30972, %f30966, %f33028, %f30968;
	// end inline asm
	// begin inline asm
	fma.rn.f32 %f30976, %f30966, %f33028, %f30972;
	// end inline asm
	// begin inline asm
	fma.rn.f32 %f30980, %f30966, %f33028, %f30976;
	// end inline asm
	// begin inline asm
	fma.rn.f32 %f30984, %f30966, %f33028, %f30980;
	// end inline asm
	// begin inline asm
	fma.rn.f32 %f30988, %f30966, %f33028, %f30984;
	// end inline asm
	// begin inline asm
	fma.rn.f32 %f30992, %f30966, %f33028, %f30988;
	// end inline asm
	// begin inline asm
	fma.rn.f32 %f30996, %f30966, %f33028, %f30992;
	// end inline asm
	// begin inline asm
	fma.rn.f32 %f31000, %f30966, %f33028, %f30996;
	// end inline asm
	// begin inline asm
	fma.rn.f32 %f31004, %f30966, %f33028, %f31000;
	// end inline asm
	// begin inline asm
	fma.rn.f32 %f31008, %f30966, %f33028, %f31004;
	// end inline asm
	// begin inline asm
	fma.rn.f32 %f31012, %f30966, %f33028, %f31008;
	// end inline asm
	// begin inline asm
	fma.rn.f32 %f31016, %f30966, %f33028, %f31012;
	// end inline asm
	// begin inline asm
	fma.rn.f32 %f31020, %f30966, %f33028, %f31016;
	// end inline asm
	// begin inline asm
	fma.rn.f32 %f31024, %f30966, %f33028, %f31020;
	// end inline asm
	// begin inline asm
	fma.rn.f32 %f31028, %f30966, %f33028, %f31024;
	// end inline asm
	// begin inline asm
	fma.rn.f32 %f31032, %f30966, %f33028, %f31028;
	// end inline asm
	// begin inline asm
	fma.rn.f32 %f31036, %f30966, %f33028, %f31032;
	// end inline asm
	// begin inline asm
	fma.rn.f32 %f31040, %f30966, %f33028, %f31036;
	// end inline asm
	// begin inline asm
	fma.rn.f32 %f31044, %f30966, %f33028, %f31040;
	// end inline asm
	// begin inline asm
	fma.rn.f32 %f31048, %f30966, %f33028, %f31044;
	// end inline asm
	// begin inline asm
	fma.rn.f32 %f31052, %f30966, %f33028, %f31048;
	// end inline asm
	// begin inline asm
	fma.rn.f32 %f31056, %f30966, %f33028, %f31052;
	// end inline asm
	// begin inline asm
	fma.rn.f32 %f31060, %f30966, %f33028, %f31056;
	// end inline asm
	// begin inline asm
	fma.rn.f32 %f31064, %f30966, %f33028, %f31060;
	// end inline asm
	// begin inline asm
	fma.rn.f32 %f31068, %f30966, %f33028, %f31064;
	// end inline asm
	// begin inline asm
	fma.rn.f32 %f31072, %f30966, %f33028, %f31068;
	// end inline asm
	// begin inline asm
	fma.rn.f32 %f31076, %f30966, %f33028, %f31072;
	// end inline asm
	// begin inline asm
	fma.rn.f32 %f31080, %f30966, %f33028, %f31076;
	// end inline asm
	// begin inline asm
	fma.rn.f32 %f31084, %f30966, %f33028, %f31080;
	// end inline asm
	// begin inline asm
	fma.rn.f32 %f31088, %f30966, %f33028, %f31084;
	// end inline asm
	// begin inline asm
	fma.rn.f32 %f31092, %f30966, %f33028, %f31088;
	// end inline asm
	// begin inline asm
	fma.rn.f32 %f31096, %f30966, %f33028, %f31092;
	// end inline asm
	// begin inline asm
	fma.rn.f32 %f31100, %f30966, %f33028, %f31096;
	// end inline asm
	// begin inline asm
	fma.rn.f32 %f31104, %f30966, %f33028, %f31100;
	// end inline asm
	// begin inline asm
	fma.rn.f32 %f31108, %f30966, %f33028, %f31104;
	// end inline asm
	// begin inline asm
	fma.rn.f32 %f31112, %f30966, %f33028, %f31108;
	// end inline asm
	// begin inline asm
	fma.rn.f32 %f31116, %f30966, %f33028, %f31112;
	// end inline asm
	// begin inline asm
	fma.rn.f32 %f31120, %f30966, %f33028, %f31116;
	// end inline asm
	// begin inline asm
	fma.rn.f32 %f31124, %f30966, %f33028, %f31120;
	// end inline asm
	// begin inline asm
	fma.rn.f32 %f31128, %f30966, %f33028, %f31124;
	// end inline asm
	// begin inline asm
	fma.rn.f32 %f31132, %f30966, %f33028, %f31128;
	// end inline asm
	// begin inline asm
	fma.rn.f32 %f31136, %f30966, %f33028, %f31132;
	// end inline asm
	// begin inline asm
	fma.rn.f32 %f31140, %f30966, %f33028, %f31136;
	// end inline asm
	// begin inline asm
	fma.rn.f32 %f31144, %f30966, %f33028, %f31140;
	// end inline asm
	// begin inline asm
	fma.rn.f32 %f31148, %f30966, %f33028, %f31144;
	// end inline asm
	// begin inline asm
	fma.rn.f32 %f31152, %f30966, %f33028, %f31148;
	// end inline asm
	// begin inline asm
	fma.rn.f32 %f31156, %f30966, %f33028, %f31152;
	// end inline asm
	// begin inline asm
	fma.rn.f32 %f31160, %f30966, %f33028, %f31156;
	// end inline asm
	// begin inline asm
	fma.rn.f32 %f31164, %f30966, %f33028, %f31160;
	// end inline asm
	// begin inline asm
	fma.rn.f32 %f31168, %f30966, %f33028, %f31164;
	// end inline asm
	// begin inline asm
	fma.rn.f32 %f31172, %f30966, %f33028, %f31168;
	// end inline asm
	// begin inline asm
	fma.rn.f32 %f31176, %f30966, %f33028, %f31172;
	// end inline asm
	// begin inline asm
	fma.rn.f32 %f31180, %f30966, %f33028, %f31176;
	// end inline asm
	// begin inline asm
	fma.rn.f32 %f31184, %f30966, %f33028, %f31180;
	// end inline asm
	// begin inline asm
	fma.rn.f32 %f31188, %f30966, %f33028, %f31184;
	// end inline asm
	// begin inline asm
	fma.rn.f32 %f31192, %f30966, %f33028, %f31188;
	// end inline asm
	// begin inline asm
	fma.rn.f32 %f31196, %f30966, %f33028, %f31192;
	// end inline asm
	// begin inline asm
	fma.rn.f32 %f31200, %f30966, %f33028, %f31196;
	// end inline asm
	// begin inline asm
	fma.rn.f32 %f31204, %f30966, %f33028, %f31200;
	// end inline asm
	// begin inline asm
	fma.rn.f32 %f31208, %f30966, %f33028, %f31204;
	// end inline asm
	// begin inline asm
	fma.rn.f32 %f31212, %f30966, %f33028, %f31208;
	// end inline asm
	// begin inline asm
	fma.rn.f32 %f31216, %f30966, %f33028, %f31212;
	// end inline asm
	// begin inline asm
	fma.rn.f32 %f31220, %f30966, %f33028, %f31216;
	// end inline asm
	// begin inline asm
	sin.approx.f32  %f31224, %f31220;
	// end inline asm
	// begin inline asm
	fma.rn.f32 %f31226, %f31224, %f33028, %f31220;
	// end inline asm
	// begin inline asm
	fma.rn.f32 %f31230, %f31224, %f33028, %f31226;
	// end inline asm
	// begin inline asm
	fma.rn.f32 %f31234, %f31224, %f33028, %f31230;
	// end inline asm
	// begin inline asm
	fma.rn.f32 %f31238, %f31224, %f33028, %f31234;
	// end inline asm
	// begin inline asm
	fma.rn.f32 %f31242, %f31224, %f33028, %f31238;
	// end inline asm
	// begin inline asm
	fma.rn.f32 %f31246, %f31224, %f33028, %f31242;
	// end inline asm
	// begin inline asm
	fma.rn.f32 %f31250, %f31224, %f33028, %f31246;
	// end inline asm
	// begin inline asm
	fma.rn.f32 %f31254, %f31224, %f33028, %f31250;
	// end inline asm
	// begin inline asm
	fma.rn.f32 %f31258, %f31224, %f33028, %f31254;
	// end inline asm
	// begin inline asm
	fma.rn.f32 %f31262, %f31224, %f33028, %f31258;
	// end inline asm
	// begin inline asm
	fma.rn.f32 %f31266, %f31224, %f33028, %f31262;
	// end inline asm
	// begin inline asm
	fma.rn.f32 %f31270, %f31224, %f33028, %f31266;
	// end inline asm
	// begin inline asm
	fma.rn.f32 %f31274, %f31224, %f33028, %f31270;
	// end inline asm
	// begin inline asm
	fma.rn.f32 %f31278, %f31224, %f33028, %f31274;
	// end inline asm
	// begin inline asm
	fma.rn.f32 %f31282, %f31224, %f33028, %f31278;
	// end inline asm
	// begin inline asm
	fma.rn.f32 %f31286, %f31224, %f33028, %f31282;
	// end inline asm
	// begin inline asm
	fma.rn.f32 %f31290, %f31224, %f33028, %f31286;
	// end inline asm
	// begin inline asm
	fma.rn.f32 %f31294, %f31224, %f33028, %f31290;
	// end inline asm
	// begin inline asm
	fma.rn.f32 %f31298, %f31224, %f33028, %f31294;
	// end inline asm
	// begin inline asm
	fma.rn.f32 %f31302, %f31224, %f33028, %f31298;
	// end inline asm
	// begin inline asm
	fma.rn.f32 %f31306, %f31224, %f33028, %f31302;
	// end inline asm
	// begin inline asm
	fma.rn.f32 %f31310, %f31224, %f33028, %f31306;
	// end inline asm
	// begin inline asm
	fma.rn.f32 %f31314, %f31224, %f33028, %f31310;
	// end inline asm
	// begin inline asm
	fma.rn.f32 %f31318, %f31224, %f33028, %f31314;
	// end inline asm
	// begin inline asm
	fma.rn.f32 %f31322, %f31224, %f33028, %f31318;
	// end inline asm
	// begin inline asm
	fma.rn.f32 %f31326, %f31224, %f33028, %f31322;
	// end inline asm
	// begin inline asm
	fma.rn.f32 %f31330, %f31224, %f33028, %f31326;
	// end inline asm
	// begin inline asm
	fma.rn.f32 %f31334, %f31224, %f33028, %f31330;
	// end inline asm
	// begin inline asm
	fma.rn.f32 %f31338, %f31224, %f33028, %f31334;
	// end inline asm
	// begin inline asm
	fma.rn.f32 %f31342, %f31224, %f33028, %f31338;
	// end inline asm
	// begin inline asm
	fma.rn.f32 %f31346, %f31224, %f33028, %f31342;
	// end inline asm
	// begin inline asm
	fma.rn.f32 %f31350, %f31224, %f33028, %f31346;
	// end inline asm
	// begin inline asm
	fma.rn.f32 %f31354, %f31224, %f33028, %f31350;
	// end inline asm
	// begin inline asm
	fma.rn.f32 %f31358, %f31224, %f33028, %f31354;
	// end inline asm
	// begin inline asm
	fma.rn.f32 %f31362, %f31224, %f33028, %f31358;
	// end inline asm
	// begin inline asm
	fma.rn.f32 %f31366, %f31224, %f33028, %f31362;
	// end inline asm
	// begin inline asm
	fma.rn.f32 %f31370, %f31224, %f33028, %f31366;
	// end inline asm
	// begin inline asm
	fma.rn.f32 %f31374, %f31224, %f33028, %f31370;
	// end inline asm
	// begin inline asm
	fma.rn.f32 %f31378, %f31224, %f33028, %f31374;
	// end inline asm
	// begin inline asm
	fma.rn.f32 %f31382, %f31224, %f33028, %f31378;
	// end inline asm
	// begin inline asm
	fma.rn.f32 %f31386, %f31224, %f33028, %f31382;
	// end inline asm
	// begin inline asm
	fma.rn.f32 %f31390, %f31224, %f33028, %f31386;
	// end inline asm
	// begin inline asm
	fma.rn.f32 %f31394, %f31224, %f33028, %f31390;
	// end inline asm
	// begin inline asm
	fma.rn.f32 %f31398, %f31224, %f33028, %f31394;
	// end inline asm
	// begin inline asm
	fma.rn.f32 %f31402, %f31224, %f33028, %f31398;
	// end inline asm
	// begin inline asm
	fma.rn.f32 %f31406, %f31224, %f33028, %f31402;
	// end inline asm
	// begin inline asm
	fma.rn.f32 %f31410, %f31224, %f33028, %f31406;
	// end inline asm
	// begin inline asm
	fma.rn.f32 %f31414, %f31224, %f33028, %f31410;
	// end inline asm
	// begin inline asm
	fma.rn.f32 %f31418, %f31224, %f33028, %f31414;
	// end inline asm
	// begin inline asm
	fma.rn.f32 %f31422, %f31224, %f33028, %f31418;
	// end inline asm
	// begin inline asm
	fma.rn.f32 %f31426, %f31224, %f33028, %f31422;
	// end inline asm
	// begin inline asm
	fma.rn.f32 %f31430, %f31224, %f33028, %f31426;
	// end inline asm
	// begin inline asm
	fma.rn.f32 %f31434, %f31224, %f33028, %f31430;
	// end inline asm
	// begin inline asm
	fma.rn.f32 %f31438, %f31224, %f33028, %f31434;
	// end inline asm
	// begin inline asm
	fma.rn.f32 %f31442, %f31224, %f33028, %f31438;
	// end inline asm
	// begin inline asm
	fma.rn.f32 %f31446, %f31224, %f33028, %f31442;
	// end inline asm
	// begin inline asm
	fma.rn.f32 %f31450, %f31224, %f33028, %f31446;
	// end inline asm
	// begin inline asm
	fma.rn.f32 %f31454, %f31224, %f33028, %f31450;
	// end inline asm
	// begin inline asm
	fma.rn.f32 %f31458, %f31224, %f33028, %f31454;
	// end inline asm
	// begin inline asm
	fma.rn.f32 %f31462, %f31224, %f33028, %f31458;
	// end inline asm
	// begin inline asm
	fma.rn.f32 %f31466, %f31224, %f33028, %f31462;
	// end inline asm
	// begin inline asm
	fma.rn.f32 %f31470, %f31224, %f33028, %f31466;
	// end inline asm
	// begin inline asm
	fma.rn.f32 %f31474, %f31224, %f33028, %f31470;
	// end inline asm
	// begin inline asm
	fma.rn.f32 %f31478, %f31224, %f33028, %f31474;
	// end inline asm
	// begin inline asm
	sin.approx.f32  %f31482, %f31478;
	// end inline asm
	// begin inline asm
	fma.rn.f32 %f31484, %f31482, %f33028, %f31478;
	// end inline asm
	// begin inline asm
	fma.rn.f32 %f31488, %f31482, %f33028, %f31484;
	// end inline asm
	// begin inline asm
	fma.rn.f32 %f31492, %f31482, %f33028, %f31488;
	// end inline asm
	// begin inline asm
	fma.rn.f32 %f31496, %f31482, %f33028, %f31492;
	// end inline asm
	// begin inline asm
	fma.rn.f32 %f31500, %f31482, %f33028, %f31496;
	// end inline asm
	// begin inline asm
	fma.rn.f32 %f31504, %f31482, %f33028, %f31500;
	// end inline asm
	// begin inline asm
	fma.rn.f32 %f31508, %f31482, %f33028, %f31504;
	// end inline asm
	// begin inline asm
	fma.rn.f32 %f31512, %f31482, %f33028, %f31508;
	// end inline asm
	// begin inline asm
	fma.rn.f32 %f31516, %f31482, %f33028, %f31512;
	// end inline asm
	// begin inline asm
	fma.rn.f32 %f31520, %f31482, %f33028, %f31516;
	// end inline asm
	// begin inline asm
	fma.rn.f32 %f31524, %f31482, %f33028, %f31520;
	// end inline asm
	// begin inline asm
	fma.rn.f32 %f31528, %f31482, %f33028, %f31524;
	// end inline asm
	// begin inline asm
	fma.rn.f32 %f31532, %f31482, %f33028, %f31528;
	// end inline asm
	// begin inline asm
	fma.rn.f32 %f31536, %f31482, %f33028, %f31532;
	// end inline asm
	// begin inline asm
	fma.rn.f32 %f31540, %f31482, %f33028, %f31536;
	// end inline asm
	// begin inline asm
	fma.rn.f32 %f31544, %f31482, %f33028, %f31540;
	// end inline asm
	// begin inline asm
	fma.rn.f32 %f31548, %f31482, %f33028, %f31544;
	// end inline asm
	// begin inline asm
	fma.rn.f32 %f31552, %f31482, %f33028, %f31548;
	// end inline asm
	// begin inline asm
	fma.rn.f32 %f31556, %f31482, %f33028, %f31552;
	// end inline asm
	// begin inline asm
	fma.rn.f32 %f31560, %f31482, %f33028, %f31556;
	// end inline asm
	// begin inline asm
	fma.rn.f32 %f31564, %f31482, %f33028, %f31560;
	// end inline asm
	// begin inline asm
	fma.rn.f32 %f31568, %f31482, %f33028, %f31564;
	// end inline asm
	// begin inline asm
	fma.rn.f32 %f31572, %f31482, %f33028, %f31568;
	// end inline asm
	// begin inline asm
	fma.rn.f32 %f31576, %f31482, %f33028, %f31572;
	// end inline asm
	// begin inline asm
	fma.rn.f32 %f31580, %f31482, %f33028, %f31576;
	// end inline asm
	// begin inline asm
	fma.rn.f32 %f31584, %f31482, %f33028, %f31580;
	// end inline asm
	// begin inline asm
	fma.rn.f32 %f31588, %f31482, %f33028, %f31584;
	// end inline asm
	// begin inline asm
	fma.rn.f32 %f31592, %f31482, %f33028, %f31588;
	// end inline asm
	// begin inline asm
	fma.rn.f32 %f31596, %f31482, %f33028, %f31592;
	// end inline asm
	// begin inline asm
	fma.rn.f32 %f31600, %f31482, %f33028, %f31596;
	// end inline asm
	// begin inline asm
	fma.rn.f32 %f31604, %f31482, %f33028, %f31600;
	// end inline asm
	// begin inline asm
	fma.rn.f32 %f31608, %f31482, %f33028, %f31604;
	// end inline asm
	// begin inline asm
	fma.rn.f32 %f31612, %f31482, %f33028, %f31608;
	// end inline asm
	// begin inline asm
	fma.rn.f32 %f31616, %f31482, %f33028, %f31612;
	// end inline asm
	// begin inline asm
	fma.rn.f32 %f31620, %f31482, %f33028, %f31616;
	// end inline asm
	// begin inline asm
	fma.rn.f32 %f31624, %f31482, %f33028, %f31620;
	// end inline asm
	// begin inline asm
	fma.rn.f32 %f31628, %f31482, %f33028, %f31624;
	// end inline asm
	// begin inline asm
	fma.rn.f32 %f31632, %f31482, %f33028, %f31628;
	// end inline asm
	// begin inline asm
	fma.rn.f32 %f31636, %f31482, %f33028, %f31632;
	// end inline asm
	// begin inline asm
	fma.rn.f32 %f31640, %f31482, %f33028, %f31636;
	// end inline asm
	// begin inline asm
	fma.rn.f32 %f31644, %f31482, %f33028, %f31640;
	// end inline asm
	// begin inline asm
	fma.rn.f32 %f31648, %f31482, %f33028, %f31644;
	// end inline asm
	// begin inline asm
	fma.rn.f32 %f31652, %f31482, %f33028, %f31648;
	// end inline asm
	// begin inline asm
	fma.rn.f32 %f31656, %f31482, %f33028, %f31652;
	// end inline asm
	// begin inline asm
	fma.rn.f32 %f31660, %f31482, %f33028, %f31656;
	// end inline asm
	// begin inline asm
	fma.rn.f32 %f31664, %f31482, %f33028, %f31660;
	// end inline asm
	// begin inline asm
	fma.rn.f32 %f31668, %f31482, %f33028, %f31664;
	// end inline asm
	// begin inline asm
	fma.rn.f32 %f31672, %f31482, %f33028, %f31668;
	// end inline asm
	// begin inline asm
	fma.rn.f32 %f31676, %f31482, %f33028, %f31672;
	// end inline asm
	// begin inline asm
	fma.rn.f32 %f31680, %f31482, %f33028, %f31676;
	// end inline asm
	// begin inline asm
	fma.rn.f32 %f31684, %f31482, %f33028, %f31680;
	// end inline asm
	// begin inline asm
	fma.rn.f32 %f31688, %f31482, %f33028, %f31684;
	// end inline asm
	// begin inline asm
	fma.rn.f32 %f31692, %f31482, %f33028, %f31688;
	// end inline asm
	// begin inline asm
	fma.rn.f32 %f31696, %f31482, %f33028, %f31692;
	// end inline asm
	// begin inline asm
	fma.rn.f32 %f31700, %f31482, %f33028, %f31696;
	// end inline asm
	// begin inline asm
	fma.rn.f32 %f31704, %f31482, %f33028, %f31700;
	// end inline asm
	// begin inline asm
	fma.rn.f32 %f31708, %f31482, %f33028, %f31704;
	// end inline asm
	// begin inline asm
	fma.rn.f32 %f31712, %f31482, %f33028, %f31708;
	// end inline asm
	// begin inline asm
	fma.rn.f32 %f31716, %f31482, %f33028, %f31712;
	// end inline asm
	// begin inline asm
	fma.rn.f32 %f31720, %f31482, %f33028, %f31716;
	// end inline asm
	// begin inline asm
	fma.rn.f32 %f31724, %f31482, %f33028, %f31720;
	// end inline asm
	// begin inline asm
	fma.rn.f32 %f31728, %f31482, %f33028, %f31724;
	// end inline asm
	// begin inline asm
	fma.rn.f32 %f31732, %f31482, %f33028, %f31728;
	// end inline asm
	// begin inline asm
	fma.rn.f32 %f31736, %f31482, %f33028, %f31732;
	// end inline asm
	// begin inline asm
	sin.approx.f32  %f31740, %f31736;
	// end inline asm
	// begin inline asm
	fma.rn.f32 %f31742, %f31740, %f33028, %f31736;
	// end inline asm
	// begin inline asm
	fma.rn.f32 %f31746, %f31740, %f33028, %f31742;
	// end inline asm
	// begin inline asm
	fma.rn.f32 %f31750, %f31740, %f33028, %f31746;
	// end inline asm
	// begin inline asm
	fma.rn.f32 %f31754, %f31740, %f33028, %f31750;
	// end inline asm
	// begin inline asm
	fma.rn.f32 %f31758, %f31740, %f33028, %f31754;
	// end inline asm
	// begin inline asm
	fma.rn.f32 %f31762, %f31740, %f33028, %f31758;
	// end inline asm
	// begin inline asm
	fma.rn.f32 %f31766, %f31740, %f33028, %f31762;
	// end inline asm
	// begin inline asm
	fma.rn.f32 %f31770, %f31740, %f33028, %f31766;
	// end inline asm
	// begin inline asm
	fma.rn.f32 %f31774, %f31740, %f33028, %f31770;
	// end inline asm
	// begin inline asm
	fma.rn.f32 %f31778, %f31740, %f33028, %f31774;
	// end inline asm
	// begin inline asm
	fma.rn.f32 %f31782, %f31740, %f33028, %f31778;
	// end inline asm
	// begin inline asm
	fma.rn.f32 %f31786, %f31740, %f33028, %f31782;
	// end inline asm
	// begin inline asm
	fma.rn.f32 %f31790, %f31740, %f33028, %f31786;
	// end inline asm
	// begin inline asm
	fma.rn.f32 %f31794, %f31740, %f33028, %f31790;
	// end inline asm
	// begin inline asm
	fma.rn.f32 %f31798, %f31740, %f33028, %f31794;
	// end inline asm
	// begin inline asm
	fma.rn.f32 %f31802, %f31740, %f33028, %f31798;
	// end inline asm
	// begin inline asm
	fma.rn.f32 %f31806, %f31740, %f33028, %f31802;
	// end inline asm
	// begin inline asm
	fma.rn.f32 %f31810, %f31740, %f33028, %f31806;
	// end inline asm
	// begin inline asm
	fma.rn.f32 %f31814, %f31740, %f33028, %f31810;
	// end inline asm
	// begin inline asm
	fma.rn.f32 %f31818, %f31740, %f33028, %f31814;
	// end inline asm
	// begin inline asm
	fma.rn.f32 %f31822, %f31740, %f33028, %f31818;
	// end inline asm
	// begin inline asm
	fma.rn.f32 %f31826, %f31740, %f33028, %f31822;
	// end inline asm
	// begin inline asm
	fma.rn.f32 %f31830, %f31740, %f33028, %f31826;
	// end inline asm
	// begin inline asm
	fma.rn.f32 %f31834, %f31740, %f33028, %f31830;
	// end inline asm
	// begin inline asm
	fma.rn.f32 %f31838, %f31740, %f33028, %f31834;
	// end inline asm
	// begin inline asm
	fma.rn.f32 %f31842, %f31740, %f33028, %f31838;
	// end inline asm
	// begin inline asm
	fma.rn.f32 %f31846, %f31740, %f33028, %f31842;
	// end inline asm
	// begin inline asm
	fma.rn.f32 %f31850, %f31740, %f33028, %f31846;
	// end inline asm
	// begin inline asm
	fma.rn.f32 %f31854, %f31740, %f33028, %f31850;
	// end inline asm
	// begin inline asm
	fma.rn.f32 %f31858, %f31740, %f33028, %f31854;
	// end inline asm
	// begin inline asm
	fma.rn.f32 %f31862, %f31740, %f33028, %f31858;
	// end inline asm
	// begin inline asm
	fma.rn.f32 %f31866, %f31740, %f33028, %f31862;
	// end inline asm
	// begin inline asm
	fma.rn.f32 %f31870, %f31740, %f33028, %f31866;
	// end inline asm
	// begin inline asm
	fma.rn.f32 %f31874, %f31740, %f33028, %f31870;
	// end inline asm
	// begin inline asm
	fma.rn.f32 %f31878, %f31740, %f33028, %f31874;
	// end inline asm
	// begin inline asm
	fma.rn.f32 %f31882, %f31740, %f33028, %f31878;
	// end inline asm
	// begin inline asm
	fma.rn.f32 %f31886, %f31740, %f33028, %f31882;
	// end inline asm
	// begin inline asm
	fma.rn.f32 %f31890, %f31740, %f33028, %f31886;
	// end inline asm
	// begin inline asm
	fma.rn.f32 %f31894, %f31740, %f33028, %f31890;
	// end inline asm
	// begin inline asm
	fma.rn.f32 %f31898, %f31740, %f33028, %f31894;
	// end inline asm
	// begin inline asm
	fma.rn.f32 %f31902, %f31740, %f33028, %f31898;
	// end inline asm
	// begin inline asm
	fma.rn.f32 %f31906, %f31740, %f33028, %f31902;
	// end inline asm
	// begin inline asm
	fma.rn.f32 %f31910, %f31740, %f33028, %f31906;
	// end inline asm
	// begin inline asm
	fma.rn.f32 %f31914, %f31740, %f33028, %f31910;
	// end inline asm
	// begin inline asm
	fma.rn.f32 %f31918, %f31740, %f33028, %f31914;
	// end inline asm
	// begin inline asm
	fma.rn.f32 %f31922, %f31740, %f33028, %f31918;
	// end inline asm
	// begin inline asm
	fma.rn.f32 %f31926, %f31740, %f33028, %f31922;
	// end inline asm
	// begin inline asm
	fma.rn.f32 %f31930, %f31740, %f33028, %f31926;
	// end inline asm
	// begin inline asm
	fma.rn.f32 %f31934, %f31740, %f33028, %f31930;
	// end inline asm
	// begin inline asm
	fma.rn.f32 %f31938, %f31740, %f33028, %f31934;
	// end inline asm
	// begin inline asm
	fma.rn.f32 %f31942, %f31740, %f33028, %f31938;
	// end inline asm
	// begin inline asm
	fma.rn.f32 %f31946, %f31740, %f33028, %f31942;
	// end inline asm
	// begin inline asm
	fma.rn.f32 %f31950, %f31740, %f33028, %f31946;
	// end inline asm
	// begin inline asm
	fma.rn.f32 %f31954, %f31740, %f33028, %f31950;
	// end inline asm
	// begin inline asm
	fma.rn.f32 %f31958, %f31740, %f33028, %f31954;
	// end inline asm
	// begin inline asm
	fma.rn.f32 %f31962, %f31740, %f33028, %f31958;
	// end inline asm
	// begin inline asm
	fma.rn.f32 %f31966, %f31740, %f33028, %f31962;
	// end inline asm
	// begin inline asm
	fma.rn.f32 %f31970, %f31740, %f33028, %f31966;
	// end inline asm
	// begin inline asm
	fma.rn.f32 %f31974, %f31740, %f33028, %f31970;
	// end inline asm
	// begin inline asm
	fma.rn.f32 %f31978, %f31740, %f33028, %f31974;
	// end inline asm
	// begin inline asm
	fma.rn.f32 %f31982, %f31740, %f33028, %f31978;
	// end inline asm
	// begin inline asm
	fma.rn.f32 %f31986, %f31740, %f33028, %f31982;
	// end inline asm
	// begin inline asm
	fma.rn.f32 %f31990, %f31740, %f33028, %f31986;
	// end inline asm
	// begin inline asm
	fma.rn.f32 %f31994, %f31740, %f33028, %f31990;
	// end inline asm
	// begin inline asm
	sin.approx.f32  %f31998, %f31994;
	// end inline asm
	// begin inline asm
	fma.rn.f32 %f32000, %f31998, %f33028, %f31994;
	// end inline asm
	// begin inline asm
	fma.rn.f32 %f32004, %f31998, %f33028, %f32000;
	// end inline asm
	// begin inline asm
	fma.rn.f32 %f32008, %f31998, %f33028, %f32004;
	// end inline asm
	// begin inline asm
	fma.rn.f32 %f32012, %f31998, %f33028, %f32008;
	// end inline asm
	// begin inline asm
	fma.rn.f32 %f32016, %f31998, %f33028, %f32012;
	// end inline asm
	// begin inline asm
	fma.rn.f32 %f32020, %f31998, %f33028, %f32016;
	// end inline asm
	// begin inline asm
	fma.rn.f32 %f32024, %f31998, %f33028, %f32020;
	// end inline asm
	// begin inline asm
	fma.rn.f32 %f32028, %f31998, %f33028, %f32024;
	// end inline asm
	// begin inline asm
	fma.rn.f32 %f32032, %f31998, %f33028, %f32028;
	// end inline asm
	// begin inline asm
	fma.rn.f32 %f32036, %f31998, %f33028, %f32032;
	// end inline asm
	// begin inline asm
	fma.rn.f32 %f32040, %f31998, %f33028, %f32036;
	// end inline asm
	// begin inline asm
	fma.rn.f32 %f32044, %f31998, %f33028, %f32040;
	// end inline asm
	// begin inline asm
	fma.rn.f32 %f32048, %f31998, %f33028, %f32044;
	// end inline asm
	// begin inline asm
	fma.rn.f32 %f32052, %f31998, %f33028, %f32048;
	// end inline asm
	// begin inline asm
	fma.rn.f32 %f32056, %f31998, %f33028, %f32052;
	// end inline asm
	// begin inline asm
	fma.rn.f32 %f32060, %f31998, %f33028, %f32056;
	// end inline asm
	// begin inline asm
	fma.rn.f32 %f32064, %f31998, %f33028, %f32060;
	// end inline asm
	// begin inline asm
	fma.rn.f32 %f32068, %f31998, %f33028, %f32064;
	// end inline asm
	// begin inline asm
	fma.rn.f32 %f32072, %f31998, %f33028, %f32068;
	// end inline asm
	// begin inline asm
	fma.rn.f32 %f32076, %f31998, %f33028, %f32072;
	// end inline asm
	// begin inline asm
	fma.rn.f32 %f32080, %f31998, %f33028, %f32076;
	// end inline asm
	// begin inline asm
	fma.rn.f32 %f32084, %f31998, %f33028, %f32080;
	// end inline asm
	// begin inline asm
	fma.rn.f32 %f32088, %f31998, %f33028, %f32084;
	// end inline asm
	// begin inline asm
	fma.rn.f32 %f32092, %f31998, %f33028, %f32088;
	// end inline asm
	// begin inline asm
	fma.rn.f32 %f32096, %f31998, %f33028, %f32092;
	// end inline asm
	// begin inline asm
	fma.rn.f32 %f32100, %f31998, %f33028, %f32096;
	// end inline asm
	// begin inline asm
	fma.rn.f32 %f32104, %f31998, %f33028, %f32100;
	// end inline asm
	// begin inline asm
	fma.rn.f32 %f32108, %f31998, %f33028, %f32104;
	// end inline asm
	// begin inline asm
	fma.rn.f32 %f32112, %f31998, %f33028, %f32108;
	// end inline asm
	// begin inline asm
	fma.rn.f32 %f32116, %f31998, %f33028, %f32112;
	// end inline asm
	// begin inline asm
	fma.rn.f32 %f32120, %f31998, %f33028, %f32116;
	// end inline asm
	// begin inline asm
	fma.rn.f32 %f32124, %f31998, %f33028, %f32120;
	// end inline asm
	// begin inline asm
	fma.rn.f32 %f32128, %f31998, %f33028, %f32124;
	// end inline asm
	// begin inline asm
	fma.rn.f32 %f32132, %f31998, %f33028, %f32128;
	// end inline asm
	// begin inline asm
	fma.rn.f32 %f32136, %f31998, %f33028, %f32132;
	// end inline asm
	// begin inline asm
	fma.rn.f32 %f32140, %f31998, %f33028, %f32136;
	// end inline asm
	// begin inline asm
	fma.rn.f32 %f32144, %f31998, %f33028, %f32140;
	// end inline asm
	// begin inline asm
	fma.rn.f32 %f32148, %f31998, %f33028, %f32144;
	// end inline asm
	// begin inline asm
	fma.rn.f32 %f32152, %f31998, %f33028, %f32148;
	// end inline asm
	// begin inline asm
	fma.rn.f32 %f32156, %f31998, %f33028, %f32152;
	// end inline asm
	// begin inline asm
	fma.rn.f32 %f32160, %f31998, %f33028, %f32156;
	// end inline asm
	// begin inline asm
	fma.rn.f32 %f32164, %f31998, %f33028, %f32160;
	// end inline asm
	// begin inline asm
	fma.rn.f32 %f32168, %f31998, %f33028, %f32164;
	// end inline asm
	// begin inline asm
	fma.rn.f32 %f32172, %f31998, %f33028, %f32168;
	// end inline asm
	// begin inline asm
	fma.rn.f32 %f32176, %f31998, %f33028, %f32172;
	// end inline asm
	// begin inline asm
	fma.rn.f32 %f32180, %f31998, %f33028, %f32176;
	// end inline asm
	// begin inline asm
	fma.rn.f32 %f32184, %f31998, %f33028, %f32180;
	// end inline asm
	// begin inline asm
	fma.rn.f32 %f32188, %f31998, %f33028, %f32184;
	// end inline asm
	// begin inline asm
	fma.rn.f32 %f32192, %f31998, %f33028, %f32188;
	// end inline asm
	// begin inline asm
	fma.rn.f32 %f32196, %f31998, %f33028, %f32192;
	// end inline asm
	// begin inline asm
	fma.rn.f32 %f32200, %f31998, %f33028, %f32196;
	// end inline asm
	// begin inline asm
	fma.rn.f32 %f32204, %f31998, %f33028, %f32200;
	// end inline asm
	// begin inline asm
	fma.rn.f32 %f32208, %f31998, %f33028, %f32204;
	// end inline asm
	// begin inline asm
	fma.rn.f32 %f32212, %f31998, %f33028, %f32208;
	// end inline asm
	// begin inline asm
	fma.rn.f32 %f32216, %f31998, %f33028, %f32212;
	// end inline asm
	// begin inline asm
	fma.rn.f32 %f32220, %f31998, %f33028, %f32216;
	// end inline asm
	// begin inline asm
	fma.rn.f32 %f32224, %f31998, %f33028, %f32220;
	// end inline asm
	// begin inline asm
	fma.rn.f32 %f32228, %f31998, %f33028, %f32224;
	// end inline asm
	// begin inline asm
	fma.rn.f32 %f32232, %f31998, %f33028, %f32228;
	// end inline asm
	// begin inline asm
	fma.rn.f32 %f32236, %f31998, %f33028, %f32232;
	// end inline asm
	// begin inline asm
	fma.rn.f32 %f32240, %f31998, %f33028, %f32236;
	// end inline asm
	// begin inline asm
	fma.rn.f32 %f32244, %f31998, %f33028, %f32240;
	// end inline asm
	// begin inline asm
	fma.rn.f32 %f32248, %f31998, %f33028, %f32244;
	// end inline asm
	// begin inline asm
	fma.rn.f32 %f32252, %f31998, %f33028, %f32248;
	// end inline asm
	// begin inline asm
	sin.approx.f32  %f32256, %f32252;
	// end inline asm
	// begin inline asm
	fma.rn.f32 %f32258, %f32256, %f33028, %f32252;
	// end inline asm
	// begin inline asm
	fma.rn.f32 %f32262, %f32256, %f33028, %f32258;
	// end inline asm
	// begin inline asm
	fma.rn.f32 %f32266, %f32256, %f33028, %f32262;
	// end inline asm
	// begin inline asm
	fma.rn.f32 %f32270, %f32256, %f33028, %f32266;
	// end inline asm
	// begin inline asm
	fma.rn.f32 %f32274, %f32256, %f33028, %f32270;
	// end inline asm
	// begin inline asm
	fma.rn.f32 %f32278, %f32256, %f33028, %f32274;
	// end inline asm
	// begin inline asm
	fma.rn.f32 %f32282, %f32256, %f33028, %f32278;
	// end inline asm
	// begin inline asm
	fma.rn.f32 %f32286, %f32256, %f33028, %f32282;
	// end inline asm
	// begin inline asm
	fma.rn.f32 %f32290, %f32256, %f33028, %f32286;
	// end inline asm
	// begin inline asm
	fma.rn.f32 %f32294, %f32256, %f33028, %f32290;
	// end inline asm
	// begin inline asm
	fma.rn.f32 %f32298, %f32256, %f33028, %f32294;
	// end inline asm
	// begin inline asm
	fma.rn.f32 %f32302, %f32256, %f33028, %f32298;
	// end inline asm
	// begin inline asm
	fma.rn.f32 %f32306, %f32256, %f33028, %f32302;
	// end inline asm
	// begin inline asm
	fma.rn.f32 %f32310, %f32256, %f33028, %f32306;
	// end inline asm
	// begin inline asm
	fma.rn.f32 %f32314, %f32256, %f33028, %f32310;
	// end inline asm
	// begin inline asm
	fma.rn.f32 %f32318, %f32256, %f33028, %f32314;
	// end inline asm
	// begin inline asm
	fma.rn.f32 %f32322, %f32256, %f33028, %f32318;
	// end inline asm
	// begin inline asm
	fma.rn.f32 %f32326, %f32256, %f33028, %f32322;
	// end inline asm
	// begin inline asm
	fma.rn.f32 %f32330, %f32256, %f33028, %f32326;
	// end inline asm
	// begin inline asm
	fma.rn.f32 %f32334, %f32256, %f33028, %f32330;
	// end inline asm
	// begin inline asm
	fma.rn.f32 %f32338, %f32256, %f33028, %f32334;
	// end inline asm
	// begin inline asm
	fma.rn.f32 %f32342, %f32256, %f33028, %f32338;
	// end inline asm
	// begin inline asm
	fma.rn.f32 %f32346, %f32256, %f33028, %f32342;
	// end inline asm
	// begin inline asm
	fma.rn.f32 %f32350, %f32256, %f33028, %f32346;
	// end inline asm
	// begin inline asm
	fma.rn.f32 %f32354, %f32256, %f33028, %f32350;
	// end inline asm
	// begin inline asm
	fma.rn.f32 %f32358, %f32256, %f33028, %f32354;
	// end inline asm
	// begin inline asm
	fma.rn.f32 %f32362, %f32256, %f33028, %f32358;
	// end inline asm
	// begin inline asm
	fma.rn.f32 %f32366, %f32256, %f33028, %f32362;
	// end inline asm
	// begin inline asm
	fma.rn.f32 %f32370, %f32256, %f33028, %f32366;
	// end inline asm
	// begin inline asm
	fma.rn.f32 %f32374, %f32256, %f33028, %f32370;
	// end inline asm
	// begin inline asm
	fma.rn.f32 %f32378, %f32256, %f33028, %f32374;
	// end inline asm
	// begin inline asm
	fma.rn.f32 %f32382, %f32256, %f33028, %f32378;
	// end inline asm
	// begin inline asm
	fma.rn.f32 %f32386, %f32256, %f33028, %f32382;
	// end inline asm
	// begin inline asm
	fma.rn.f32 %f32390, %f32256, %f33028, %f32386;
	// end inline asm
	// begin inline asm
	fma.rn.f32 %f32394, %f32256, %f33028, %f32390;
	// end inline asm
	// begin inline asm
	fma.rn.f32 %f32398, %f32256, %f33028, %f32394;
	// end inline asm
	// begin inline asm
	fma.rn.f32 %f32402, %f32256, %f33028, %f32398;
	// end inline asm
	// begin inline asm
	fma.rn.f32 %f32406, %f32256, %f33028, %f32402;
	// end inline asm
	// begin inline asm
	fma.rn.f32 %f32410, %f32256, %f33028, %f32406;
	// end inline asm
	// begin inline asm
	fma.rn.f32 %f32414, %f32256, %f33028, %f32410;
	// end inline asm
	// begin inline asm
	fma.rn.f32 %f32418, %f32256, %f33028, %f32414;
	// end inline asm
	// begin inline asm
	fma.rn.f32 %f32422, %f32256, %f33028, %f32418;
	// end inline asm
	// begin inline asm
	fma.rn.f32 %f32426, %f32256, %f33028, %f32422;
	// end inline asm
	// begin inline asm
	fma.rn.f32 %f32430, %f32256, %f33028, %f32426;
	// end inline asm
	// begin inline asm
	fma.rn.f32 %f32434, %f32256, %f33028, %f32430;
	// end inline asm
	// begin inline asm
	fma.rn.f32 %f32438, %f32256, %f33028, %f32434;
	// end inline asm
	// begin inline asm
	fma.rn.f32 %f32442, %f32256, %f33028, %f32438;
	// end inline asm
	// begin inline asm
	fma.rn.f32 %f32446, %f32256, %f33028, %f32442;
	// end inline asm
	// begin inline asm
	fma.rn.f32 %f32450, %f32256, %f33028, %f32446;
	// end inline asm
	// begin inline asm
	fma.rn.f32 %f32454, %f32256, %f33028, %f32450;
	// end inline asm
	// begin inline asm
	fma.rn.f32 %f32458, %f32256, %f33028, %f32454;
	// end inline asm
	// begin inline asm
	fma.rn.f32 %f32462, %f32256, %f33028, %f32458;
	// end inline asm
	// begin inline asm
	fma.rn.f32 %f32466, %f32256, %f33028, %f32462;
	// end inline asm
	// begin inline asm
	fma.rn.f32 %f32470, %f32256, %f33028, %f32466;
	// end inline asm
	// begin inline asm
	fma.rn.f32 %f32474, %f32256, %f33028, %f32470;
	// end inline asm
	// begin inline asm
	fma.rn.f32 %f32478, %f32256, %f33028, %f32474;
	// end inline asm
	// begin inline asm
	fma.rn.f32 %f32482, %f32256, %f33028, %f32478;
	// end inline asm
	// begin inline asm
	fma.rn.f32 %f32486, %f32256, %f33028, %f32482;
	// end inline asm
	// begin inline asm
	fma.rn.f32 %f32490, %f32256, %f33028, %f32486;
	// end inline asm
	// begin inline asm
	fma.rn.f32 %f32494, %f32256, %f33028, %f32490;
	// end inline asm
	// begin inline asm
	fma.rn.f32 %f32498, %f32256, %f33028, %f32494;
	// end inline asm
	// begin inline asm
	fma.rn.f32 %f32502, %f32256, %f33028, %f32498;
	// end inline asm
	// begin inline asm
	fma.rn.f32 %f32506, %f32256, %f33028, %f32502;
	// end inline asm
	// begin inline asm
	fma.rn.f32 %f32510, %f32256, %f33028, %f32506;
	// end inline asm
	// begin inline asm
	sin.approx.f32  %f32514, %f32510;
	// end inline asm
	// begin inline asm
	fma.rn.f32 %f32516, %f32514, %f33028, %f32510;
	// end inline asm
	// begin inline asm
	fma.rn.f32 %f32520, %f32514, %f33028, %f32516;
	// end inline asm
	// begin inline asm
	fma.rn.f32 %f32524, %f32514, %f33028, %f32520;
	// end inline asm
	// begin inline asm
	fma.rn.f32 %f32528, %f32514, %f33028, %f32524;
	// end inline asm
	// begin inline asm
	fma.rn.f32 %f32532, %f32514, %f33028, %f32528;
	// end inline asm
	// begin inline asm
	fma.rn.f32 %f32536, %f32514, %f33028, %f32532;
	// end inline asm
	// begin inline asm
	fma.rn.f32 %f32540, %f32514, %f33028, %f32536;
	// end inline asm
	// begin inline asm
	fma.rn.f32 %f32544, %f32514, %f33028, %f32540;
	// end inline asm
	// begin inline asm
	fma.rn.f32 %f32548, %f32514, %f33028, %f32544;
	// end inline asm
	// begin inline asm
	fma.rn.f32 %f32552, %f32514, %f33028, %f32548;
	// end inline asm
	// begin inline asm
	fma.rn.f32 %f32556, %f32514, %f33028, %f32552;
	// end inline asm
	// begin inline asm
	fma.rn.f32 %f32560, %f32514, %f33028, %f32556;
	// end inline asm
	// begin inline asm
	fma.rn.f32 %f32564, %f32514, %f33028, %f32560;
	// end inline asm
	// begin inline asm
	fma.rn.f32 %f32568, %f32514, %f33028, %f32564;
	// end inline asm
	// begin inline asm
	fma.rn.f32 %f32572, %f32514, %f33028, %f32568;
	// end inline asm
	// begin inline asm
	fma.rn.f32 %f32576, %f32514, %f33028, %f32572;
	// end inline asm
	// begin inline asm
	fma.rn.f32 %f32580, %f32514, %f33028, %f32576;
	// end inline asm
	// begin inline asm
	fma.rn.f32 %f32584, %f32514, %f33028, %f32580;
	// end inline asm
	// begin inline asm
	fma.rn.f32 %f32588, %f32514, %f33028, %f32584;
	// end inline asm
	// begin inline asm
	fma.rn.f32 %f32592, %f32514, %f33028, %f32588;
	// end inline asm
	// begin inline asm
	fma.rn.f32 %f32596, %f32514, %f33028, %f32592;
	// end inline asm
	// begin inline asm
	fma.rn.f32 %f32600, %f32514, %f33028, %f32596;
	// end inline asm
	// begin inline asm
	fma.rn.f32 %f32604, %f32514, %f33028, %f32600;
	// end inline asm
	// begin inline asm
	fma.rn.f32 %f32608, %f32514, %f33028, %f32604;
	// end inline asm
	// begin inline asm
	fma.rn.f32 %f32612, %f32514, %f33028, %f32608;
	// end inline asm
	// begin inline asm
	fma.rn.f32 %f32616, %f32514, %f33028, %f32612;
	// end inline asm
	// begin inline asm
	fma.rn.f32 %f32620, %f32514, %f33028, %f32616;
	// end inline asm
	// begin inline asm
	fma.rn.f32 %f32624, %f32514, %f33028, %f32620;
	// end inline asm
	// begin inline asm
	fma.rn.f32 %f32628, %f32514, %f33028, %f32624;
	// end inline asm
	// begin inline asm
	fma.rn.f32 %f32632, %f32514, %f33028, %f32628;
	// end inline asm
	// begin inline asm
	fma.rn.f32 %f32636, %f32514, %f33028, %f32632;
	// end inline asm
	// begin inline asm
	fma.rn.f32 %f32640, %f32514, %f33028, %f32636;
	// end inline asm
	// begin inline asm
	fma.rn.f32 %f32644, %f32514, %f33028, %f32640;
	// end inline asm
	// begin inline asm
	fma.rn.f32 %f32648, %f32514, %f33028, %f32644;
	// end inline asm
	// begin inline asm
	fma.rn.f32 %f32652, %f32514, %f33028, %f32648;
	// end inline asm
	// begin inline asm
	fma.rn.f32 %f32656, %f32514, %f33028, %f32652;
	// end inline asm
	// begin inline asm
	fma.rn.f32 %f32660, %f32514, %f33028, %f32656;
	// end inline asm
	// begin inline asm
	fma.rn.f32 %f32664, %f32514, %f33028, %f32660;
	// end inline asm
	// begin inline asm
	fma.rn.f32 %f32668, %f32514, %f33028, %f32664;
	// end inline asm
	// begin inline asm
	fma.rn.f32 %f32672, %f32514, %f33028, %f32668;
	// end inline asm
	// begin inline asm
	fma.rn.f32 %f32676, %f32514, %f33028, %f32672;
	// end inline asm
	// begin inline asm
	fma.rn.f32 %f32680, %f32514, %f33028, %f32676;
	// end inline asm
	// begin inline asm
	fma.rn.f32 %f32684, %f32514, %f33028, %f32680;
	// end inline asm
	// begin inline asm
	fma.rn.f32 %f32688, %f32514, %f33028, %f32684;
	// end inline asm
	// begin inline asm
	fma.rn.f32 %f32692, %f32514, %f33028, %f32688;
	// end inline asm
	// begin inline asm
	fma.rn.f32 %f32696, %f32514, %f33028, %f32692;
	// end inline asm
	// begin inline asm
	fma.rn.f32 %f32700, %f32514, %f33028, %f32696;
	// end inline asm
	// begin inline asm
	fma.rn.f32 %f32704, %f32514, %f33028, %f32700;
	// end inline asm
	// begin inline asm
	fma.rn.f32 %f32708, %f32514, %f33028, %f32704;
	// end inline asm
	// begin inline asm
	fma.rn.f32 %f32712, %f32514, %f33028, %f32708;
	// end inline asm
	// begin inline asm
	fma.rn.f32 %f32716, %f32514, %f33028, %f32712;
	// end inline asm
	// begin inline asm
	fma.rn.f32 %f32720, %f32514, %f33028, %f32716;
	// end inline asm
	// begin inline asm
	fma.rn.f32 %f32724, %f32514, %f33028, %f32720;
	// end inline asm
	// begin inline asm
	fma.rn.f32 %f32728, %f32514, %f33028, %f32724;
	// end inline asm
	// begin inline asm
	fma.rn.f32 %f32732, %f32514, %f33028, %f32728;
	// end inline asm
	// begin inline asm
	fma.rn.f32 %f32736, %f32514, %f33028, %f32732;
	// end inline asm
	// begin inline asm
	fma.rn.f32 %f32740, %f32514, %f33028, %f32736;
	// end inline asm
	// begin inline asm
	fma.rn.f32 %f32744, %f32514, %f33028, %f32740;
	// end inline asm
	// begin inline asm
	fma.rn.f32 %f32748, %f32514, %f33028, %f32744;
	// end inline asm
	// begin inline asm
	fma.rn.f32 %f32752, %f32514, %f33028, %f32748;
	// end inline asm
	// begin inline asm
	fma.rn.f32 %f32756, %f32514, %f33028, %f32752;
	// end inline asm
	// begin inline asm
	fma.rn.f32 %f32760, %f32514, %f33028, %f32756;
	// end inline asm
	// begin inline asm
	fma.rn.f32 %f32764, %f32514, %f33028, %f32760;
	// end inline asm
	// begin inline asm
	fma.rn.f32 %f32768, %f32514, %f33028, %f32764;
	// end inline asm
	// begin inline asm
	sin.approx.f32  %f32772, %f32768;
	// end inline asm
	// begin inline asm
	fma.rn.f32 %f32774, %f32772, %f33028, %f32768;
	// end inline asm
	// begin inline asm
	fma.rn.f32 %f32778, %f32772, %f33028, %f32774;
	// end inline asm
	// begin inline asm
	fma.rn.f32 %f32782, %f32772, %f33028, %f32778;
	// end inline asm
	// begin inline asm
	fma.rn.f32 %f32786, %f32772, %f33028, %f32782;
	// end inline asm
	// begin inline asm
	fma.rn.f32 %f32790, %f32772, %f33028, %f32786;
	// end inline asm
	// begin inline asm
	fma.rn.f32 %f32794, %f32772, %f33028, %f32790;
	// end inline asm
	// begin inline asm
	fma.rn.f32 %f32798, %f32772, %f33028, %f32794;
	// end inline asm
	// begin inline asm
	fma.rn.f32 %f32802, %f32772, %f33028, %f32798;
	// end inline asm
	// begin inline asm
	fma.rn.f32 %f32806, %f32772, %f33028, %f32802;
	// end inline asm
	// begin inline asm
	fma.rn.f32 %f32810, %f32772, %f33028, %f32806;
	// end inline asm
	// begin inline asm
	fma.rn.f32 %f32814, %f32772, %f33028, %f32810;
	// end inline asm
	// begin inline asm
	fma.rn.f32 %f32818, %f32772, %f33028, %f32814;
	// end inline asm
	// begin inline asm
	fma.rn.f32 %f32822, %f32772, %f33028, %f32818;
	// end inline asm
	// begin inline asm
	fma.rn.f32 %f32826, %f32772, %f33028, %f32822;
	// end inline asm
	// begin inline asm
	fma.rn.f32 %f32830, %f32772, %f33028, %f32826;
	// end inline asm
	// begin inline asm
	fma.rn.f32 %f32834, %f32772, %f33028, %f32830;
	// end inline asm
	// begin inline asm
	fma.rn.f32 %f32838, %f32772, %f33028, %f32834;
	// end inline asm
	// begin inline asm
	fma.rn.f32 %f32842, %f32772, %f33028, %f32838;
	// end inline asm
	// begin inline asm
	fma.rn.f32 %f32846, %f32772, %f33028, %f32842;
	// end inline asm
	// begin inline asm
	fma.rn.f32 %f32850, %f32772, %f33028, %f32846;
	// end inline asm
	// begin inline asm
	fma.rn.f32 %f32854, %f32772, %f33028, %f32850;
	// end inline asm
	// begin inline asm
	fma.rn.f32 %f32858, %f32772, %f33028, %f32854;
	// end inline asm
	// begin inline asm
	fma.rn.f32 %f32862, %f32772, %f33028, %f32858;
	// end inline asm
	// begin inline asm
	fma.rn.f32 %f32866, %f32772, %f33028, %f32862;
	// end inline asm
	// begin inline asm
	fma.rn.f32 %f32870, %f32772, %f33028, %f32866;
	// end inline asm
	// begin inline asm
	fma.rn.f32 %f32874, %f32772, %f33028, %f32870;
	// end inline asm
	// begin inline asm
	fma.rn.f32 %f32878, %f32772, %f33028, %f32874;
	// end inline asm
	// begin inline asm
	fma.rn.f32 %f32882, %f32772, %f33028, %f32878;
	// end inline asm
	// begin inline asm
	fma.rn.f32 %f32886, %f32772, %f33028, %f32882;
	// end inline asm
	// begin inline asm
	fma.rn.f32 %f32890, %f32772, %f33028, %f32886;
	// end inline asm
	// begin inline asm
	fma.rn.f32 %f32894, %f32772, %f33028, %f32890;
	// end inline asm
	// begin inline asm
	fma.rn.f32 %f32898, %f32772, %f33028, %f32894;
	// end inline asm
	// begin inline asm
	fma.rn.f32 %f32902, %f32772, %f33028, %f32898;
	// end inline asm
	// begin inline asm
	fma.rn.f32 %f32906, %f32772, %f33028, %f32902;
	// end inline asm
	// begin inline asm
	fma.rn.f32 %f32910, %f32772, %f33028, %f32906;
	// end inline asm
	// begin inline asm
	fma.rn.f32 %f32914, %f32772, %f33028, %f32910;
	// end inline asm
	// begin inline asm
	fma.rn.f32 %f32918, %f32772, %f33028, %f32914;
	// end inline asm
	// begin inline asm
	fma.rn.f32 %f32922, %f32772, %f33028, %f32918;
	// end inline asm
	// begin inline asm
	fma.rn.f32 %f32926, %f32772, %f33028, %f32922;
	// end inline asm
	// begin inline asm
	fma.rn.f32 %f32930, %f32772, %f33028, %f32926;
	// end inline asm
	// begin inline asm
	fma.rn.f32 %f32934, %f32772, %f33028, %f32930;
	// end inline asm
	// begin inline asm
	fma.rn.f32 %f32938, %f32772, %f33028, %f32934;
	// end inline asm
	// begin inline asm
	fma.rn.f32 %f32942, %f32772, %f33028, %f32938;
	// end inline asm
	// begin inline asm
	fma.rn.f32 %f32946, %f32772, %f33028, %f32942;
	// end inline asm
	// begin inline asm
	fma.rn.f32 %f32950, %f32772, %f33028, %f32946;
	// end inline asm
	// begin inline asm
	fma.rn.f32 %f32954, %f32772, %f33028, %f32950;
	// end inline asm
	// begin inline asm
	fma.rn.f32 %f32958, %f32772, %f33028, %f32954;
	// end inline asm
	// begin inline asm
	fma.rn.f32 %f32962, %f32772, %f33028, %f32958;
	// end inline asm
	// begin inline asm
	fma.rn.f32 %f32966, %f32772, %f33028, %f32962;
	// end inline asm
	// begin inline asm
	fma.rn.f32 %f32970, %f32772, %f33028, %f32966;
	// end inline asm
	// begin inline asm
	fma.rn.f32 %f32974, %f32772, %f33028, %f32970;
	// end inline asm
	// begin inline asm
	fma.rn.f32 %f32978, %f32772, %f33028, %f32974;
	// end inline asm
	// begin inline asm
	fma.rn.f32 %f32982, %f32772, %f33028, %f32978;
	// end inline asm
	// begin inline asm
	fma.rn.f32 %f32986, %f32772, %f33028, %f32982;
	// end inline asm
	// begin inline asm
	fma.rn.f32 %f32990, %f32772, %f33028, %f32986;
	// end inline asm
	// begin inline asm
	fma.rn.f32 %f32994, %f32772, %f33028, %f32990;
	// end inline asm
	// begin inline asm
	fma.rn.f32 %f32998, %f32772, %f33028, %f32994;
	// end inline asm
	// begin inline asm
	fma.rn.f32 %f33002, %f32772, %f33028, %f32998;
	// end inline asm
	// begin inline asm
	fma.rn.f32 %f33006, %f32772, %f33028, %f33002;
	// end inline asm
	// begin inline asm
	fma.rn.f32 %f33010, %f32772, %f33028, %f33006;
	// end inline asm
	// begin inline asm
	fma.rn.f32 %f33014, %f32772, %f33028, %f33010;
	// end inline asm
	// begin inline asm
	fma.rn.f32 %f33018, %f32772, %f33028, %f33014;
	// end inline asm
	// begin inline asm
	fma.rn.f32 %f33022, %f32772, %f33028, %f33018;
	// end inline asm
	// begin inline asm
	fma.rn.f32 %f33040, %f32772, %f33028, %f33022;
	// end inline asm
	// begin inline asm
	sin.approx.f32  %f33041, %f33040;
	// end inline asm
	// begin inline asm
	cos.approx.f32  %f33032, %f33040;
	// end inline asm
	add.s32 	%r9, %r9, 1;
	setp.ne.s32 	%p1, %r9, 512;
	@%p1 bra 	$L__BB9_1;
	add.s32 	%r5, %r1, 1;
	cvt.rn.f32.u32 	%f33034, %r5;
	cvta.to.global.u64 	%rd2, %rd1;
	add.f32 	%f33035, %f33040, %f33034;
	add.f32 	%f33036, %f33041, %f33035;
	add.f32 	%f33037, %f33032, %f33036;
	add.f32 	%f33038, %f33037, 0f40400000;
	add.f32 	%f33039, %f33038, 0f40800000;
	mov.u32 	%r6, %ctaid.x;
	mov.u32 	%r7, %ntid.x;
	mad.lo.s32 	%r8, %r6, %r7, %r1;
	mul.wide.u32 	%rd3, %r8, 4;
	add.s64 	%rd4, %rd2, %rd3;
	st.global.f32 	[%rd4], %f33039;
	ret;

}
	// .globl	_Z21fp32_sincos_sfu_128_1Pf
.visible .entry _Z21fp32_sincos_sfu_128_1Pf(
	.param .u64 .ptr .align 1 _Z21fp32_sincos_sfu_128_1Pf_param_0
)
{
	.reg .pred 	%p<2>;
	.reg .b32 	%r<10>;
	.reg .b32 	%f<65810>;
	.reg .b64 	%rd<5>;

	ld.param.u64 	%rd1, [_Z21fp32_sincos_sfu_128_1Pf_param_0];
	mov.u32 	%r1, %tid.x;
	cvt.rn.f32.u32 	%f65808, %r1;
	mov.f32 	%f65809, 0f3F800000;
	mov.b32 	%r9, 0;
$L__BB10_1:
	mov.f32 	%f65796, 0f40400000;
	// begin inline asm
	fma.rn.f32 %f8, %f65809, %f65796, %f65808;
	// end inline asm
	// begin inline asm
	fma.rn.f32 %f12, %f65809, %f65796, %f8;
	// end inline asm
	// begin inline asm
	fma.rn.f32 %f16, %f65809, %f65796, %f12;
	// end inline asm
	// begin inline asm
	fma.rn.f32 %f20, %f65809, %f65796, %f16;
	// end inline asm
	// begin inline asm
	fma.rn.f32 %f24, %f65809, %f65796, %f20;
	// end inline asm
	// begin inline asm
	fma.rn.f32 %f28, %f65809, %f65796, %f24;
	// end inline asm
	// begin inline asm
	fma.rn.f32 %f32, %f65809, %f65796, %f28;
	// end inline asm
	// begin inline asm
	fma.rn.f32 %f36, %f65809, %f65796, %f32;
	// end inline asm
	// begin inline asm
	fma.rn.f32 %f40, %f65809, %f65796, %f36;
	// end inline asm
	// begin inline asm
	fma.rn.f32 %f44, %f65809, %f65796, %f40;
	// end inline asm
	// begin inline asm
	fma.rn.f32 %f48, %f65809, %f65796, %f44;
	// end inline asm
	// begin inline asm
	fma.rn.f32 %f52, %f65809, %f65796, %f48;
	// end inline asm
	// begin inline asm
	fma.rn.f32 %f56, %f65809, %f65796, %f52;
	// end inline asm
	// begin inline asm
	fma.rn.f32 %f60, %f65809, %f65796, %f56;
	// end inline asm
	// begin inline asm
	fma.rn.f32 %f64, %f65809, %f65796, %f60;
	// end inline asm
	// begin inline asm
	fma.rn.f32 %f68, %f65809, %f65796, %f64;
	// end inline asm
	// begin inline asm
	fma.rn.f32 %f72, %f65809, %f65796, %f68;
	// end inline asm
	// begin inline asm
	fma.rn.f32 %f76, %f65809, %f65796, %f72;
	// end inline asm
	// begin inline asm
	fma.rn.f32 %f80, %f65809, %f65796, %f76;
	// end inline asm
	// begin inline asm
	fma.rn.f32 %f84, %f65809, %f65796, %f80;
	// end inline asm
	// begin inline asm
	fma.rn.f32 %f88, %f65809, %f65796, %f84;
	// end inline asm
	// begin inline asm
	fma.rn.f32 %f92, %f65809, %f65796, %f88;
	// end inline asm
	// begin inline asm
	fma.rn.f32 %f96, %f65809, %f65796, %f92;
	// end inline asm
	// begin inline asm
	fma.rn.f32 %f100, %f65809, %f65796, %f96;
	// end inline asm
	// begin inline asm
	fma.rn.f32 %f104, %f65809, %f65796, %f100;
	// end inline asm
	// begin inline asm
	fma.rn.f32 %f108, %f65809, %f65796, %f104;
	// end inline asm
	// begin inline asm
	fma.rn.f32 %f112, %f65809, %f65796, %f108;
	// end inline asm
	// begin inline asm
	fma.rn.f32 %f116, %f65809, %f65796, %f112;
	// end inline asm
	// begin inline asm
	fma.rn.f32 %f120, %f65809, %f65796, %f116;
	// end inline asm
	// begin inline asm
	fma.rn.f32 %f124, %f65809, %f65796, %f120;
	// end inline asm
	// begin inline asm
	fma.rn.f32 %f128, %f65809, %f65796, %f124;
	// end inline asm
	// begin inline asm
	fma.rn.f32 %f132, %f65809, %f65796, %f128;
	// end inline asm
	// begin inline asm
	fma.rn.f32 %f136, %f65809, %f65796, %f132;
	// end inline asm
	// begin inline asm
	fma.rn.f32 %f140, %f65809, %f65796, %f136;
	// end inline asm
	// begin inline asm
	fma.rn.f32 %f144, %f65809, %f65796, %f140;
	// end inline asm
	// begin inline asm
	fma.rn.f32 %f148, %f65809, %f65796, %f144;
	// end inline asm
	// begin inline asm
	fma.rn.f32 %f152, %f65809, %f65796, %f148;
	// end inline asm
	// begin inline asm
	fma.rn.f32 %f156, %f65809, %f65796, %f152;
	// end inline asm
	// begin inline asm
	fma.rn.f32 %f160, %f65809, %f65796, %f156;
	// end inline asm
	// begin inline asm
	fma.rn.f32 %f164, %f65809, %f65796, %f160;
	// end inline asm
	// begin inline asm
	fma.rn.f32 %f168, %f65809, %f65796, %f164;
	// end inline asm
	// begin inline asm
	fma.rn.f32 %f172, %f65809, %f65796, %f168;
	// end inline asm
	// begin inline asm
	fma.rn.f32 %f176, %f65809, %f65796, %f172;
	// end inline asm
	// begin inline asm
	fma.rn.f32 %f180, %f65809, %f65796, %f176;
	// end inline asm
	// begin inline asm
	fma.rn.f32 %f184, %f65809, %f65796, %f180;
	// end inline asm
	// begin inline asm
	fma.rn.f32 %f188, %f65809, %f65796, %f184;
	// end inline asm
	// begin inline asm
	fma.rn.f32 %f192, %f65809, %f65796, %f188;
	// end inline asm
	// begin inline asm
	fma.rn.f32 %f196, %f65809, %f65796, %f192;
	// end inline asm
	// begin inline asm
	fma.rn.f32 %f200, %f65809, %f65796, %f196;
	// end inline asm
	// begin inline asm
	fma.rn.f32 %f204, %f65809, %f65796, %f200;
	// end inline asm
	// begin inline asm
	fma.rn.f32 %f208, %f65809, %f65796, %f204;
	// end inline asm
	// begin inline asm
	fma.rn.f32 %f212, %f65809, %f65796, %f208;
	// end inline asm
	// begin inline asm
	fma.rn.f32 %f216, %f65809, %f65796, %f212;
	// end inline asm
	// begin inline asm
	fma.rn.f32 %f220, %f65809, %f65796, %f216;
	// end inline asm
	// begin inline asm
	fma.rn.f32 %f224, %f65809, %f65796, %f220;
	// end inline asm
	// begin inline asm
	fma.rn.f32 %f228, %f65809, %f65796, %f224;
	// end inline asm
	// begin inline asm
	fma.rn.f32 %f232, %f65809, %f65796, %f228;
	// end inline asm
	// begin inline asm
	fma.rn.f32 %f236, %f65809, %f65796, %f232;
	// end inline asm
	// begin inline asm
	fma.rn.f32 %f240, %f65809, %f65796, %f236;
	// end inline asm
	// begin inline asm
	fma.rn.f32 %f244, %f65809, %f65796, %f240;
	// end inline asm
	// begin inline asm
	fma.rn.f32 %f248, %f65809, %f65796, %f244;
	// end inline asm
	// begin inline asm
	fma.rn.f32 %f252, %f65809, %f65796, %f248;
	// end inline asm
	// begin inline asm
	fma.rn.f32 %f256, %f65809, %f65796, %f252;
	// end inline asm
	// begin inline asm
	fma.rn.f32 %f260, %f65809, %f65796, %f256;
	// end inline asm
	// begin inline asm
	fma.rn.f32 %f264, %f65809, %f65796, %f260;
	// end inline asm
	// begin inline asm
	fma.rn.f32 %f268, %f65809, %f65796, %f264;
	// end inline asm
	// begin inline asm
	fma.rn.f32 %f272, %f65809, %f65796, %f268;
	// end inline asm
	// begin inline asm
	fma.rn.f32 %f276, %f65809, %f65796, %f272;
	// end inline asm
	// begin inline asm
	fma.rn.f32 %f280, %f65809, %f65796, %f276;
	// end inline asm
	// begin inline asm
	fma.rn.f32 %f284, %f65809, %f65796, %f280;
	// end inline asm
	// begin inline asm
	fma.rn.f32 %f288, %f65809, %f65796, %f284;
	// end inline asm
	// begin inline asm
	fma.rn.f32 %f292, %f65809, %f65796, %f288;
	// end inline asm
	// begin inline asm
	fma.rn.f32 %f296, %f65809, %f65796, %f292;
	// end inline asm
	// begin inline asm
	fma.rn.f32 %f300, %f65809, %f65796, %f296;
	// end inline asm
	// begin inline asm
	fma.rn.f32 %f304, %f65809, %f65796, %f300;
	// end inline asm
	// begin inline asm
	fma.rn.f32 %f308, %f65809, %f65796, %f304;
	// end inline asm
	// begin inline asm
	fma.rn.f32 %f312, %f65809, %f65796, %f308;
	// end inline asm
	// begin inline asm
	fma.rn.f32 %f316, %f65809, %f65796, %f312;
	// end inline asm
	// begin inline asm
	fma.rn.f32 %f320, %f65809, %f65796, %f316;
	// end inline asm
	// begin inline asm
	fma.rn.f32 %f324, %f65809, %f65796, %f320;
	// end inline asm
	// begin inline asm
	fma.rn.f32 %f328, %f65809, %f65796, %f324;
	// end inline asm
	// begin inline asm
	fma.rn.f32 %f332, %f65809, %f65796, %f328;
	// end inline asm
	// begin inline asm
	fma.rn.f32 %f336, %f65809, %f65796, %f332;
	// end inline asm
	// begin inline asm
	fma.rn.f32 %f340, %f65809, %f65796, %f336;
	// end inline asm
	// begin inline asm
	fma.rn.f32 %f344, %f65809, %f65796, %f340;
	// end inline asm
	// begin inline asm
	fma.rn.f32 %f348, %f65809, %f65796, %f344;
	// end inline asm
	// begin inline asm
	fma.rn.f32 %f352, %f65809, %f65796, %f348;
	// end inline asm
	// begin inline asm
	fma.rn.f32 %f356, %f65809, %f65796, %f352;
	// end inline asm
	// begin inline asm
	fma.rn.f32 %f360, %f65809, %f65796, %f356;
	// end inline asm
	// begin inline asm
	fma.rn.f32 %f364, %f65809, %f65796, %f360;
	// end inline asm
	// begin inline asm
	fma.rn.f32 %f368, %f65809, %f65796, %f364;
	// end inline asm
	// begin inline asm
	fma.rn.f32 %f372, %f65809, %f65796, %f368;
	// end inline asm
	// begin inline asm
	fma.rn.f32 %f376, %f65809, %f65796, %f372;
	// end inline asm
	// begin inline asm
	fma.rn.f32 %f380, %f65809, %f65796, %f376;
	// end inline asm
	// begin inline asm
	fma.rn.f32 %f384, %f65809, %f65796, %f380;
	// end inline asm
	// begin inline asm
	fma.rn.f32 %f388, %f65809, %f65796, %f384;
	// end inline asm
	// begin inline asm
	fma.rn.f32 %f392, %f65809, %f65796, %f388;
	// end inline asm
	// begin inline asm
	fma.rn.f32 %f396, %f65809, %f65796, %f392;
	// end inline asm
	// begin inline asm
	fma.rn.f32 %f400, %f65809, %f65796, %f396;
	// end inline asm
	// begin inline asm
	fma.rn.f32 %f404, %f65809, %f65796, %f400;
	// end inline asm
	// begin inline asm
	fma.rn.f32 %f408, %f65809, %f65796, %f404;
	// end inline asm
	// begin inline asm
	fma.rn.f32 %f412, %f65809, %f65796, %f408;
	// end inline asm
	// begin inline asm
	fma.rn.f32 %f416, %f65809, %f65796, %f412;
	// end inline asm
	// begin inline asm
	fma.rn.f32 %f420, %f65809, %f65796, %f416;
	// end inline asm
	// begin inline asm
	fma.rn.f32 %f424, %f65809, %f65796, %f420;
	// end inline asm
	// begin inline asm
	fma.rn.f32 %f428, %f65809, %f65796, %f424;
	// end inline asm
	// begin inline asm
	fma.rn.f32 %f432, %f65809, %f65796, %f428;
	// end inline asm
	// begin inline asm
	fma.rn.f32 %f436, %f65809, %f65796, %f432;
	// end inline asm
	// begin inline asm
	fma.rn.f32 %f440, %f65809, %f65796, %f436;
	// end inline asm
	// begin inline asm
	fma.rn.f32 %f444, %f65809, %f65796, %f440;
	// end inline asm
	// begin inline asm
	fma.rn.f32 %f448, %f65809, %f65796, %f444;
	// end inline asm
	// begin inline asm
	fma.rn.f32 %f452, %f65809, %f65796, %f448;
	// end inline asm
	// begin inline asm
	fma.rn.f32 %f456, %f65809, %f65796, %f452;
	// end inline asm
	// begin inline asm
	fma.rn.f32 %f460, %f65809, %f65796, %f456;
	// end inline asm
	// begin inline asm
	fma.rn.f32 %f464, %f65809, %f65796, %f460;
	// end inline asm
	// begin inline asm
	fma.rn.f32 %f468, %f65809, %f65796, %f464;
	// end inline asm
	// begin inline asm
	fma.rn.f32 %f472, %f65809, %f65796, %f468;
	// end inline asm
	// begin inline asm
	fma.rn.f32 %f476, %f65809, %f65796, %f472;
	// end inline asm
	// begin inline asm
	fma.rn.f32 %f480, %f65809, %f65796, %f476;
	// end inline asm
	// begin inline asm
	fma.rn.f32 %f484, %f65809, %f65796, %f480;
	// end inline asm
	// begin inline asm
	fma.rn.f32 %f488, %f65809, %f65796, %f484;
	// end inline asm
	// begin inline asm
	fma.rn.f32 %f492, %f65809, %f65796, %f488;
	// end inline asm
	// begin inline asm
	fma.rn.f32 %f496, %f65809, %f65796, %f492;
	// end inline asm
	// begin inline asm
	fma.rn.f32 %f500, %f65809, %f65796, %f496;
	// end inline asm
	// begin inline asm
	fma.rn.f32 %f504, %f65809, %f65796, %f500;
	// end inline asm
	// begin inline asm
	fma.rn.f32 %f508, %f65809, %f65796, %f504;
	// end inline asm
	// begin inline asm
	fma.rn.f32 %f512, %f65809, %f65796, %f508;
	// end inline asm
	// begin inline asm
	fma.rn.f32 %f516, %f65809, %f65796, %f512;
	// end inline asm
	// begin inline asm
	sin.approx.f32  %f520, %f516;
	// end inline asm
	// begin inline asm
	fma.rn.f32 %f522, %f520, %f65796, %f516;
	// end inline asm
	// begin inline asm
	fma.rn.f32 %f526, %f520, %f65796, %f522;
	// end inline asm
	// begin inline asm
	fma.rn.f32 %f530, %f520, %f65796, %f526;
	// end inline asm
	// begin inline asm
	fma.rn.f32 %f534, %f520, %f65796, %f530;
	// end inline asm
	// begin inline asm
	fma.rn.f32 %f538, %f520, %f65796, %f534;
	// end inline asm
	// begin inline asm
	fma.rn.f32 %f542, %f520, %f65796, %f538;
	// end inline asm
	// begin inline asm
	fma.rn.f32 %f546, %f520, %f65796, %f542;
	// end inline asm
	// begin inline asm
	fma.rn.f32 %f550, %f520, %f65796, %f546;
	// end inline asm
	// begin inline asm
	fma.rn.f32 %f554, %f520, %f65796, %f550;
	// end inline asm
	// begin inline asm
	fma.rn.f32 %f558, %f520, %f65796, %f554;
	// end inline asm
	// begin inline asm
	fma.rn.f32 %f562, %f520, %f65796, %f558;
	// end inline asm
	// begin inline asm
	fma.rn.f32 %f566, %f520, %f65796, %f562;
	// end inline asm
	// begin inline asm
	fma.rn.f32 %f570, %f520, %f65796, %f566;
	// end inline asm
	// begin inline asm
	fma.rn.f32 %f574, %f520, %f65796, %f570;
	// end inline asm
	// begin inline asm
	fma.rn.f32 %f578, %f520, %f65796, %f574;
	// end inline asm
	// begin inline asm
	fma.rn.f32 %f582, %f520, %f65796, %f578;
	// end inline asm
	// begin inline asm
	fma.rn.f32 %f586, %f520, %f65796, %f582;
	// end inline asm
	// begin inline asm
	fma.rn.f32 %f590, %f520, %f65796, %f586;
	// end inline asm
	// begin inline asm
	fma.rn.f32 %f594, %f520, %f65796, %f590;
	// end inline asm
	// begin inline asm
	fma.rn.f32 %f598, %f520, %f65796, %f594;
	// end inline asm
	// begin inline asm
	fma.rn.f32 %f602, %f520, %f65796, %f598;
	// end inline asm
	// begin inline asm
	fma.rn.f32 %f606, %f520, %f65796, %f602;
	// end inline asm
	// begin inline asm
	fma.rn.f32 %f610, %f520, %f65796, %f606;
	// end inline asm
	// begin inline asm
	fma.rn.f32 %f614, %f520, %f65796, %f610;
	// end inline asm
	// begin inline asm
	fma.rn.f32 %f618, %f520, %f65796, %f614;
	// end inline asm
	// begin inline asm
	fma.rn.f32 %f622, %f520, %f65796, %f618;
	// end inline asm
	// begin inline asm
	fma.rn.f32 %f626, %f520, %f65796, %f622;
	// end inline asm
	// begin inline asm
	fma.rn.f32 %f630, %f520, %f65796, %f626;
	// end inline asm
	// begin inline asm
	fma.rn.f32 %f634, %f520, %f65796, %f630;
	// end inline asm
	// begin inline asm
	fma.rn.f32 %f638, %f520, %f65796, %f634;
	// end inline asm
	// begin inline asm
	fma.rn.f32 %f642, %f520, %f65796, %f638;
	// end inline asm
	// begin inline asm
	fma.rn.f32 %f646, %f520, %f65796, %f642;
	// end inline asm
	// begin inline asm
	fma.rn.f32 %f650, %f520, %f65796, %f646;
	// end inline asm
	// begin inline asm
	fma.rn.f32 %f654, %f520, %f65796, %f650;
	// end inline asm
	// begin inline asm
	fma.rn.f32 %f658, %f520, %f65796, %f654;
	// end inline asm
	// begin inline asm
	fma.rn.f32 %f662, %f520, %f65796, %f658;
	// end inline asm
	// begin inline asm
	fma.rn.f32 %f666, %f520, %f65796, %f662;
	// end inline asm
	// begin inline asm
	fma.rn.f32 %f670, %f520, %f65796, %f666;
	// end inline asm
	// begin inline asm
	fma.rn.f32 %f674, %f520, %f65796, %f670;
	// end inline asm
	// begin inline asm
	fma.rn.f32 %f678, %f520, %f65796, %f674;
	// end inline asm
	// begin inline asm
	fma.rn.f32 %f682, %f520, %f65796, %f678;
	// end inline asm
	// begin inline asm
	fma.rn.f32 %f686, %f520, %f65796, %f682;
	// end inline asm
	// begin inline asm
	fma.rn.f32 %f690, %f520, %f65796, %f686;
	// end inline asm
	// begin inline asm
	fma.rn.f32 %f694, %f520, %f65796, %f690;
	// end inline asm
	// begin inline asm
	fma.rn.f32 %f698, %f520, %f65796, %f694;
	// end inline asm
	// begin inline asm
	fma.rn.f32 %f702, %f520, %f65796, %f698;
	// end inline asm
	// begin inline asm
	fma.rn.f32 %f706, %f520, %f65796, %f702;
	// end inline asm
	// begin inline asm
	fma.rn.f32 %f710, %f520, %f65796, %f706;
	// end inline asm
	// begin inline asm
	fma.rn.f32 %f714, %f520, %f65796, %f710;
	// end inline asm
	// begin inline asm
	fma.rn.f32 %f718, %f520, %f65796, %f714;
	// end inline asm
	// begin inline asm
	fma.rn.f32 %f722, %f520, %f65796, %f718;
	// end inline asm
	// begin inline asm
	fma.rn.f32 %f726, %f520, %f65796, %f722;
	// end inline asm
	// begin inline asm
	fma.rn.f32 %f730, %f520, %f65796, %f726;
	// end inline asm
	// begin inline asm
	fma.rn.f32 %f734, %f520, %f65796, %f730;
	// end inline asm
	// begin inline asm
	fma.rn.f32 %f738, %f520, %f65796, %f734;
	// end inline asm
	// begin inline asm
	fma.rn.f32 %f742, %f520, %f65796, %f738;
	// end inline asm
	// begin inline asm
	fma.rn.f32 %f746, %f520, %f65796, %f742;
	// end inline asm
	// begin inline asm
	fma.rn.f32 %f750, %f520, %f65796, %f746;
	// end inline asm
	// begin inline asm
	fma.rn.f32 %f754, %f520, %f65796, %f750;
	// end inline asm
	// begin inline asm
	fma.rn.f32 %f758, %f520, %f65796, %f754;
	// end inline asm
	// begin inline asm
	fma.rn.f32 %f762, %f520, %f65796, %f758;
	// end inline asm
	// begin inline asm
	fma.rn.f32 %f766, %f520, %f65796, %f762;
	// end inline asm
	// begin inline asm
	fma.rn.f32 %f770, %f520, %f65796, %f766;
	// end inline asm
	// begin inline asm
	fma.rn.f32 %f774, %f520, %f65796, %f770;
	// end inline asm
	// begin inline asm
	fma.rn.f32 %f778, %f520, %f65796, %f774;
	// end inline asm
	// begin inline asm
	fma.rn.f32 %f782, %f520, %f65796, %f778;
	// end inline asm
	// begin inline asm
	fma.rn.f32 %f786, %f520, %f65796, %f782;
	// end inline asm
	// begin inline asm
	fma.rn.f32 %f790, %f520, %f65796, %f786;
	// end inline asm
	// begin inline asm
	fma.rn.f32 %f794, %f520, %f65796, %f790;
	// end inline asm
	// begin inline asm
	fma.rn.f32 %f798, %f520, %f65796, %f794;
	// end inline asm
	// begin inline asm
	fma.rn.f32 %f802, %f520, %f65796, %f798;
	// end inline asm
	// begin inline asm
	fma.rn.f32 %f806, %f520, %f65796, %f802;
	// end inline asm
	// begin inline asm
	fma.rn.f32 %f810, %f520, %f65796, %f806;
	// end inline asm
	// begin inline asm
	fma.rn.f32 %f814, %f520, %f65796, %f810;
	// end inline asm
	// begin inline asm
	fma.rn.f32 %f818, %f520, %f65796, %f814;
	// end inline asm
	// begin inline asm
	fma.rn.f32 %f822, %f520, %f65796, %f818;
	// end inline asm
	// begin inline asm
	fma.rn.f32 %f826, %f520, %f65796, %f822;
	// end inline asm
	// begin inline asm
	fma.rn.f32 %f830, %f520, %f65796, %f826;
	// end inline asm
	// begin inline asm
	fma.rn.f32 %f834, %f520, %f65796, %f830;
	// end inline asm
	// begin inline asm
	fma.rn.f32 %f838, %f520, %f65796, %f834;
	// end inline asm
	// begin inline asm
	fma.rn.f32 %f842, %f520, %f65796, %f838;
	// end inline asm
	// begin inline asm
	fma.rn.f32 %f846, %f520, %f65796, %f842;
	// end inline asm
	// begin inline asm
	fma.rn.f32 %f850, %f520, %f65796, %f846;
	// end inline asm
	// begin inline asm
	fma.rn.f32 %f854, %f520, %f65796, %f850;
	// end inline asm
	// begin inline asm
	fma.rn.f32 %f858, %f520, %f65796, %f854;
	// end inline asm
	// begin inline asm
	fma.rn.f32 %f862, %f520, %f65796, %f858;
	// end inline asm
	// begin inline asm
	fma.rn.f32 %f866, %f520, %f65796, %f862;
	// end inline asm
	// begin inline asm
	fma.rn.f32 %f870, %f520, %f65796, %f866;
	// end inline asm
	// begin inline asm
	fma.rn.f32 %f874, %f520, %f65796, %f870;
	// end inline asm
	// begin inline asm
	fma.rn.f32 %f878, %f520, %f65796, %f874;
	// end inline asm
	// begin inline asm
	fma.rn.f32 %f882, %f520, %f65796, %f878;
	// end inline asm
	// begin inline asm
	fma.rn.f32 %f886, %f520, %f65796, %f882;
	// end inline asm
	// begin inline asm
	fma.rn.f32 %f890, %f520, %f65796, %f886;
	// end inline asm
	// begin inline asm
	fma.rn.f32 %f894, %f520, %f65796, %f890;
	// end inline asm
	// begin inline asm
	fma.rn.f32 %f898, %f520, %f65796, %f894;
	// end inline asm
	// begin inline asm
	fma.rn.f32 %f902, %f520, %f65796, %f898;
	// end inline asm
	// begin inline asm
	fma.rn.f32 %f906, %f520, %f65796, %f902;
	// end inline asm
	// begin inline asm
	fma.rn.f32 %f910, %f520, %f65796, %f906;
	// end inline asm
	// begin inline asm
	fma.rn.f32 %f914, %f520, %f65796, %f910;
	// end inline asm
	// begin inline asm
	fma.rn.f32 %f918, %f520, %f65796, %f914;
	// end inline asm
	// begin inline asm
	fma.rn.f32 %f922, %f520, %f65796, %f918;
	// end inline asm
	// begin inline asm
	fma.rn.f32 %f926, %f520, %f65796, %f922;
	// end inline asm
	// begin inline asm
	fma.rn.f32 %f930, %f520, %f65796, %f926;
	// end inline asm
	// begin inline asm
	fma.rn.f32 %f934, %f520, %f65796, %f930;
	// end inline asm
	// begin inline asm
	fma.rn.f32 %f938, %f520, %f65796, %f934;
	// end inline asm
	// begin inline asm
	fma.rn.f32 %f942, %f520, %f65796, %f938;
	// end inline asm
	// begin inline asm
	fma.rn.f32 %f946, %f520, %f65796, %f942;
	// end inline asm
	// begin inline asm
	fma.rn.f32 %f950, %f520, %f65796, %f946;
	// end inline asm
	// begin inline asm
	fma.rn.f32 %f954, %f520, %f65796, %f950;
	// end inline asm
	// begin inline asm
	fma.rn.f32 %f958, %f520, %f65796, %f954;
	// end inline asm
	// begin inline asm
	fma.rn.f32 %f962, %f520, %f65796, %f958;
	// end inline asm
	// begin inline asm
	fma.rn.f32 %f966, %f520, %f65796, %f962;
	// end inline asm
	// begin inline asm
	fma.rn.f32 %f970, %f520, %f65796, %f966;
	// end inline asm
	// begin inline asm
	fma.rn.f32 %f974, %f520, %f65796, %f970;
	// end inline asm
	// begin inline asm
	fma.rn.f32 %f978, %f520, %f65796, %f974;
	// end inline asm
	// begin inline asm
	fma.rn.f32 %f982, %f520, %f65796, %f978;
	// end inline asm
	// begin inline asm
	fma.rn.f32 %f986, %f520, %f65796, %f982;
	// end inline asm
	// begin inline asm
	fma.rn.f32 %f990, %f520, %f65796, %f986;
	// end inline asm
	// begin inline asm
	fma.rn.f32 %f994, %f520, %f65796, %f990;
	// end inline asm
	// begin inline asm
	fma.rn.f32 %f998, %f520, %f65796, %f994;
	// end inline asm
	// begin inline asm
	fma.rn.f32 %f1002, %f520, %f65796, %f998;
	// end inline asm
	// begin inline asm
	fma.rn.f32 %f1006, %f520, %f65796, %f1002;
	// end inline asm
	// begin inline asm
	fma.rn.f32 %f1010, %f520, %f65796, %f1006;
	// end inline asm
	// begin inline asm
	fma.rn.f32 %f1014, %f520, %f65796, %f1010;
	// end inline asm
	// begin inline asm
	fma.rn.f32 %f1018, %f520, %f65796, %f1014;
	// end inline asm
	// begin inline asm
	fma.rn.f32 %f1022, %f520, %f65796, %f1018;
	// end inline asm
	// begin inline asm
	fma.rn.f32 %f1026, %f520, %f65796, %f1022;
	// end inline asm
	// begin inline asm
	fma.rn.f32 %f1030, %f520, %f65796, %f1026;
	// end inline asm
	// begin inline asm
	sin.approx.f32  %f1034, %f1030;
	// end inline asm
	// begin inline asm
	fma.rn.f32 %f1036, %f1034, %f65796, %f1030;
	// end inline asm
	// begin inline asm
	fma.rn.f32 %f1040, %f1034, %f65796, %f1036;
	// end inline asm
	// begin inline asm
	fma.rn.f32 %f1044, %f1034, %f65796, %f1040;
	// end inline asm
	// begin inline asm
	fma.rn.f32 %f1048, %f1034, %f65796, %f1044;
	// end inline asm
	// begin inline asm
	fma.rn.f32 %f1052, %f1034, %f65796, %f1048;
	// end inline asm
	// begin inline asm
	fma.rn.f32 %f1056, %f1034, %f65796, %f1052;
	// end inline asm
	// begin inline asm
	fma.rn.f32 %f1060, %f1034, %f65796, %f1056;
	// end inline asm
	// begin inline asm
	fma.rn.f32 %f1064, %f1034, %f65796, %f1060;
	// end inline asm
	// begin inline asm
	fma.rn.f32 %f1068, %f1034, %f65796, %f1064;
	// end inline asm
	// begin inline asm
	fma.rn.f32 %f1072, %f1034, %f65796, %f1068;
	// end inline asm
	// begin inline asm
	fma.rn.f32 %f1076, %f1034, %f65796, %f1072;
	// end inline asm
	// begin inline asm
	fma.rn.f32 %f1080, %f1034, %f65796, %f1076;
	// end inline asm
	// begin inline asm
	fma.rn.f32 %f1084, %f1034, %f65796, %f1080;
	// end inline asm
	// begin inline asm
	fma.rn.f32 %f1088, %f1034, %f65796, %f1084;
	// end inline asm
	// begin inline asm
	fma.rn.f32 %f1092, %f1034, %f65796, %f1088;
	// end inline asm
	// begin inline asm
	fma.rn.f32 %f1096, %f1034, %f65796, %f1092;
	// end inline asm
	// begin inline asm
	fma.rn.f32 %f1100, %f1034, %f65796, %f1096;
	// end inline asm
	// begin inline asm
	fma.rn.f32 %f1104, %f1034, %f65796, %f1100;
	// end inline asm
	// begin inline asm
	fma.rn.f32 %f1108, %f1034, %f65796, %f1104;
	// end inline asm
	// begin inline asm
	fma.rn.f32 %f1112, %f1034, %f65796, %f1108;
	// end inline asm
	// begin inline asm
	fma.rn.f32 %f1116, %f1034, %f65796, %f1112;
	// end inline asm
	// begin inline asm
	fma.rn.f32 %f1120, %f1034, %f65796, %f1116;
	// end inline asm
	// begin inline asm
	fma.rn.f32 %f1124, %f1034, %f65796, %f1120;
	// end inline asm
	// begin inline asm
	fma.rn.f32 %f1128, %f1034, %f65796, %f1124;
	// end inline asm
	// begin inline asm
	fma.rn.f32 %f1132, %f1034, %f65796, %f1128;
	// end inline asm
	// begin inline asm
	fma.rn.f32 %f1136, %f1034, %f65796, %f1132;
	// end inline asm
	// begin inline asm
	fma.rn.f32 %f1140, %f1034, %f65796, %f1136;
	// end inline asm
	// begin inline asm
	fma.rn.f32 %f1144, %f1034, %f65796, %f1140;
	// end inline asm
	// begin inline asm
	fma.rn.f32 %f1148, %f1034, %f65796, %f1144;
	// end inline asm
	// begin inline asm
	fma.rn.f32 %f1152, %f1034, %f65796, %f1148;
	// end inline asm
	// begin inline asm
	fma.rn.f32 %f1156, %f1034, %f65796, %f1152;
	// end inline asm
	// begin inline asm
	fma.rn.f32 %f1160, %f1034, %f65796, %f1156;
	// end inline asm
	// begin inline asm
	fma.rn.f32 %f1164, %f1034, %f65796, %f1160;
	// end inline asm
	// begin inline asm
	fma.rn.f32 %f1168, %f1034, %f65796, %f1164;
	// end inline asm
	// begin inline asm
	fma.rn.f32 %f1172, %f1034, %f65796, %f1168;
	// end inline asm
	// begin inline asm
	fma.rn.f32 %f1176, %f1034, %f65796, %f1172;
	// end inline asm
	// begin inline asm
	fma.rn.f32 %f1180, %f1034, %f65796, %f1176;
	// end inline asm
	// begin inline asm
	fma.rn.f32 %f1184, %f1034, %f65796, %f1180;
	// end inline asm
	// begin inline asm
	fma.rn.f32 %f1188, %f1034, %f65796, %f1184;
	// end inline asm
	// begin inline asm
	fma.rn.f32 %f1192, %f1034, %f65796, %f1188;
	// end inline asm
	// begin inline asm
	fma.rn.f32 %f1196, %f1034, %f65796, %f1192;
	// end inline asm
	// begin inline asm
	fma.rn.f32 %f1200, %f1034, %f65796, %f1196;
	// end inline asm
	// begin inline asm
	fma.rn.f32 %f1204, %f1034, %f65796, %f1200;
	// end inline asm
	// begin inline asm
	fma.rn.f32 %f1208, %f1034, %f65796, %f1204;
	// end inline asm
	// begin inline asm
	fma.rn.f32 %f1212, %f1034, %f65796, %f1208;
	// end inline asm
	// begin inline asm
	fma.rn.f32 %f1216, %f1034, %f65796, %f1212;
	// end inline asm
	// begin inline asm
	fma.rn.f32 %f1220, %f1034, %f65796, %f1216;
	// end inline asm
	// begin inline asm
	fma.rn.f32 %f1224, %f1034, %f65796, %f1220;
	// end inline asm
	// begin inline asm
	fma.rn.f32 %f1228, %f1034, %f65796, %f1224;
	// end inline asm
	// begin inline asm
	fma.rn.f32 %f1232, %f1034, %f65796, %f1228;
	// end inline asm
	// begin inline asm
	fma.rn.f32 %f1236, %f1034, %f65796, %f1232;
	// end inline asm
	// begin inline asm
	fma.rn.f32 %f1240, %f1034, %f65796, %f1236;
	// end inline asm
	// begin inline asm
	fma.rn.f32 %f1244, %f1034, %f65796, %f1240;
	// end inline asm
	// begin inline asm
	fma.rn.f32 %f1248, %f1034, %f65796, %f1244;
	// end inline asm
	// begin inline asm
	fma.rn.f32 %f1252, %f1034, %f65796, %f1248;
	// end inline asm
	// begin inline asm
	fma.rn.f32 %f1256, %f1034, %f65796, %f1252;
	// end inline asm
	// begin inline asm
	fma.rn.f32 %f1260, %f1034, %f65796, %f1256;
	// end inline asm
	// begin inline asm
	fma.rn.f32 %f1264, %f1034, %f65796, %f1260;
	// end inline asm
	// begin inline asm
	fma.rn.f32 %f1268, %f1034, %f65796, %f1264;
	// end inline asm
	// begin inline asm
	fma.rn.f32 %f1272, %f1034, %f65796, %f1268;
	// end inline asm
	// begin inline asm
	fma.rn.f32 %f1276, %f1034, %f65796, %f1272;
	// end inline asm
	// begin inline asm
	fma.rn.f32 %f1280, %f1034, %f65796, %f1276;
	// end inline asm
	// begin inline asm
	fma.rn.f32 %f1284, %f1034, %f65796, %f1280;
	// end inline asm
	// begin inline asm
	fma.rn.f32 %f1288, %f1034, %f65796, %f1284;
	// end inline asm
	// begin inline asm
	fma.rn.f32 %f1292, %f1034, %f65796, %f1288;
	// end inline asm
	// begin inline asm
	fma.rn.f32 %f1296, %f1034, %f65796, %f1292;
	// end inline asm
	// begin inline asm
	fma.rn.f32 %f1300, %f1034, %f65796, %f1296;
	// end inline asm
	// begin inline asm
	fma.rn.f32 %f1304, %f1034, %f65796, %f1300;
	// end inline asm
	// begin inline asm
	fma.rn.f32 %f1308, %f1034, %f65796, %f1304;
	// end inline asm
	// begin inline asm
	fma.rn.f32 %f1312, %f1034, %f65796, %f1308;
	// end inline asm
	// begin inline asm
	fma.rn.f32 %f1316, %f1034, %f65796, %f1312;
	// end inline asm
	// begin inline asm
	fma.rn.f32 %f1320, %f1034, %f65796, %f1316;
	// end inline asm
	// begin inline asm
	fma.rn.f32 %f1324, %f1034, %f65796, %f1320;
	// end inline asm
	// begin inline asm
	fma.rn.f32 %f1328, %f1034, %f65796, %f1324;
	// end inline asm
	// begin inline asm
	fma.rn.f32 %f1332, %f1034, %f65796, %f1328;
	// end inline asm
	// begin inline asm
	fma.rn.f32 %f1336, %f1034, %f65796, %f1332;
	// end inline asm
	// begin inline asm
	fma.rn.f32 %f1340, %f1034, %f65796, %f1336;
	// end inline asm
	// begin inline asm
	fma.rn.f32 %f1344, %f1034, %f65796, %f1340;
	// end inline asm
	// begin inline asm
	fma.rn.f32 %f1348, %f1034, %f65796, %f1344;
	// end inline asm
	// begin inline asm
	fma.rn.f32 %f1352, %f1034, %f65796, %f1348;
	// end inline asm
	// begin inline asm
	fma.rn.f32 %f1356, %f1034, %f65796, %f1352;
	// end inline asm
	// begin inline asm
	fma.rn.f32 %f1360, %f1034, %f65796, %f1356;
	// end inline asm
	// begin inline asm
	fma.rn.f32 %f1364, %f1034, %f65796, %f1360;
	// end inline asm
	// begin inline asm
	fma.rn.f32 %f1368, %f1034, %f65796, %f1364;
	// end inline asm
	// begin inline asm
	fma.rn.f32 %f1372, %f1034, %f65796, %f1368;
	// end inline asm
	// begin inline asm
	fma.rn.f32 %f1376, %f1034, %f65796, %f1372;
	// end inline asm
	// begin inline asm
	fma.rn.f32 %f1380, %f1034, %f65796, %f1376;
	// end inline asm
	// begin inline asm
	fma.rn.f32 %f1384, %f1034, %f65796, %f1380;
	// end inline asm
	// begin inline asm
	fma.rn.f32 %f1388, %f1034, %f65796, %f1384;
	// end inline asm
	// begin inline asm
	fma.rn.f32 %f1392, %f1034, %f65796, %f1388;
	// end inline asm
	// begin inline asm
	fma.rn.f32 %f1396, %f1034, %f65796, %f1392;
	// end inline asm
	// begin inline asm
	fma.rn.f32 %f1400, %f1034, %f65796, %f1396;
	// end inline asm
	// begin inline asm
	fma.rn.f32 %f1404, %f1034, %f65796, %f1400;
	// end inline asm
	// begin inline asm
	fma.rn.f32 %f1408, %f1034, %f65796, %f1404;
	// end inline asm
	// begin inline asm
	fma.rn.f32 %f1412, %f1034, %f65796, %f1408;
	// end inline asm
	// begin inline asm
	fma.rn.f32 %f1416, %f1034, %f65796, %f1412;
	// end inline asm
	// begin inline asm
	fma.rn.f32 %f1420, %f1034, %f65796, %f1416;
	// end inline asm
	// begin inline asm
	fma.rn.f32 %f1424, %f1034, %f65796, %f1420;
	// end inline asm
	// begin inline asm
	fma.rn.f32 %f1428, %f1034, %f65796, %f1424;
	// end inline asm
	// begin inline asm
	fma.rn.f32 %f1432, %f1034, %f65796, %f1428;
	// end inline asm
	// begin inline asm
	fma.rn.f32 %f1436, %f1034, %f65796, %f1432;
	// end inline asm
	// begin inline asm
	fma.rn.f32 %f1440, %f1034, %f65796, %f1436;
	// end inline asm
	// begin inline asm
	fma.rn.f32 %f1444, %f1034, %f65796, %f1440;
	// end inline asm
	// begin inline asm
	fma.rn.f32 %f1448, %f1034, %f65796, %f1444;
	// end inline asm
	// begin inline asm
	fma.rn.f32 %f1452, %f1034, %f65796, %f1448;
	// end inline asm
	// begin inline asm
	fma.rn.f32 %f1456, %f1034, %f65796, %f1452;
	// end inline asm
	// begin inline asm
	fma.rn.f32 %f1460, %f1034, %f65796, %f1456;
	// end inline asm
	// begin inline asm
	fma.rn.f32 %f1464, %f1034, %f65796, %f1460;
	// end inline asm
	// begin inline asm
	fma.rn.f32 %f1468, %f1034, %f65796, %f1464;
	// end inline asm
	// begin inline asm
	fma.rn.f32 %f1472, %f1034, %f65796, %f1468;
	// end inline asm
	// begin inline asm
	fma.rn.f32 %f1476, %f1034, %f65796, %f1472;
	// end inline asm
	// begin inline asm
	fma.rn.f32 %f1480, %f1034, %f65796, %f1476;
	// end inline asm
	// begin inline asm
	fma.rn.f32 %f1484, %f1034, %f65796, %f1480;
	// end inline asm
	// begin inline asm
	fma.rn.f32 %f1488, %f1034, %f65796, %f1484;
	// end inline asm
	// begin inline asm
	fma.rn.f32 %f1492, %f1034, %f65796, %f1488;
	// end inline asm
	// begin inline asm
	fma.rn.f32 %f1496, %f1034, %f65796, %f1492;
	// end inline asm
	// begin inline asm
	fma.rn.f32 %f1500, %f1034, %f65796, %f1496;
	// end inline asm
	// begin inline asm
	fma.rn.f32 %f1504, %f1034, %f65796, %f1500;
	// end inline asm
	// begin inline asm
	fma.rn.f32 %f1508, %f1034, %f65796, %f1504;
	// end inline asm
	// begin inline asm
	fma.rn.f32 %f1512, %f1034, %f65796, %f1508;
	// end inline asm
	// begin inline asm
	fma.rn.f32 %f1516, %f1034, %f65796, %f1512;
	// end inline asm
	// begin inline asm
	fma.rn.f32 %f1520, %f1034, %f65796, %f1516;
	// end inline asm
	// begin inline asm
	fma.rn.f32 %f1524, %f1034, %f65796, %f1520;
	// end inline asm
	// begin inline asm
	fma.rn.f32 %f1528, %f1034, %f65796, %f1524;
	// end inline asm
	// begin inline asm
	fma.rn.f32 %f1532, %f1034, %f65796, %f1528;
	// end inline asm
	// begin inline asm
	fma.rn.f32 %f1536, %f1034, %f65796, %f1532;
	// end inline asm
	// begin inline asm
	fma.rn.f32 %f1540, %f1034, %f65796, %f1536;
	// end inline asm
	// begin inline asm
	fma.rn.f32 %f1544, %f1034, %f65796, %f1540;
	// end inline asm
	// begin inline asm
	sin.approx.f32  %f1548, %f1544;
	// end inline asm
	// begin inline asm
	fma.rn.f32 %f1550, %f1548, %f65796, %f1544;
	// end inline asm
	// begin inline asm
	fma.rn.f32 %f1554, %f1548, %f65796, %f1550;
	// end inline asm
	// begin inline asm
	fma.rn.f32 %f1558, %f1548, %f65796, %f1554;
	// end inline asm
	// begin inline asm
	fma.rn.f32 %f1562, %f1548, %f65796, %f1558;
	// end inline asm
	// begin inline asm
	fma.rn.f32 %f1566, %f1548, %f65796, %f1562;
	// end inline asm
	// begin inline asm
	fma.rn.f32 %f1570, %f1548, %f65796, %f1566;
	// end inline asm
	// begin inline asm
	fma.rn.f32 %f1574, %f1548, %f65796, %f1570;
	// end inline asm
	// begin inline asm
	fma.rn.f32 %f1578, %f1548, %f65796, %f1574;
	// end inline asm
	// begin inline asm
	fma.rn.f32 %f1582, %f1548, %f65796, %f1578;
	// end inline asm
	// begin inline asm
	fma.rn.f32 %f1586, %f1548, %f65796, %f1582;
	// end inline asm
	// begin inline asm
	fma.rn.f32 %f1590, %f1548, %f65796, %f1586;
	// end inline asm
	// begin inline asm
	fma.rn.f32 %f1594, %f1548, %f65796, %f1590;
	// end inline asm
	// begin inline asm
	fma.rn.f32 %f1598, %f1548, %f65796, %f1594;
	// end inline asm
	// begin inline asm
	fma.rn.f32 %f1602, %f1548, %f65796, %f1598;
	// end inline asm
	// begin inline asm
	fma.rn.f32 %f1606, %f1548, %f65796, %f1602;
	// end inline asm
	// begin inline asm
	fma.rn.f32 %f1610, %f1548, %f65796, %f1606;
	// end inline asm
	// begin inline asm
	fma.rn.f32 %f1614, %f1548, %f65796, %f1610;
	// end inline asm
	// begin inline asm
	fma.rn.f32 %f1618, %f1548, %f65796, %f1614;
	// end inline asm
	// begin inline asm
	fma.rn.f32 %f1622, %f1548, %f65796, %f1618;
	// end inline asm
	// begin inline asm
	fma.rn.f32 %f1626, %f1548, %f65796, %f1622;
	// end inline asm
	// begin inline asm
	fma.rn.f32 %f1630, %f1548, %f65796, %f1626;
	// end inline asm
	// begin inline asm
	fma.rn.f32 %f1634, %f1548, %f65796, %f1630;
	// end inline asm
	// begin inline asm
	fma.rn.f32 %f1638, %f1548, %f65796, %f1634;
	// end inline asm
	// begin inline asm
	fma.rn.f32 %f1642, %f1548, %f65796, %f1638;
	// end inline asm
	// begin inline asm
	fma.rn.f32 %f1646, %f1548, %f65796, %f1642;
	// end inline asm
	// begin inline asm
	fma.rn.f32 %f1650, %f1548, %f65796, %f1646;
	// end inline asm
	// begin inline asm
	fma.rn.f32 %f1654, %f1548, %f65796, %f1650;
	// end inline asm
	// begin inline asm
	fma.rn.f32 %f1658, %f1548, %f65796, %f1654;
	// end inline asm
	// begin inline asm
	fma.rn.f32 %f1662, %f1548, %f65796, %f1658;
	// end inline asm
	// begin inline asm
	fma.rn.f32 %f1666, %f1548, %f65796, %f1662;
	// end inline asm
	// begin inline asm
	fma.rn.f32 %f1670, %f1548, %f65796, %f1666;
	// end inline asm
	// begin inline asm
	fma.rn.f32 %f1674, %f1548, %f65796, %f1670;
	// end inline asm
	// begin inline asm
	fma.rn.f32 %f1678, %f1548, %f65796, %f1674;
	// end inline asm
	// begin inline asm
	fma.rn.f32 %f1682, %f1548, %f65796, %f1678;
	// end inline asm
	// begin inline asm
	fma.rn.f32 %f1686, %f1548, %f65796, %f1682;
	// end inline asm
	// begin inline asm
	fma.rn.f32 %f1690, %f1548, %f65796, %f1686;
	// end inline asm
	// begin inline asm
	fma.rn.f32 %f1694, %f1548, %f65796, %f1690;
	// end inline asm
	// begin inline asm
	fma.rn.f32 %f1698, %f1548, %f65796, %f1694;
	// end inline asm
	// begin inline asm
	fma.rn.f32 %f1702, %f1548, %f65796, %f1698;
	// end inline asm
	// begin inline asm
	fma.rn.f32 %f1706, %f1548, %f65796, %f1702;
	// end inline asm
	// begin inline asm
	fma.rn.f32 %f1710, %f1548, %f65796, %f1706;
	// end inline asm
	// begin inline asm
	fma.rn.f32 %f1714, %f1548, %f65796, %f1710;
	// end inline asm
	// begin inline asm
	fma.rn.f32 %f1718, %f1548, %f65796, %f1714;
	// end inline asm
	// begin inline asm
	fma.rn.f32 %f1722, %f1548, %f65796, %f1718;
	// end inline asm
	// begin inline asm
	fma.rn.f32 %f1726, %f1548, %f65796, %f1722;
	// end inline asm
	// begin inline asm
	fma.rn.f32 %f1730, %f1548, %f65796, %f1726;
	// end inline asm
	// begin inline asm
	fma.rn.f32 %f1734, %f1548, %f65796, %f1730;
	// end inline asm
	// begin inline asm
	fma.rn.f32 %f1738, %f1548, %f65796, %f1734;
	// end inline asm
	// begin inline asm
	fma.rn.f32 %f1742, %f1548, %f65796, %f1738;
	// end inline asm
	// begin inline asm
	fma.rn.f32 %f1746, %f1548, %f65796, %f1742;
	// end inline asm
	// begin inline asm
	fma.rn.f32 %f1750, %f1548, %f65796, %f1746;
	// end inline asm
	// begin inline asm
	fma.rn.f32 %f1754, %f1548, %f65796, %f1750;
	// end inline asm
	// begin inline asm
	fma.rn.f32 %f1758, %f1548, %f65796, %f1754;
	// end inline asm
	// begin inline asm
	fma.rn.f32 %f1762, %f1548, %f65796, %f1758;
	// end inline asm
	// begin inline asm
	fma.rn.f32 %f1766, %f1548, %f65796, %f1762;
	// end inline asm
	// begin inline asm
	fma.rn.f32 %f1770, %f1548, %f65796, %f1766;
	// end inline asm
	// begin inline asm
	fma.rn.f32 %f1774, %f1548, %f65796, %f1770;
	// end inline asm
	// begin inline asm
	fma.rn.f32 %f1778, %f1548, %f65796, %f1774;
	// end inline asm
	// begin inline asm
	fma.rn.f32 %f1782, %f1548, %f65796, %f1778;
	// end inline asm
	// begin inline asm
	fma.rn.f32 %f1786, %f1548, %f65796, %f1782;
	// end inline asm
	// begin inline asm
	fma.rn.f32 %f1790, %f1548, %f65796, %f1786;
	// end inline asm
	// begin inline asm
	fma.rn.f32 %f1794, %f1548, %f65796, %f1790;
	// end inline asm
	// begin inline asm
	fma.rn.f32 %f1798, %f1548, %f65796, %f1794;
	// end inline asm
	// begin inline asm
	fma.rn.f32 %f1802, %f1548, %f65796, %f1798;
	// end inline asm
	// begin inline asm
	fma.rn.f32 %f1806, %f1548, %f65796, %f1802;
	// end inline asm
	// begin inline asm
	fma.rn.f32 %f1810, %f1548, %f65796, %f1806;
	// end inline asm
	// begin inline asm
	fma.rn.f32 %f1814, %f1548, %f65796, %f1810;
	// end inline asm
	// begin inline asm
	fma.rn.f32 %f1818, %f1548, %f65796, %f1814;
	// end inline asm
	// begin inline asm
	fma.rn.f32 %f1822, %f1548, %f65796, %f1818;
	// end inline asm
	// begin inline asm
	fma.rn.f32 %f1826, %f1548, %f65796, %f1822;
	// end inline asm
	// begin inline asm
	fma.rn.f32 %f1830, %f1548, %f65796, %f1826;
	// end inline asm
	// begin inline asm
	fma.rn.f32 %f1834, %f1548, %f65796, %f1830;
	// end inline asm
	// begin inline asm
	fma.rn.f32 %f1838, %f1548, %f65796, %f1834;
	// end inline asm
	// begin inline asm
	fma.rn.f32 %f1842, %f1548, %f65796, %f1838;
	// end inline asm
	// begin inline asm
	fma.rn.f32 %f1846, %f1548, %f65796, %f1842;
	// end inline asm
	// begin inline asm
	fma.rn.f32 %f1850, %f1548, %f65796, %f1846;
	// end inline asm
	// begin inline asm
	fma.rn.f32 %f1854, %f1548, %f65796, %f1850;
	// end inline asm
	// begin inline asm
	fma.rn.f32 %f1858, %f1548, %f65796, %f1854;
	// end inline asm
	// begin inline asm
	fma.rn.f32 %f1862, %f1548, %f65796, %f1858;
	// end inline asm
	// begin inline asm
	fma.rn.f32 %f1866, %f1548, %f65796, %f1862;
	// end inline asm
	// begin inline asm
	fma.rn.f32 %f1870, %f1548, %f65796, %f1866;
	// end inline asm
	// begin inline asm
	fma.rn.f32 %f1874, %f1548, %f65796, %f1870;
	// end inline asm
	// begin inline asm
	fma.rn.f32 %f1878, %f1548, %f65796, %f1874;
	// end inline asm
	// begin inline asm
	fma.rn.f32 %f1882, %f1548, %f65796, %f1878;
	// end inline asm
	// begin inline asm
	fma.rn.f32 %f1886, %f1548, %f65796, %f1882;
	// end inline asm
	// begin inline asm
	fma.rn.f32 %f1890, %f1548, %f65796, %f1886;
	// end inline asm
	// begin inline asm
	fma.rn.f32 %f1894, %f1548, %f65796, %f1890;
	// end inline asm
	// begin inline asm
	fma.rn.f32 %f1898, %f1548, %f65796, %f1894;
	// end inline asm
	// begin inline asm
	fma.rn.f32 %f1902, %f1548, %f65796, %f1898;
	// end inline asm
	// begin inline asm
	fma.rn.f32 %f1906, %f1548, %f65796, %f1902;
	// end inline asm
	// begin inline asm
	fma.rn.f32 %f1910, %f1548, %f65796, %f1906;
	// end inline asm
	// begin inline asm
	fma.rn.f32 %f1914, %f1548, %f65796, %f1910;
	// end inline asm
	// begin inline asm
	fma.rn.f32 %f1918, %f1548, %f65796, %f1914;
	// end inline asm
	// begin inline asm
	fma.rn.f32 %f1922, %f1548, %f65796, %f1918;
	// end inline asm
	// begin inline asm
	fma.rn.f32 %f1926, %f1548, %f65796, %f1922;
	// end inline asm
	// begin inline asm
	fma.rn.f32 %f1930, %f1548, %f65796, %f1926;
	// end inline asm
	// begin inline asm
	fma.rn.f32 %f1934, %f1548, %f65796, %f1930;
	// end inline asm
	// begin inline asm
	fma.rn.f32 %f1938, %f1548, %f65796, %f1934;
	// end inline asm
	// begin inline asm
	fma.rn.f32 %f1942, %f1548, %f65796, %f1938;
	// end inline asm
	// begin inline asm
	fma.rn.f32 %f1946, %f1548, %f65796, %f1942;
	// end inline asm
	// begin inline asm
	fma.rn.f32 %f1950, %f1548, %f65796, %f1946;
	// end inline asm
	// begin inline asm
	fma.rn.f32 %f1954, %f1548, %f65796, %f1950;
	// end inline asm
	// begin inline asm
	fma.rn.f32 %f1958, %f1548, %f65796, %f1954;
	// end inline asm
	// begin inline asm
	fma.rn.f32 %f1962, %f1548, %f65796, %f1958;
	// end inline asm
	// begin inline asm
	fma.rn.f32 %f1966, %f1548, %f65796, %f1962;
	// end inline asm
	// begin inline asm
	fma.rn.f32 %f1970, %f1548, %f65796, %f1966;
	// end inline asm
	// begin inline asm
	fma.rn.f32 %f1974, %f1548, %f65796, %f1970;
	// end inline asm
	// begin inline asm
	fma.rn.f32 %f1978, %f1548, %f65796, %f1974;
	// end inline asm
	// begin inline asm
	fma.rn.f32 %f1982, %f1548, %f65796, %f1978;
	// end inline asm
	// begin inline asm
	fma.rn.f32 %f1986, %f1548, %f65796, %f1982;
	// end inline asm
	// begin inline asm
	fma.rn.f32 %f1990, %f1548, %f65796, %f1986;
	// end inline asm
	// begin inline asm
	fma.rn.f32 %f1994, %f1548, %f65796, %f1990;
	// end inline asm
	// begin inline asm
	fma.rn.f32 %f1998, %f1548, %f65796, %f1994;
	// end inline asm
	// begin inline asm
	fma.rn.f32 %f2002, %f1548, %f65796, %f1998;
	// end inline asm
	// begin inline asm
	fma.rn.f32 %f2006, %f1548, %f65796, %f2002;
	// end inline asm
	// begin inline asm
	fma.rn.f32 %f2010, %f1548, %f65796, %f2006;
	// end inline asm
	// begin inline asm
	fma.rn.f32 %f2014, %f1548, %f65796, %f2010;
	// end inline asm
	// begin inline asm
	fma.rn.f32 %f2018, %f1548, %f65796, %f2014;
	// end inline asm
	// begin inline asm
	fma.rn.f32 %f2022, %f1548, %f65796, %f2018;
	// end inline asm
	// begin inline asm
	fma.rn.f32 %f2026, %f1548, %f65796, %f2022;
	// end inline asm
	// begin inline asm
	fma.rn.f32 %f2030, %f1548, %f65796, %f2026;
	// end inline asm
	// begin inline asm
	fma.rn.f32 %f2034, %f1548, %f65796, %f2030;
	// end inline asm
	// begin inline asm
	fma.rn.f32 %f2038, %f1548, %f65796, %f2034;
	// end inline asm
	// begin inline asm
	fma.rn.f32 %f2042, %f1548, %f65796, %f2038;
	// end inline asm
	// begin inline asm
	fma.rn.f32 %f2046, %f1548, %f65796, %f2042;
	// end inline asm
	// begin inline asm
	fma.rn.f32 %f2050, %f1548, %f65796, %f2046;
	// end inline asm
	// begin inline asm
	fma.rn.f32 %f2054, %f1548, %f65796, %f2050;
	// end inline asm
	// begin inline asm
	fma.rn.f32 %f2058, %f1548, %f65796, %f2054;
	// end inline asm
	// begin inline asm
	sin.approx.f32  %f2062, %f2058;
	// end inline asm
	// begin inline asm
	fma.rn.f32 %f2064, %f2062, %f65796, %f2058;
	// end inline asm
	// begin inline asm
	fma.rn.f32 %f2068, %f2062, %f65796, %f2064;
	// end inline asm
	// begin inline asm
	fma.rn.f32 %f2072, %f2062, %f65796, %f2068;
	// end inline asm
	// begin inline asm
	fma.rn.f32 %f2076, %f2062, %f65796, %f2072;
	// end inline asm
	// begin inline asm
	fma.rn.f32 %f2080, %f2062, %f65796, %f2076;
	// end inline asm
	// begin inline asm
	fma.rn.f32 %f2084, %f2062, %f65796, %f2080;
	// end inline asm
	// begin inline asm
	fma.rn.f32 %f2088, %f2062, %f65796, %f2084;
	// end inline asm
	// begin inline asm
	fma.rn.f32 %f2092, %f2062, %f65796, %f2088;
	// end inline asm
	// begin inline asm
	fma.rn.f32 %f2096, %f2062, %f65796, %f2092;
	// end inline asm
	// begin inline asm
	fma.rn.f32 %f2100, %f2062, %f65796, %f2096;
	// end inline asm
	// begin inline asm
	fma.rn.f32 %f2104, %f2062, %f65796, %f2100;
	// end inline asm
	// begin inline asm
	fma.rn.f32 %f2108, %f2062, %f65796, %f2104;
	// end inline asm
	// begin inline asm
	fma.rn.f32 %f2112, %f2062, %f65796, %f2108;
	// end inline asm
	// begin inline asm
	fma.rn.f32 %f2116, %f2062, %f65796, %f2112;
	// end inline asm
	// begin inline asm
	fma.rn.f32 %f2120, %f2062, %f65796, %f2116;
	// end inline asm
	// begin inline asm
	fma.rn.f32 %f2124, %f2062, %f65796, %f2120;
	// end inline asm
	// begin inline asm
	fma.rn.f32 %f2128, %f2062, %f65796, %f2124;
	// end inline asm
	// begin inline asm
	fma.rn.f32 %f2132, %f2062, %f65796, %f2128;
	// end inline asm
	// begin inline asm
	fma.rn.f32 %f2136, %f2062, %f65796, %f2132;
	// end inline asm
	// begin inline asm
	fma.rn.f32 %f2140, %f2062, %f65796, %f2136;
	// end inline asm
	// begin inline asm
	fma.rn.f32 %f2144, %f2062, %f65796, %f2140;
	// end inline asm
	// begin inline asm
	fma.rn.f32 %f2148, %f2062, %f65796, %f2144;
	// end inline asm
	// begin inline asm
	fma.rn.f32 %f2152, %f2062, %f65796, %f2148;
	// end inline asm
	// begin inline asm
	fma.rn.f32 %f2156, %f2062, %f65796, %f2152;
	// end inline asm
	// begin inline asm
	fma.rn.f32 %f2160, %f2062, %f65796, %f2156;
	// end inline asm
	// begin inline asm
	fma.rn.f32 %f2164, %f2062, %f65796, %f2160;
	// end inline asm
	// begin inline asm
	fma.rn.f32 %f2168, %f2062, %f65796, %f2164;
	// end inline asm
	// begin inline asm
	fma.rn.f32 %f2172, %f2062, %f65796, %f2168;
	// end inline asm
	// begin inline asm
	fma.rn.f32 %f2176, %f2062, %f65796, %f2172;
	// end inline asm
	// begin inline asm
	fma.rn.f32 %f2180, %f2062, %f65796, %f2176;
	// end inline asm
	// begin inline asm
	fma.rn.f32 %f2184, %f2062, %f65796, %f2180;
	// end inline asm
	// begin inline asm
	fma.rn.f32 %f2188, %f2062, %f65796, %f2184;
	// end inline asm
	// begin inline asm
	fma.rn.f32 %f2192, %f2062, %f65796, %f2188;
	// end inline asm
	// begin inline asm
	fma.rn.f32 %f2196, %f2062, %f65796, %f2192;
	// end inline asm
	// begin inline asm
	fma.rn.f32 %f2200, %f2062, %f65796, %f2196;
	// end inline asm
	// begin inline asm
	fma.rn.f32 %f2204, %f2062, %f65796, %f2200;
	// end inline asm
	// begin inline asm
	fma.rn.f32 %f2208, %f2062, %f65796, %f2204;
	// end inline asm
	// begin inline asm
	fma.rn.f32 %f2212, %f2062, %f65796, %f2208;
	// end inline asm
	// begin inline asm
	fma.rn.f32 %f2216, %f2062, %f65796, %f2212;
	// end inline asm
	// begin inline asm
	fma.rn.f32 %f2220, %f2062, %f65796, %f2216;
	// end inline asm
	// begin inline asm
	fma.rn.f32 %f2224, %f2062, %f65796, %f2220;
	// end inline asm
	// begin inline asm
	fma.rn.f32 %f2228, %f2062, %f65796, %f2224;
	// end inline asm
	// begin inline asm
	fma.rn.f32 %f2232, %f2062, %f65796, %f2228;
	// end inline asm
	// begin inline asm
	fma.rn.f32 %f2236, %f2062, %f65796, %f2232;
	// end inline asm
	// begin inline asm
	fma.rn.f32 %f2240, %f2062, %f65796, %f2236;
	// end inline asm
	// begin inline asm
	fma.rn.f32 %f2244, %f2062, %f65796, %f2240;
	// end inline asm
	// begin inline asm
	fma.rn.f32 %f2248, %f2062, %f65796, %f2244;
	// end inline asm
	// begin inline asm
	fma.rn.f32 %f2252, %f2062, %f65796, %f2248;
	// end inline asm
	// begin inline asm
	fma.rn.f32 %f2256, %f2062, %f65796, %f2252;
	// end inline asm
	// begin inline asm
	fma.rn.f32 %f2260, %f2062, %f65796, %f2256;
	// end inline asm
	// begin inline asm
	fma.rn.f32 %f2264, %f2062, %f65796, %f2260;
	// end inline asm
	// begin inline asm
	fma.rn.f32 %f2268, %f2062, %f65796, %f2264;
	// end inline asm
	// begin inline asm
	fma.rn.f32 %f2272, %f2062, %f65796, %f2268;
	// end inline asm
	// begin inline asm
	fma.rn.f32 %f2276, %f2062, %f65796, %f2272;
	// end inline asm
	// begin inline asm
	fma.rn.f32 %f2280, %f2062, %f65796, %f2276;
	// end inline asm
	// begin inline asm
	fma.rn.f32 %f2284, %f2062, %f65796, %f2280;
	// end inline asm
	// begin inline asm
	fma.rn.f32 %f2288, %f2062, %f65796, %f2284;
	// end inline asm
	// begin inline asm
	fma.rn.f32 %f2292, %f2062, %f65796, %f2288;
	// end inline asm
	// begin inline asm
	fma.rn.f32 %f2296, %f2062, %f65796, %f2292;
	// end inline asm
	// begin inline asm
	fma.rn.f32 %f2300, %f2062, %f65796, %f2296;
	// end inline asm
	// begin inline asm
	fma.rn.f32 %f2304, %f2062, %f65796, %f2300;
	// end inline asm
	// begin inline asm
	fma.rn.f32 %f2308, %f2062, %f65796, %f2304;
	// end inline asm
	// begin inline asm
	fma.rn.f32 %f2312, %f2062, %f65796, %f2308;
	// end inline asm
	// begin inline asm
	fma.rn.f32 %f2316, %f2062, %f65796, %f2312;
	// end inline asm
	// begin inline asm
	fma.rn.f32 %f2320, %f2062, %f65796, %f2316;
	// end inline asm
	// begin inline asm
	fma.rn.f32 %f2324, %f2062, %f65796, %f2320;
	// end inline asm
	// begin inline asm
	fma.rn.f32 %f2328, %f2062, %f65796, %f2324;
	// end inline asm
	// begin inline asm
	fma.rn.f32 %f2332, %f2062, %f65796, %f2328;
	// end inline asm
	// begin inline asm
	fma.rn.f32 %f2336, %f2062, %f65796, %f2332;
	// end inline asm
	// begin inline asm
	fma.rn.f32 %f2340, %f2062, %f65796, %f2336;
	// end inline asm
	// begin inline asm
	fma.rn.f32 %f2344, %f2062, %f65796, %f2340;
	// end inline asm
	// begin inline asm
	fma.rn.f32 %f2348, %f2062, %f65796, %f2344;
	// end inline asm
	// begin inline asm
	fma.rn.f32 %f2352, %f2062, %f65796, %f2348;
	// end inline asm
	// begin inline asm
	fma.rn.f32 %f2356, %f2062, %f65796, %f2352;
	// end inline asm
	// begin inline asm
	fma.rn.f32 %f2360, %f2062, %f65796, %f2356;
	// end inline asm
	// begin inline asm
	fma.rn.f32 %f2364, %f2062, %f65796, %f2360;
	// end inline asm
	// begin inline asm
	fma.rn.f32 %f2368, %f2062, %f65796, %f2364;
	// end inline asm
	// begin inline asm
	fma.rn.f32 %f2372, %f2062, %f65796, %f2368;
	// end inline asm
	// begin inline asm
	fma.rn.f32 %f2376, %f2062, %f65796, %f2372;
	// end inline asm
	// begin inline asm
	fma.rn.f32 %f2380, %f2062, %f65796, %f2376;
	// end inline asm
	// begin inline asm
	fma.rn.f32 %f2384, %f2062, %f65796, %f2380;
	// end inline asm
	// begin inline asm
	fma.rn.f32 %f2388, %f2062, %f65796, %f2384;
	// end inline asm
	// begin inline asm
	fma.rn.f32 %f2392, %f2062, %f65796, %f2388;
	// end inline asm
	// begin inline asm
	fma.rn.f32 %f2396, %f2062, %f65796, %f2392;
	// end inline asm
	// begin inline asm
	fma.rn.f32 %f2400, %f2062, %f65796, %f2396;
	// end inline asm
	// begin inline asm
	fma.rn.f32 %f2404, %f2062, %f65796, %f2400;
	// end inline asm
	// begin inline asm
	fma.rn.f32 %f2408, %f2062, %f65796, %f2404;
	// end inline asm
	// begin inline asm
	fma.rn.f32 %f2412, %f2062, %f65796, %f2408;
	// end inline asm
	// begin inline asm
	fma.rn.f32 %f2416, %f2062, %f65796, %f2412;
	// end inline asm
	// begin inline asm
	fma.rn.f32 %f2420, %f2062, %f65796, %f2416;
	// end inline asm
	// begin inline asm
	fma.rn.f32 %f2424, %f2062, %f65796, %f2420;
	// end inline asm
	// begin inline asm
	fma.rn.f32 %f2428, %f2062, %f65796, %f2424;
	// end inline asm
	// begin inline asm
	fma.rn.f32 %f2432, %f2062, %f65796, %f2428;
	// end inline asm
	// begin inline asm
	fma.rn.f32 %f2436, %f2062, %f65796, %f2432;
	// end inline asm
	// begin inline asm
	fma.rn.f32 %f2440, %f2062, %f65796, %f2436;
	// end inline asm
	// begin inline asm
	fma.rn.f32 %f2444, %f2062, %f65796, %f2440;
	// end inline asm
	// begin inline asm
	fma.rn.f32 %f2448, %f2062, %f65796, %f2444;
	// end inline asm
	// begin inline asm
	fma.rn.f32 %f2452, %f2062, %f65796, %f2448;
	// end inline asm
	// begin inline asm
	fma.rn.f32 %f2456, %f2062, %f65796, %f2452;
	// end inline asm
	// begin inline asm
	fma.rn.f32 %f2460, %f2062, %f65796, %f2456;
	// end inline asm
	// begin inline asm
	fma.rn.f32 %f2464, %f2062, %f65796, %f2460;
	// end inline asm
	// begin inline asm
	fma.rn.f32 %f2468, %f2062, %f65796, %f2464;
	// end inline asm
	// begin inline asm
	fma.rn.f32 %f2472, %f2062, %f65796, %f2468;
	// end inline asm
	// begin inline asm
	fma.rn.f32 %f2476, %f2062, %f65796, %f2472;
	// end inline asm
	// begin inline asm
	fma.rn.f32 %f2480, %f2062, %f65796, %f2476;
	// end inline asm
	// begin inline asm
	fma.rn.f32 %f2484, %f2062, %f65796, %f2480;
	// end inline asm
	// begin inline asm
	fma.rn.f32 %f2488, %f2062, %f65796, %f2484;
	// end inline asm
	// begin inline asm
	fma.rn.f32 %f2492, %f2062, %f65796, %f2488;
	// end inline asm
	// begin inline asm
	fma.rn.f32 %f2496, %f2062, %f65796, %f2492;
	// end inline asm
	// begin inline asm
	fma.rn.f32 %f2500, %f2062, %f65796, %f2496;
	// end inline asm
	// begin inline asm
	fma.rn.f32 %f2504, %f2062, %f65796, %f2500;
	// end inline asm
	// begin inline asm
	fma.rn.f32 %f2508, %f2062, %f65796, %f2504;
	// end inline asm
	// begin inline asm
	fma.rn.f32 %f2512, %f2062, %f65796, %f2508;
	// end inline asm
	// begin inline asm
	fma.rn.f32 %f2516, %f2062, %f65796, %f2512;
	// end inline asm
	// begin inline asm
	fma.rn.f32 %f2520, %f2062, %f65796, %f2516;
	// end inline asm
	// begin inline asm
	fma.rn.f32 %f2524, %f2062, %f65796, %f2520;
	// end inline asm
	// begin inline asm
	fma.rn.f32 %f2528, %f2062, %f65796, %f2524;
	// end inline asm
	// begin inline asm
	fma.rn.f32 %f2532, %f2062, %f65796, %f2528;
	// end inline asm
	// begin inline asm
	fma.rn.f32 %f2536, %f2062, %f65796, %f2532;
	// end inline asm
	// begin inline asm
	fma.rn.f32 %f2540, %f2062, %f65796, %f2536;
	// end inline asm
	// begin inline asm
	fma.rn.f32 %f2544, %f2062, %f65796, %f2540;
	// end inline asm
	// begin inline asm
	fma.rn.f32 %f2548, %f2062, %f65796, %f2544;
	// end inline asm
	// begin inline asm
	fma.rn.f32 %f2552, %f2062, %f65796, %f2548;
	// end inline asm
	// begin inline asm
	fma.rn.f32 %f2556, %f2062, %f65796, %f2552;
	// end inline asm
	// begin inline asm
	fma.rn.f32 %f2560, %f2062, %f65796, %f2556;
	// end inline asm
	// begin inline asm
	fma.rn.f32 %f2564, %f2062, %f65796, %f2560;
	// end inline asm
	// begin inline asm
	fma.rn.f32 %f2568, %f2062, %f65796, %f2564;
	// end inline asm
	// begin inline asm
	fma.rn.f32 %f2572, %f2062, %f65796, %f2568;
	// end inline asm
	// begin inline asm
	sin.approx.f32  %f2576, %f2572;
	// end inline asm
	// begin inline asm
	fma.rn.f32 %f2578, %f2576, %f65796, %f2572;
	// end inline asm
	// begin inline asm
	fma.rn.f32 %f2582, %f2576, %f65796, %f2578;
	// end inline asm
	// begin inline asm
	fma.rn.f32 %f2586, %f2576, %f65796, %f2582;
	// end inline asm
	// begin inline asm
	fma.rn.f32 %f2590, %f2576, %f65796, %f2586;
	// end inline asm
	// begin inline asm
	fma.rn.f32 %f2594, %f2576, %f65796, %f2590;
	// end inline asm
	// begin inline asm
	fma.rn.f32 %f2598, %f2576, %f65796, %f2594;
	// end inline asm
	// begin inline asm
	fma.rn.f32 %f2602, %f2576, %f65796, %f2598;
	// end inline asm
	// begin inline asm
	fma.rn.f32 %f2606, %f2576, %f65796, %f2602;
	// end inline asm
	// begin inline asm
	fma.rn.f32 %f2610, %f2576, %f65796, %f2606;
	// end inline asm
	// begin inline asm
	fma.rn.f32 %f2614, %f2576, %f65796, %f2610;
	// end inline asm
	// begin inline asm
	fma.rn.f32 %f2618, %f2576, %f65796, %f2614;
	// end inline asm
	// begin inline asm
	fma.rn.f32 %f2622, %f2576, %f65796, %f2618;
	// end inline asm
	// begin inline asm
	fma.rn.f32 %f2626, %f2576, %f65796, %f2622;
	// end inline asm
	// begin inline asm
	fma.rn.f32 %f2630, %f2576, %f65796, %f2626;
	// end inline asm
	// begin inline asm
	fma.rn.f32 %f2634, %f2576, %f65796, %f2630;
	// end inline asm
	// begin inline asm
	fma.rn.f32 %f2638, %f2576, %f65796, %f2634;
	// end inline asm
	// begin inline asm
	fma.rn.f32 %f2642, %f2576, %f65796, %f2638;
	// end inline asm
	// begin inline asm
	fma.rn.f32 %f2646, %f2576, %f65796, %f2642;
	// end inline asm
	// begin inline asm
	fma.rn.f32 %f2650, %f2576, %f65796, %f2646;
	// end inline asm
	// begin inline asm
	fma.rn.f32 %f2654, %f2576, %f65796, %f2650;
	// end inline asm
	// begin inline asm
	fma.rn.f32 %f2658, %f2576, %f65796, %f2654;
	// end inline asm
	// begin inline asm
	fma.rn.f32 %f2662, %f2576, %f65796, %f2658;
	// end inline asm
	// begin inline asm
	fma.rn.f32 %f2666, %f2576, %f65796, %f2662;
	// end inline asm
	// begin inline asm
	fma.rn.f32 %f2670, %f2576, %f65796, %f2666;
	// end inline asm
	// begin inline asm
	fma.rn.f32 %f2674, %f2576, %f65796, %f2670;
	// end inline asm
	// begin inline asm
	fma.rn.f32 %f2678, %f2576, %f65796, %f2674;
	// end inline asm
	// begin inline asm
	fma.rn.f32 %f2682, %f2576, %f65796, %f2678;
	// end inline asm
	// begin inline asm
	fma.rn.f32 %f2686, %f2576, %f65796, %f2682;
	// end inline asm
	// begin inline asm
	fma.rn.f32 %f2690, %f2576, %f65796, %f2686;
	// end inline asm
	// begin inline asm
	fma.rn.f32 %f2694, %f2576, %f65796, %f2690;
	// end inline asm
	// begin inline asm
	fma.rn.f32 %f2698, %f2576, %f65796, %f2694;
	// end inline asm
	// begin inline asm
	fma.rn.f32 %f2702, %f2576, %f65796, %f2698;
	// end inline asm
	// begin inline asm
	fma.rn.f32 %f2706, %f2576, %f65796, %f2702;
	// end inline asm
	// begin inline asm
	fma.rn.f32 %f2710, %f2576, %f65796, %f2706;
	// end inline asm
	// begin inline asm
	fma.rn.f32 %f2714, %f2576, %f65796, %f2710;
	// end inline asm
	// begin inline asm
	fma.rn.f32 %f2718, %f2576, %f65796, %f2714;
	// end inline asm
	// begin inline asm
	fma.rn.f32 %f2722, %f2576, %f65796, %f2718;
	// end inline asm
	// begin inline asm
	fma.rn.f32 %f2726, %f2576, %f65796, %f2722;
	// end inline asm
	// begin inline asm
	fma.rn.f32 %f2730, %f2576, %f65796, %f2726;
	// end inline asm
	// begin inline asm
	fma.rn.f32 %f2734, %f2576, %f65796, %f2730;
	// end inline asm
	// begin inline asm
	fma.rn.f32 %f2738, %f2576, %f65796, %f2734;
	// end inline asm
	// begin inline asm
	fma.rn.f32 %f2742, %f2576, %f65796, %f2738;
	// end inline asm
	// begin inline asm
	fma.rn.f32 %f2746, %f2576, %f65796, %f2742;
	// end inline asm
	// begin inline asm
	fma.rn.f32 %f2750, %f2576, %f65796, %f2746;
	// end inline asm
	// begin inline asm
	fma.rn.f32 %f2754, %f2576, %f65796, %f2750;
	// end inline asm
	// begin inline asm
	fma.rn.f32 %f2758, %f2576, %f65796, %f2754;
	// end inline asm
	// begin inline asm
	fma.rn.f32 %f2762, %f2576, %f65796, %f2758;
	// end inline asm
	// begin inline asm
	fma.rn.f32 %f2766, %f2576, %f65796, %f2762;
	// end inline asm
	// begin inline asm
	fma.rn.f32 %f2770, %f2576, %f65796, %f2766;
	// end inline asm
	// begin inline asm
	fma.rn.f32 %f2774, %f2576, %f65796, %f2770;
	// end inline asm
	// begin inline asm
	fma.rn.f32 %f2778, %f2576, %f65796, %f2774;
	// end inline asm
	// begin inline asm
	fma.rn.f32 %f2782, %f2576, %f65796, %f2778;
	// end inline asm
	// begin inline asm
	fma.rn.f32 %f2786, %f2576, %f65796, %f2782;
	// end inline asm
	// begin inline asm
	fma.rn.f32 %f2790, %f2576, %f65796, %f2786;
	// end inline asm
	// begin inline asm
	fma.rn.f32 %f2794, %f2576, %f65796, %f2790;
	// end inline asm
	// begin inline asm
	fma.rn.f32 %f2798, %f2576, %f65796, %f2794;
	// end inline asm
	// begin inline asm
	fma.rn.f32 %f2802, %f2576, %f65796, %f2798;
	// end inline asm
	// begin inline asm
	fma.rn.f32 %f2806, %f2576, %f65796, %f2802;
	// end inline asm
	// begin inline asm
	fma.rn.f32 %f2810, %f2576, %f65796, %f2806;
	// end inline asm
	// begin inline asm
	fma.rn.f32 %f2814, %f2576, %f65796, %f2810;
	// end inline asm
	// begin inline asm
	fma.rn.f32 %f2818, %f2576, %f65796, %f2814;
	// end inline asm
	// begin inline asm
	fma.rn.f32 %f2822, %f2576, %f65796, %f2818;
	// end inline asm
	// begin inline asm
	fma.rn.f32 %f2826, %f2576, %f65796, %f2822;
	// end inline asm
	// begin inline asm
	fma.rn.f32 %f2830, %f2576, %f65796, %f2826;
	// end inline asm
	// begin inline asm
	fma.rn.f32 %f2834, %f2576, %f65796, %f2830;
	// end inline asm
	// begin inline asm
	fma.rn.f32 %f2838, %f2576, %f65796, %f2834;
	// end inline asm
	// begin inline asm
	fma.rn.f32 %f2842, %f2576, %f65796, %f2838;
	// end inline asm
	// begin inline asm
	fma.rn.f32 %f2846, %f2576, %f65796, %f2842;
	// end inline asm
	// begin inline asm
	fma.rn.f32 %f2850, %f2576, %f65796, %f2846;
	// end inline asm
	// begin inline asm
	fma.rn.f32 %f2854, %f2576, %f65796, %f2850;
	// end inline asm
	// begin inline asm
	fma.rn.f32 %f2858, %f2576, %f65796, %f2854;
	// end inline asm
	// begin inline asm
	fma.rn.f32 %f2862, %f2576, %f65796, %f2858;
	// end inline asm
	// begin inline asm
	fma.rn.f32 %f2866, %f2576, %f65796, %f2862;
	// end inline asm
	// begin inline asm
	fma.rn.f32 %f2870, %f2576, %f65796, %f2866;
	// end inline asm
	// begin inline asm
	fma.rn.f32 %f2874, %f2576, %f65796, %f2870;
	// end inline asm
	// begin inline asm
	fma.rn.f32 %f2878, %f2576, %f65796, %f2874;
	// end inline asm
	// begin inline asm
	fma.rn.f32 %f2882, %f2576, %f65796, %f2878;
	// end inline asm
	// begin inline asm
	fma.rn.f32 %f2886, %f2576, %f65796, %f2882;
	// end inline asm
	// begin inline asm
	fma.rn.f32 %f2890, %f2576, %f65796, %f2886;
	// end inline asm
	// begin inline asm
	fma.rn.f32 %f2894, %f2576, %f65796, %f2890;
	// end inline asm
	// begin inline asm
	fma.rn.f32 %f2898, %f2576, %f65796, %f2894;
	// end inline asm
	// begin inline asm
	fma.rn.f32 %f2902, %f2576, %f65796, %f2898;
	// end inline asm
	// begin inline asm
	fma.rn.f32 %f2906, %f2576, %f65796, %f2902;
	// end inline asm
	// begin inline asm
	fma.rn.f32 %f2910, %f2576, %f65796, %f2906;
	// end inline asm
	// begin inline asm
	fma.rn.f32 %f2914, %f2576, %f65796, %f2910;
	// end inline asm
	// begin inline asm
	fma.rn.f32 %f2918, %f2576, %f65796, %f2914;
	// end inline asm
	// begin inline asm
	fma.rn.f32 %f2922, %f2576, %f65796, %f2918;
	// end inline asm
	// begin inline asm
	fma.rn.f32 %f2926, %f2576, %f65796, %f2922;
	// end inline asm
	// begin inline asm
	fma.rn.f32 %f2930, %f2576, %f65796, %f2926;
	// end inline asm
	// begin inline asm
	fma.rn.f32 %f2934, %f2576, %f65796, %f2930;
	// end inline asm
	// begin inline asm
	fma.rn.f32 %f2938, %f2576, %f65796, %f2934;
	// end inline asm
	// begin inline asm
	fma.rn.f32 %f2942, %f2576, %f65796, %f2938;
	// end inline asm
	// begin inline asm
	fma.rn.f32 %f2946, %f2576, %f65796, %f2942;
	// end inline asm
	// begin inline asm
	fma.rn.f32 %f2950, %f2576, %f65796, %f2946;
	// end inline asm
	// begin inline asm
	fma.rn.f32 %f2954, %f2576, %f65796, %f2950;
	// end inline asm
	// begin inline asm
	fma.rn.f32 %f2958, %f2576, %f65796, %f2954;
	// end inline asm
	// begin inline asm
	fma.rn.f32 %f2962, %f2576, %f65796, %f2958;
	// end inline asm
	// begin inline asm
	fma.rn.f32 %f2966, %f2576, %f65796, %f2962;
	// end inline asm
	// begin inline asm
	fma.rn.f32 %f2970, %f2576, %f65796, %f2966;
	// end inline asm
	// begin inline asm
	fma.rn.f32 %f2974, %f2576, %f65796, %f2970;
	// end inline asm
	// begin inline asm
	fma.rn.f32 %f2978, %f2576, %f65796, %f2974;
	// end inline asm
	// begin inline asm
	fma.rn.f32 %f2982, %f2576, %f65796, %f2978;
	// end inline asm
	// begin inline asm
	fma.rn.f32 %f2986, %f2576, %f65796, %f2982;
	// end inline asm
	// begin inline asm
	fma.rn.f32 %f2990, %f2576, %f65796, %f2986;
	// end inline asm
	// begin inline asm
	fma.rn.f32 %f2994, %f2576, %f65796, %f2990;
	// end inline asm
	// begin inline asm
	fma.rn.f32 %f2998, %f2576, %f65796, %f2994;
	// end inline asm
	// begin inline asm
	fma.rn.f32 %f3002, %f2576, %f65796, %f2998;
	// end inline asm
	// begin inline asm
	fma.rn.f32 %f3006, %f2576, %f65796, %f3002;
	// end inline asm
	// begin inline asm
	fma.rn.f32 %f3010, %f2576, %f65796, %f3006;
	// end inline asm
	// begin inline asm
	fma.rn.f32 %f3014, %f2576, %f65796, %f3010;
	// end inline asm
	// begin inline asm
	fma.rn.f32 %f3018, %f2576, %f65796, %f3014;
	// end inline asm
	// begin inline asm
	fma.rn.f32 %f3022, %f2576, %f65796, %f3018;
	// end inline asm
	// begin inline asm
	fma.rn.f32 %f3026, %f2576, %f65796, %f3022;
	// end inline asm
	// begin inline asm
	fma.rn.f32 %f3030, %f2576, %f65796, %f3026;
	// end inline asm
	// begin inline asm
	fma.rn.f32 %f3034, %f2576, %f65796, %f3030;
	// end inline asm
	// begin inline asm
	fma.rn.f32 %f3038, %f2576, %f65796, %f3034;
	// end inline asm
	// begin inline asm
	fma.rn.f32 %f3042, %f2576, %f65796, %f3038;
	// end inline asm
	// begin inline asm
	fma.rn.f32 %f3046, %f2576, %f65796, %f3042;
	// end inline asm
	// begin inline asm
	fma.rn.f32 %f3050, %f2576, %f65796, %f3046;
	// end inline asm
	// begin inline asm
	fma.rn.f32 %f3054, %f2576, %f65796, %f3050;
	// end inline asm
	// begin inline asm
	fma.rn.f32 %f3058, %f2576, %f65796, %f3054;
	// end inline asm
	// begin inline asm
	fma.rn.f32 %f3062, %f2576, %f65796, %f3058;
	// end inline asm
	// begin inline asm
	fma.rn.f32 %f3066, %f2576, %f65796, %f3062;
	// end inline asm
	// begin inline asm
	fma.rn.f32 %f3070, %f2576, %f65796, %f3066;
	// end inline asm
	// begin inline asm
	fma.rn.f32 %f3074, %f2576, %f65796, %f3070;
	// end inline asm
	// begin inline asm
	fma.rn.f32 %f3078, %f2576, %f65796, %f3074;
	// end inline asm
	// begin inline asm
	fma.rn.f32 %f3082, %f2576, %f65796, %f3078;
	// end inline asm
	// begin inline asm
	fma.rn.f32 %f3086, %f2576, %f65796, %f3082;
	// end inline asm
	// begin inline asm
	sin.approx.f32  %f3090, %f3086;
	// end inline asm
	// begin inline asm
	fma.rn.f32 %f3092, %f3090, %f65796, %f3086;
	// end inline asm
	// begin inline asm
	fma.rn.f32 %f3096, %f3090, %f65796, %f3092;
	// end inline asm
	// begin inline asm
	fma.rn.f32 %f3100, %f3090, %f65796, %f3096;
	// end inline asm
	// begin inline asm
	fma.rn.f32 %f3104, %f3090, %f65796, %f3100;
	// end inline asm
	// begin inline asm
	fma.rn.f32 %f3108, %f3090, %f65796, %f3104;
	// end inline asm
	// begin inline asm
	fma.rn.f32 %f3112, %f3090, %f65796, %f3108;
	// end inline asm
	// begin inline asm
	fma.rn.f32 %f3116, %f3090, %f65796, %f3112;
	// end inline asm
	// begin inline asm
	fma.rn.f32 %f3120, %f3090, %f65796, %f3116;
	// end inline asm
	// begin inline asm
	fma.rn.f32 %f3124, %f3090, %f65796, %f3120;
	// end inline asm
	// begin inline asm
	fma.rn.f32 %f3128, %f3090, %f65796, %f3124;
	// end inline asm
	// begin inline asm
	fma.rn.f32 %f3132, %f3090, %f65796, %f3128;
	// end inline asm
	// begin inline asm
	fma.rn.f32 %f3136, %f3090, %f65796, %f3132;
	// end inline asm
	// begin inline asm
	fma.rn.f32 %f3140, %f3090, %f65796, %f3136;
	// end inline asm
	// begin inline asm
	fma.rn.f32 %f3144, %f3090, %f65796, %f3140;
	// end inline asm
	// begin inline asm
	fma.rn.f32 %f3148, %f3090, %f65796, %f3144;
	// end inline asm
	// begin inline asm
	fma.rn.f32 %f3152, %f3090, %f65796, %f3148;
	// end inline asm
	// begin inline asm
	fma.rn.f32 %f3156, %f3090, %f65796, %f3152;
	// end inline asm
	// begin inline asm
	fma.rn.f32 %f3160, %f3090, %f65796, %f3156;
	// end inline asm
	// begin inline asm
	fma.rn.f32 %f3164, %f3090, %f65796, %f3160;
	// end inline asm
	// begin inline asm
	fma.rn.f32 %f3168, %f3090, %f65796, %f3164;
	// end inline asm
	// begin inline asm
	fma.rn.f32 %f3172, %f3090, %f65796, %f3168;
	// end inline asm
	// begin inline asm
	fma.rn.f32 %f3176, %f3090, %f65796, %f3172;
	// end inline asm
	// begin inline asm
	fma.rn.f32 %f3180, %f3090, %f65796, %f3176;
	// end inline asm
	// begin inline asm
	fma.rn.f32 %f3184, %f3090, %f65796, %f3180;
	// end inline asm
	// begin inline asm
	fma.rn.f32 %f3188, %f3090, %f65796, %f3184;
	// end inline asm
	// begin inline asm
	fma.rn.f32 %f3192, %f3090, %f65796, %f3188;
	// end inline asm
	// begin inline asm
	fma.rn.f32 %f3196, %f3090, %f65796, %f3192;
	// end inline asm
	// begin inline asm
	fma.rn.f32 %f3200, %f3090, %f65796, %f3196;
	// end inline asm
	// begin inline asm
	fma.rn.f32 %f3204, %f3090, %f65796, %f3200;
	// end inline asm
	// begin inline asm
	fma.rn.f32 %f3208, %f3090, %f65796, %f3204;
	// end inline asm
	// begin inline asm
	fma.rn.f32 %f3212, %f3090, %f65796, %f3208;
	// end inline asm
	// begin inline asm
	fma.rn.f32 %f3216, %f3090, %f65796, %f3212;
	// end inline asm
	// begin inline asm
	fma.rn.f32 %f3220, %f3090, %f65796, %f3216;
	// end inline asm
	// begin inline asm
	fma.rn.f32 %f3224, %f3090, %f65796, %f3220;
	// end inline asm
	// begin inline asm
	fma.rn.f32 %f3228, %f3090, %f65796, %f3224;
	// end inline asm
	// begin inline asm
	fma.rn.f32 %f3232, %f3090, %f65796, %f3228;
	// end inline asm
	// begin inline asm
	fma.rn.f32 %f3236, %f3090, %f65796, %f3232;
	// end inline asm
	// begin inline asm
	fma.rn.f32 %f3240, %f3090, %f65796, %f3236;
	// end inline asm
	// begin inline asm
	fma.rn.f32 %f3244, %f3090, %f65796, %f3240;
	// end inline asm
	// begin inline asm
	fma.rn.f32 %f3248, %f3090, %f65796, %f3244;
	// end inline asm
	// begin inline asm
	fma.rn.f32 %f3252, %f3090, %f65796, %f3248;
	// end inline asm
	// begin inline asm
	fma.rn.f32 %f3256, %f3090, %f65796, %f3252;
	// end inline asm
	// begin inline asm
	fma.rn.f32 %f3260, %f3090, %f65796, %f3256;
	// end inline asm
	// begin inline asm
	fma.rn.f32 %f3264, %f3090, %f65796, %f3260;
	// end inline asm
	// begin inline asm
	fma.rn.f32 %f3268, %f3090, %f65796, %f3264;
	// end inline asm
	// begin inline asm
	fma.rn.f32 %f3272, %f3090, %f65796, %f3268;
	// end inline asm
	// begin inline asm
	fma.rn.f32 %f3276, %f3090, %f65796, %f3272;
	// end inline asm
	// begin inline asm
	fma.rn.f32 %f3280, %f3090, %f65796, %f3276;
	// end inline asm
	// begin inline asm
	fma.rn.f32 %f3284, %f3090, %f65796, %f3280;
	// end inline asm
	// begin inline asm
	fma.rn.f32 %f3288, %f3090, %f65796, %f3284;
	// end inline asm
	// begin inline asm
	fma.rn.f32 %f3292, %f3090, %f65796, %f3288;
	// end inline asm
	// begin inline asm
	fma.rn.f32 %f3296, %f3090, %f65796, %f3292;
	// end inline asm
	// begin inline asm
	fma.rn.f32 %f3300, %f3090, %f65796, %f3296;
	// end inline asm
	// begin inline asm
	fma.rn.f32 %f3304, %f3090, %f65796, %f3300;
	// end inline asm
	// begin inline asm
	fma.rn.f32 %f3308, %f3090, %f65796, %f3304;
	// end inline asm
	// begin inline asm
	fma.rn.f32 %f3312, %f3090, %f65796, %f3308;
	// end inline asm
	// begin inline asm
	fma.rn.f32 %f3316, %f3090, %f65796, %f3312;
	// end inline asm
	// begin inline asm
	fma.rn.f32 %f3320, %f3090, %f65796, %f3316;
	// end inline asm
	// begin inline asm
	fma.rn.f32 %f3324, %f3090, %f65796, %f3320;
	// end inline asm
	// begin inline asm
	fma.rn.f32 %f3328, %f3090, %f65796, %f3324;
	// end inline asm
	// begin inline asm
	fma.rn.f32 %f3332, %f3090, %f65796, %f3328;
	// end inline asm
	// begin inline asm
	fma.rn.f32 %f3336, %f3090, %f65796, %f3332;
	// end inline asm
	// begin inline asm
	fma.rn.f32 %f3340, %f3090, %f65796, %f3336;
	// end inline asm
	// begin inline asm
	fma.rn.f32 %f3344, %f3090, %f65796, %f3340;
	// end inline asm
	// begin inline asm
	fma.rn.f32 %f3348, %f3090, %f65796, %f3344;
	// end inline asm
	// begin inline asm
	fma.rn.f32 %f3352, %f3090, %f65796, %f3348;
	// end inline asm
	// begin inline asm
	fma.rn.f32 %f3356, %f3090, %f65796, %f3352;
	// end inline asm
	// begin inline asm
	fma.rn.f32 %f3360, %f3090, %f65796, %f3356;
	// end inline asm
	// begin inline asm
	fma.rn.f32 %f3364, %f3090, %f65796, %f3360;
	// end inline asm
	// begin inline asm
	fma.rn.f32 %f3368, %f3090, %f65796, %f3364;
	// end inline asm
	// begin inline asm
	fma.rn.f32 %f3372, %f3090, %f65796, %f3368;
	// end inline asm
	// begin inline asm
	fma.rn.f32 %f3376, %f3090, %f65796, %f3372;
	// end inline asm
	// begin inline asm
	fma.rn.f32 %f3380, %f3090, %f65796, %f3376;
	// end inline asm
	// begin inline asm
	fma.rn.f32 %f3384, %f3090, %f65796, %f3380;
	// end inline asm
	// begin inline asm
	fma.rn.f32 %f3388, %f3090, %f65796, %f3384;
	// end inline asm
	// begin inline asm
	fma.rn.f32 %f3392, %f3090, %f65796, %f3388;
	// end inline asm
	// begin inline asm
	fma.rn.f32 %f3396, %f3090, %f65796, %f3392;
	// end inline asm
	// begin inline asm
	fma.rn.f32 %f3400, %f3090, %f65796, %f3396;
	// end inline asm
	// begin inline asm
	fma.rn.f32 %f3404, %f3090, %f65796, %f3400;
	// end inline asm
	// begin inline asm
	fma.rn.f32 %f3408, %f3090, %f65796, %f3404;
	// end inline asm
	// begin inline asm
	fma.rn.f32 %f3412, %f3090, %f65796, %f3408;
	// end inline asm
	// begin inline asm
	fma.rn.f32 %f3416, %f3090, %f65796, %f3412;
	// end inline asm
	// begin inline asm
	fma.rn.f32 %f3420, %f3090, %f65796, %f3416;
	// end inline asm
	// begin inline asm
	fma.rn.f32 %f3424, %f3090, %f65796, %f3420;
	// end inline asm
	// begin inline asm
	fma.rn.f32 %f3428, %f3090, %f65796, %f3424;
	// end inline asm
	// begin inline asm
	fma.rn.f32 %f3432, %f3090, %f65796, %f3428;
	// end inline asm
	// begin inline asm
	fma.rn.f32 %f3436, %f3090, %f65796, %f3432;
	// end inline asm
	// begin inline asm
	fma.rn.f32 %f3440, %f3090, %f65796, %f3436;
	// end inline asm
	// begin inline asm
	fma.rn.f32 %f3444, %f3090, %f65796, %f3440;
	// end inline asm
	// begin inline asm
	fma.rn.f32 %f3448, %f3090, %f65796, %f3444;
	// end inline asm
	// begin inline asm
	fma.rn.f32 %f3452, %f3090, %f65796, %f3448;
	// end inline asm
	// begin inline asm
	fma.rn.f32 %f3456, %f3090, %f65796, %f3452;
	// end inline asm
	// begin inline asm
	fma.rn.f32 %f3460, %f3090, %f65796, %f3456;
	// end inline asm
	// begin inline asm
	fma.rn.f32 %f3464, %f3090, %f65796, %f3460;
	// end inline asm
	// begin inline asm
	fma.rn.f32 %f3468, %f3090, %f65796, %f3464;
	// end inline asm
	// begin inline asm
	fma.rn.f32 %f3472, %f3090, %f65796, %f3468;
	// end inline asm
	// begin inline asm
	fma.rn.f32 %f3476, %f3090, %f65796, %f3472;
	// end inline asm
	// begin inline asm
	fma.rn.f32 %f3480, %f3090, %f65796, %f3476;
	// end inline asm
	// begin inline asm
	fma.rn.f32 %f3484, %f3090, %f65796, %f3480;
	// end inline asm
	// begin inline asm
	fma.rn.f32 %f3488, %f3090, %f65796, %f3484;
	// end inline asm
	// begin inline asm
	fma.rn.f32 %f3492, %f3090, %f65796, %f3488;
	// end inline asm
	// begin inline asm
	fma.rn.f32 %f3496, %f3090, %f65796, %f3492;
	// end inline asm
	// begin inline asm
	fma.rn.f32 %f3500, %f3090, %f65796, %f3496;
	// end inline asm
	// begin inline asm
	fma.rn.f32 %f3504, %f3090, %f65796, %f3500;
	// end inline asm
	// begin inline asm
	fma.rn.f32 %f3508, %f3090, %f65796, %f3504;
	// end inline asm
	// begin inline asm
	fma.rn.f32 %f3512, %f3090, %f65796, %f3508;
	// end inline asm
	// begin inline asm
	fma.rn.f32 %f3516, %f3090, %f65796, %f3512;
	// end inline asm
	// begin inline asm
	fma.rn.f32 %f3520, %f3090, %f65796, %f3516;
	// end inline asm
	// begin inline asm
	fma.rn.f32 %f3524, %f3090, %f65796, %f3520;
	// end inline asm
	// begin inline asm
	fma.rn.f32 %f3528, %f3090, %f65796, %f3524;
	// end inline asm
	// begin inline asm
	fma.rn.f32 %f3532, %f3090, %f65796, %f3528;
	// end inline asm
	// begin inline asm
	fma.rn.f32 %f3536, %f3090, %f65796, %f3532;
	// end inline asm
	// begin inline asm
	fma.rn.f32 %f3540, %f3090, %f65796, %f3536;
	// end inline asm
	// begin inline asm
	fma.rn.f32 %f3544, %f3090, %f65796, %f3540;
	// end inline asm
	// begin inline asm
	fma.rn.f32 %f3548, %f3090, %f65796, %f3544;
	// end inline asm
	// begin inline asm
	fma.rn.f32 %f3552, %f3090, %f65796, %f3548;
	// end inline asm
	// begin inline asm
	fma.rn.f32 %f3556, %f3090, %f65796, %f3552;
	// end inline asm
	// begin inline asm
	fma.rn.f32 %f3560, %f3090, %f65796, %f3556;
	// end inline asm
	// begin inline asm
	fma.rn.f32 %f3564, %f3090, %f65796, %f3560;
	// end inline asm
	// begin inline asm
	fma.rn.f32 %f3568, %f3090, %f65796, %f3564;
	// end inline asm
	// begin inline asm
	fma.rn.f32 %f3572, %f3090, %f65796, %f3568;
	// end inline asm
	// begin inline asm
	fma.rn.f32 %f3576, %f3090, %f65796, %f3572;
	// end inline asm
	// begin inline asm
	fma.rn.f32 %f3580, %f3090, %f65796, %f3576;
	// end inline asm
	// begin inline asm
	fma.rn.f32 %f3584, %f3090, %f65796, %f3580;
	// end inline asm
	// begin inline asm
	fma.rn.f32 %f3588, %f3090, %f65796, %f3584;
	// end inline asm
	// begin inline asm
	fma.rn.f32 %f3592, %f3090, %f65796, %f3588;
	// end inline asm
	// begin inline asm
	fma.rn.f32 %f3596, %f3090, %f65796, %f3592;
	// end inline asm
	// begin inline asm
	fma.rn.f32 %f3600, %f3090, %f65796, %f3596;
	// end inline asm
	// begin inline asm
	sin.approx.f32  %f3604, %f3600;
	// end inline asm
	// begin inline asm
	fma.rn.f32 %f3606, %f3604, %f65796, %f3600;
	// end inline asm
	// begin inline asm
	fma.rn.f32 %f3610, %f3604, %f65796, %f3606;
	// end inline asm
	// begin inline asm
	fma.rn.f32 %f3614, %f3604, %f65796, %f3610;
	// end inline asm
	// begin inline asm
	fma.rn.f32 %f3618, %f3604, %f65796, %f3614;
	// end inline asm
	// begin inline asm
	fma.rn.f32 %f3622, %f3604, %f65796, %f3618;
	// end inline asm
	// begin inline asm
	fma.rn.f32 %f3626, %f3604, %f65796, %f3622;
	// end inline asm
	// begin inline asm
	fma.rn.f32 %f3630, %f3604, %f65796, %f3626;
	// end inline asm
	// begin inline asm
	fma.rn.f32 %f3634, %f3604, %f65796, %f3630;
	// end inline asm
	// begin inline asm
	fma.rn.f32 %f3638, %f3604, %f65796, %f3634;
	// end inline asm
	// begin inline asm
	fma.rn.f32 %f3642, %f3604, %f65796, %f3638;
	// end inline asm
	// begin inline asm
	fma.rn.f32 %f3646, %f3604, %f65796, %f3642;
	// end inline asm
	// begin inline asm
	fma.rn.f32 %f3650, %f3604, %f65796, %f3646;
	// end inline asm
	// begin inline asm
	fma.rn.f32 %f3654, %f3604, %f65796, %f3650;
	// end inline asm
	// begin inline asm
	fma.rn.f32 %f3658, %f3604, %f65796, %f3654;
	// end inline asm
	// begin inline asm
	fma.rn.f32 %f3662, %f3604, %f65796, %f3658;
	// end inline asm
	// begin inline asm
	fma.rn.f32 %f3666, %f3604, %f65796, %f3662;
	// end inline asm
	// begin inline asm
	fma.rn.f32 %f3670, %f3604, %f65796, %f3666;
	// end inline asm
	// begin inline asm
	fma.rn.f32 %f3674, %f3604, %f65796, %f3670;
	// end inline asm
	// begin inline asm
	fma.rn.f32 %f3678, %f3604, %f65796, %f3674;
	// end inline asm
	// begin inline asm
	fma.rn.f32 %f3682, %f3604, %f65796, %f3678;
	// end inline asm
	// begin inline asm
	fma.rn.f32 %f3686, %f3604, %f65796, %f3682;
	// end inline asm
	// begin inline asm
	fma.rn.f32 %f3690, %f3604, %f65796, %f3686;
	// end inline asm
	// begin inline asm
	fma.rn.f32 %f3694, %f3604, %f65796, %f3690;
	// end inline asm
	// begin inline asm
	fma.rn.f32 %f3698, %f3604, %f65796, %f3694;
	// end inline asm
	// begin inline asm
	fma.rn.f32 %f3702, %f3604, %f65796, %f3698;
	// end inline asm
	// begin inline asm
	fma.rn.f32 %f3706, %f3604, %f65796, %f3702;
	// end inline asm
	// begin inline asm
	fma.rn.f32 %f3710, %f3604, %f65796, %f3706;
	// end inline asm
	// begin inline asm
	fma.rn.f32 %f3714, %f3604, %f65796, %f3710;
	// end inline asm
	// begin inline asm
	fma.rn.f32 %f3718, %f3604, %f65796, %f3714;
	// end inline asm
	// begin inline asm
	fma.rn.f32 %f3722, %f3604, %f65796, %f3718;
	// end inline asm
	// begin inline asm
	fma.rn.f32 %f3726, %f3604, %f65796, %f3722;
	// end inline asm
	// begin inline asm
	fma.rn.f32 %f3730, %f3604, %f65796, %f3726;
	// end inline asm
	// begin inline asm
	fma.rn.f32 %f3734, %f3604, %f65796, %f3730;
	// end inline asm
	// begin inline asm
	fma.rn.f32 %f3738, %f3604, %f65796, %f3734;
	// end inline asm
	// begin inline asm
	fma.rn.f32 %f3742, %f3604, %f65796, %f3738;
	// end inline asm
	// begin inline asm
	fma.rn.f32 %f3746, %f3604, %f65796, %f3742;
	// end inline asm
	// begin inline asm
	fma.rn.f32 %f3750, %f3604, %f65796, %f3746;
	// end inline asm
	// begin inline asm
	fma.rn.f32 %f3754, %f3604, %f65796, %f3750;
	// end inline asm
	// begin inline asm
	fma.rn.f32 %f3758, %f3604, %f65796, %f3754;
	// end inline asm
	// begin inline asm
	fma.rn.f32 %f3762, %f3604, %f65796, %f3758;
	// end inline asm
	// begin inline asm
	fma.rn.f32 %f3766, %f3604, %f65796, %f3762;
	// end inline asm
	// begin inline asm
	fma.rn.f32 %f3770, %f3604, %f65796, %f3766;
	// end inline asm
	// begin inline asm
	fma.rn.f32 %f3774, %f3604, %f65796, %f3770;
	// end inline asm
	// begin inline asm
	fma.rn.f32 %f3778, %f3604, %f65796, %f3774;
	// end inline asm
	// begin inline asm
	fma.rn.f32 %f3782, %f3604, %f65796, %f3778;
	// end inline asm
	// begin inline asm
	fma.rn.f32 %f3786, %f3604, %f65796, %f3782;
	// end inline asm
	// begin inline asm
	fma.rn.f32 %f3790, %f3604, %f65796, %f3786;
	// end inline asm
	// begin inline asm
	fma.rn.f32 %f3794, %f3604, %f65796, %f3790;
	// end inline asm
	// begin inline asm
	fma.rn.f32 %f3798, %f3604, %f65796, %f3794;
	// end inline asm
	// begin inline asm
	fma.rn.f32 %f3802, %f3604, %f65796, %f3798;
	// end inline asm
	// begin inline asm
	fma.rn.f32 %f3806, %f3604, %f65796, %f3802;
	// end inline asm
	// begin inline asm
	fma.rn.f32 %f3810, %f3604, %f65796, %f3806;
	// end inline asm
	// begin inline asm
	fma.rn.f32 %f3814, %f3604, %f65796, %f3810;
	// end inline asm
	// begin inline asm
	fma.rn.f32 %f3818, %f3604, %f65796, %f3814;
	// end inline asm
	// begin inline asm
	fma.rn.f32 %f3822, %f3604, %f65796, %f3818;
	// end inline asm
	// begin inline asm
	fma.rn.f32 %f3826, %f3604, %f65796, %f3822;
	// end inline asm
	// begin inline asm
	fma.rn.f32 %f3830, %f3604, %f65796, %f3826;
	// end inline asm
	// begin inline asm
	fma.rn.f32 %f3834, %f3604, %f65796, %f3830;
	// end inline asm
	// begin inline asm
	fma.rn.f32 %f3838, %f3604, %f65796, %f3834;
	// end inline asm
	// begin inline asm
	fma.rn.f32 %f3842, %f3604, %f65796, %f3838;
	// end inline asm
	// begin inline asm
	fma.rn.f32 %f3846, %f3604, %f65796, %f3842;
	// end inline asm
	// begin inline asm
	fma.rn.f32 %f3850, %f3604, %f65796, %f3846;
	// end inline asm
	// begin inline asm
	fma.rn.f32 %f3854, %f3604, %f65796, %f3850;
	// end inline asm
	// begin inline asm
	fma.rn.f32 %f3858, %f3604, %f65796, %f3854;
	// end inline asm
	// begin inline asm
	fma.rn.f32 %f3862, %f3604, %f65796, %f3858;
	// end inline asm
	// begin inline asm
	fma.rn.f32 %f3866, %f3604, %f65796, %f3862;
	// end inline asm
	// begin inline asm
	fma.rn.f32 %f3870, %f3604, %f65796, %f3866;
	// end inline asm
	// begin inline asm
	fma.rn.f32 %f3874, %f3604, %f65796, %f3870;
	// end inline asm
	// begin inline asm
	fma.rn.f32 %f3878, %f3604, %f65796, %f3874;
	// end inline asm
	// begin inline asm
	fma.rn.f32 %f3882, %f3604, %f65796, %f3878;
	// end inline asm
	// begin inline asm
	fma.rn.f32 %f3886, %f3604, %f65796, %f3882;
	// end inline asm
	// begin inline asm
	fma.rn.f32 %f3890, %f3604, %f65796, %f3886;
	// end inline asm
	// begin inline asm
	fma.rn.f32 %f3894, %f3604, %f65796, %f3890;
	// end inline asm
	// begin inline asm
	fma.rn.f32 %f3898, %f3604, %f65796, %f3894;
	// end inline asm
	// begin inline asm
	fma.rn.f32 %f3902, %f3604, %f65796, %f3898;
	// end inline asm
	// begin inline asm
	fma.rn.f32 %f3906, %f3604, %f65796, %f3902;
	// end inline asm
	// begin inline asm
	fma.rn.f32 %f3910, %f3604, %f65796, %f3906;
	// end inline asm
	// begin inline asm
	fma.rn.f32 %f3914, %f3604, %f65796, %f3910;
	// end inline asm
	// begin inline asm
	fma.rn.f32 %f3918, %f3604, %f65796, %f3914;
	// end inline asm
	// begin inline asm
	fma.rn.f32 %f3922, %f3604, %f65796, %f3918;
	// end inline asm
	// begin inline asm
	fma.rn.f32 %f3926, %f3604, %f65796, %f3922;
	// end inline asm
	// begin inline asm
	fma.rn.f32 %f3930, %f3604, %f65796, %f3926;
	// end inline asm
	// begin inline asm
	fma.rn.f32 %f3934, %f3604, %f65796, %f3930;
	// end inline asm
	// begin inline asm
	fma.rn.f32 %f3938, %f3604, %f65796, %f3934;
	// end inline asm
	// begin inline asm
	fma.rn.f32 %f3942, %f3604, %f65796, %f3938;
	// end inline asm
	// begin inline asm
	fma.rn.f32 %f3946, %f3604, %f65796, %f3942;
	// end inline asm
	// begin inline asm
	fma.rn.f32 %f3950, %f3604, %f65796, %f3946;
	// end inline asm
	// begin inline asm
	fma.rn.f32 %f3954, %f3604, %f65796, %f3950;
	// end inline asm
	// begin inline asm
	fma.rn.f32 %f3958, %f3604, %f65796, %f3954;
	// end inline asm
	// begin inline asm
	fma.rn.f32 %f3962, %f3604, %f65796, %f3958;
	// end inline asm
	// begin inline asm
	fma.rn.f32 %f3966, %f3604, %f65796, %f3962;
	// end inline asm
	// begin inline asm
	fma.rn.f32 %f3970, %f3604, %f65796, %f3966;
	// end inline asm
	// begin inline asm
	fma.rn.f32 %f3974, %f3604, %f65796, %f3970;
	// end inline asm
	// begin inline asm
	fma.rn.f32 %f3978, %f3604, %f65796, %f3974;
	// end inline asm
	// begin inline asm
	fma.rn.f32 %f3982, %f3604, %f65796, %f3978;
	// end inline asm
	// begin inline asm
	fma.rn.f32 %f3986, %f3604, %f65796, %f3982;
	// end inline asm
	// begin inline asm
	fma.rn.f32 %f3990, %f3604, %f65796, %f3986;
	// end inline asm
	// begin inline asm
	fma.rn.f32 %f3994, %f3604, %f65796, %f3990;
	// end inline asm
	// begin inline asm
	fma.rn.f32 %f3998, %f3604, %f65796, %f3994;
	// end inline asm
	// begin inline asm
	fma.rn.f32 %f4002, %f3604, %f65796, %f3998;
	// end inline asm
	// begin inline asm
	fma.rn.f32 %f4006, %f3604, %f65796, %f4002;
	// end inline asm
	// begin inline asm
	fma.rn.f32 %f4010, %f3604, %f65796, %f4006;
	// end inline asm
	// begin inline asm
	fma.rn.f32 %f4014, %f3604, %f65796, %f4010;
	// end inline asm
	// begin inline asm
	fma.rn.f32 %f4018, %f3604, %f65796, %f4014;
	// end inline asm
	// begin inline asm
	fma.rn.f32 %f4022, %f3604, %f65796, %f4018;
	// end inline asm
	// begin inline asm
	fma.rn.f32 %f4026, %f3604, %f65796, %f4022;
	// end inline asm
	// begin inline asm
	fma.rn.f32 %f4030, %f3604, %f65796, %f4026;
	// end inline asm
	// begin inline asm
	fma.rn.f32 %f4034, %f3604, %f65796, %f4030;
	// end inline asm
	// begin inline asm
	fma.rn.f32 %f4038, %f3604, %f65796, %f4034;
	// end inline asm
	// begin inline asm
	fma.rn.f32 %f4042, %f3604, %f65796, %f4038;
	// end inline asm
	// begin inline asm
	fma.rn.f32 %f4046, %f3604, %f65796, %f4042;
	// end inline asm
	// begin inline asm
	fma.rn.f32 %f4050, %f3604, %f65796, %f4046;
	// end inline asm
	// begin inline asm
	fma.rn.f32 %f4054, %f3604, %f65796, %f4050;
	// end inline asm
	// begin inline asm
	fma.rn.f32 %f4058, %f3604, %f65796, %f4054;
	// end inline asm
	// begin inline asm
	fma.rn.f32 %f4062, %f3604, %f65796, %f4058;
	// end inline asm
	// begin inline asm
	fma.rn.f32 %f4066, %f3604, %f65796, %f4062;
	// end inline asm
	// begin inline asm
	fma.rn.f32 %f4070, %f3604, %f65796, %f4066;
	// end inline asm
	// begin inline asm
	fma.rn.f32 %f4074, %f3604, %f65796, %f4070;
	// end inline asm
	// begin inline asm
	fma.rn.f32 %f4078, %f3604, %f65796, %f4074;
	// end inline asm
	// begin inline asm
	fma.rn.f32 %f4082, %f3604, %f65796, %f4078;
	// end inline asm
	// begin inline asm
	fma.rn.f32 %f4086, %f3604, %f65796, %f4082;
	// end inline asm
	// begin inline asm
	fma.rn.f32 %f4090, %f3604, %f65796, %f4086;
	// end inline asm
	// begin inline asm
	fma.rn.f32 %f4094, %f3604, %f65796, %f4090;
	// end inline asm
	// begin inline asm
	fma.rn.f32 %f4098, %f3604, %f65796, %f4094;
	// end inline asm
	// begin inline asm
	fma.rn.f32 %f4102, %f3604, %f65796, %f4098;
	// end inline asm
	// begin inline asm
	fma.rn.f32 %f4106, %f3604, %f65796, %f4102;
	// end inline asm
	// begin inline asm
	fma.rn.f32 %f4110, %f3604, %f65796, %f4106;
	// end inline asm
	// begin inline asm
	fma.rn.f32 %f4114, %f3604, %f65796, %f4110;
	// end inline asm
	// begin inline asm
	sin.approx.f32  %f4118, %f4114;
	// end inline asm
	// begin inline asm
	fma.rn.f32 %f4120, %f4118, %f65796, %f4114;
	// end inline asm
	// begin inline asm
	fma.rn.f32 %f4124, %f4118, %f65796, %f4120;
	// end inline asm
	// begin inline asm
	fma.rn.f32 %f4128, %f4118, %f65796, %f4124;
	// end inline asm
	// begin inline asm
	fma.rn.f32 %f4132, %f4118, %f65796, %f4128;
	// end inline asm
	// begin inline asm
	fma.rn.f32 %f4136, %f4118, %f65796, %f4132;
	// end inline asm
	// begin inline asm
	fma.rn.f32 %f4140, %f4118, %f65796, %f4136;
	// end inline asm
	// begin inline asm
	fma.rn.f32 %f4144, %f4118, %f65796, %f4140;
	// end inline asm
	// begin inline asm
	fma.rn.f32 %f4148, %f4118, %f65796, %f4144;
	// end inline asm
	// begin inline asm
	fma.rn.f32 %f4152, %f4118, %f65796, %f4148;
	// end inline asm
	// begin inline asm
	fma.rn.f32 %f4156, %f4118, %f65796, %f4152;
	// end inline asm
	// begin inline asm
	fma.rn.f32 %f4160, %f4118, %f65796, %f4156;
	// end inline asm
	// begin inline asm
	fma.rn.f32 %f4164, %f4118, %f65796, %f4160;
	// end inline asm
	// begin inline asm
	fma.rn.f32 %f4168, %f4118, %f65796, %f4164;
	// end inline asm
	// begin inline asm
	fma.rn.f32 %f4172, %f4118, %f65796, %f4168;
	// end inline asm
	// begin inline asm
	fma.rn.f32 %f4176, %f4118, %f65796, %f4172;
	// end inline asm
	// begin inline asm
	fma.rn.f32 %f4180, %f4118, %f65796, %f4176;
	// end inline asm
	// begin inline asm
	fma.rn.f32 %f4184, %f4118, %f65796, %f4180;
	// end inline asm
	// begin inline asm
	fma.rn.f32 %f4188, %f4118, %f65796, %f4184;
	// end inline asm
	// begin inline asm
	fma.rn.f32 %f4192, %f4118, %f65796, %f4188;
	// end inline asm
	// begin inline asm
	fma.rn.f32 %f4196, %f4118, %f65796, %f4192;
	// end inline asm
	// begin inline asm
	fma.rn.f32 %f4200, %f4118, %f65796, %f4196;
	// end inline asm
	// begin inline asm
	fma.rn.f32 %f4204, %f4118, %f65796, %f4200;
	// end inline asm
	// begin inline asm
	fma.rn.f32 %f4208, %f4118, %f65796, %f4204;
	// end inline asm
	// begin inline asm
	fma.rn.f32 %f4212, %f4118, %f65796, %f4208;
	// end inline asm
	// begin inline asm
	fma.rn.f32 %f4216, %f4118, %f65796, %f4212;
	// end inline asm
	// begin inline asm
	fma.rn.f32 %f4220, %f4118, %f65796, %f4216;
	// end inline asm
	// begin inline asm
	fma.rn.f32 %f4224, %f4118, %f65796, %f4220;
	// end inline asm
	// begin inline asm
	fma.rn.f32 %f4228, %f4118, %f65796, %f4224;
	// end inline asm
	// begin inline asm
	fma.rn.f32 %f4232, %f4118, %f65796, %f4228;
	// end inline asm
	// begin inline asm
	fma.rn.f32 %f4236, %f4118, %f65796, %f4232;
	// end inline asm
	// begin inline asm
	fma.rn.f32 %f4240, %f4118, %f65796, %f4236;
	// end inline asm
	// begin inline asm
	fma.rn.f32 %f4244, %f4118, %f65796, %f4240;
	// end inline asm
	// begin inline asm
	fma.rn.f32 %f4248, %f4118, %f65796, %f4244;
	// end inline asm
	// begin inline asm
	fma.rn.f32 %f4252, %f4118, %f65796, %f4248;
	// end inline asm
	// begin inline asm
	fma.rn.f32 %f4256, %f4118, %f65796, %f4252;
	// end inline asm
	// begin inline asm
	fma.rn.f32 %f4260, %f4118, %f65796, %f4256;
	// end inline asm
	// begin inline asm
	fma.rn.f32 %f4264, %f4118, %f65796, %f4260;
	// end inline asm
	// begin inline asm
	fma.rn.f32 %f4268, %f4118, %f65796, %f4264;
	// end inline asm
	// begin inline asm
	fma.rn.f32 %f4272, %f4118, %f65796, %f4268;
	// end inline asm
	// begin inline asm
	fma.rn.f32 %f4276, %f4118, %f65796, %f4272;
	// end inline asm
	// begin inline asm
	fma.rn.f32 %f4280, %f4118, %f65796, %f4276;
	// end inline asm
	// begin inline asm
	fma.rn.f32 %f4284, %f4118, %f65796, %f4280;
	// end inline asm
	// begin inline asm
	fma.rn.f32 %f4288, %f4118, %f65796, %f4284;
	// end inline asm
	// begin inline asm
	fma.rn.f32 %f4292, %f4118, %f65796, %f4288;
	// end inline asm
	// begin inline asm
	fma.rn.f32 %f4296, %f4118, %f65796, %f4292;
	// end inline asm
	// begin inline asm
	fma.rn.f32 %f4300, %f4118, %f65796, %f4296;
	// end inline asm
	// begin inline asm
	fma.rn.f32 %f4304, %f4118, %f65796, %f4300;
	// end inline asm
	// begin inline asm
	fma.rn.f32 %f4308, %f4118, %f65796, %f4304;
	// end inline asm
	// begin inline asm
	fma.rn.f32 %f4312, %f4118, %f65796, %f4308;
	// end inline asm
	// begin inline asm
	fma.rn.f32 %f4316, %f4118, %f65796, %f4312;
	// end inline asm
	// begin inline asm
	fma.rn.f32 %f4320, %f4118, %f65796, %f4316;
	// end inline asm
	// begin inline asm
	fma.rn.f32 %f4324, %f4118, %f65796, %f4320;
	// end inline asm
	// begin inline asm
	fma.rn.f32 %f4328, %f4118, %f65796, %f4324;
	// end inline asm
	// begin inline asm
	fma.rn.f32 %f4332, %f4118, %f65796, %f4328;
	// end inline asm
	// begin inline asm
	fma.rn.f32 %f4336, %f4118, %f65796, %f4332;
	// end inline asm
	// begin inline asm
	fma.rn.f32 %f4340, %f4118, %f65796, %f4336;
	// end inline asm
	// begin inline asm
	fma.rn.f32 %f4344, %f4118, %f65796, %f4340;
	// end inline asm
	// begin inline asm
	fma.rn.f32 %f4348, %f4118, %f65796, %f4344;
	// end inline asm
	// begin inline asm
	fma.rn.f32 %f4352, %f4118, %f65796, %f4348;
	// end inline asm
	// begin inline asm
	fma.rn.f32 %f4356, %f4118, %f65796, %f4352;
	// end inline asm
	// begin inline asm
	fma.rn.f32 %f4360, %f4118, %f65796, %f4356;
	// end inline asm
	// begin inline asm
	fma.rn.f32 %f4364, %f4118, %f65796, %f4360;
	// end inline asm
	// begin inline asm
	fma.rn.f32 %f4368, %f4118, %f65796, %f4364;
	// end inline asm
	// begin inline asm
	fma.rn.f32 %f4372, %f4118, %f65796, %f4368;
	// end inline asm
	// begin inline asm
	fma.rn.f32 %f4376, %f4118, %f65796, %f4372;
	// end inline asm
	// begin inline asm
	fma.rn.f32 %f4380, %f4118, %f65796, %f4376;
	// end inline asm
	// begin inline asm
	fma.rn.f32 %f4384, %f4118, %f65796, %f4380;
	// end inline asm
	// begin inline asm
	fma.rn.f32 %f4388, %f4118, %f65796, %f4384;
	// end inline asm
	// begin inline asm
	fma.rn.f32 %f4392, %f4118, %f65796, %f4388;
	// end inline asm
	// begin inline asm
	fma.rn.f32 %f4396, %f4118, %f65796, %f4392;
	// end inline asm
	// begin inline asm
	fma.rn.f32 %f4400, %f4118, %f65796, %f4396;
	// end inline asm
	// begin inline asm
	fma.rn.f32 %f4404, %f4118, %f65796, %f4400;
	// end inline asm
	// begin inline asm
	fma.rn.f32 %f4408, %f4118, %f65796, %f4404;
	// end inline asm
	// begin inline asm
	fma.rn.f32 %f4412, %f4118, %f65796, %f4408;
	// end inline asm
	// begin inline asm
	fma.rn.f32 %f4416, %f4118, %f65796, %f4412;
	// end inline asm
	// begin inline asm
	fma.rn.f32 %f4420, %f4118, %f65796, %f4416;
	// end inline asm
	// begin inline asm
	fma.rn.f32 %f4424, %f4118, %f65796, %f4420;
	// end inline asm
	// begin inline asm
	fma.rn.f32 %f4428, %f4118, %f65796, %f4424;
	// end inline asm
	// begin inline asm
	fma.rn.f32 %f4432, %f4118, %f65796, %f4428;
	// end inline asm
	// begin inline asm
	fma.rn.f32 %f4436, %f4118, %f65796, %f4432;
	// end inline asm
	// begin inline asm
	fma.rn.f32 %f4440, %f4118, %f65796, %f4436;
	// end inline asm
	// begin inline asm
	fma.rn.f32 %f4444, %f4118, %f65796, %f4440;
	// end inline asm
	// begin inline asm
	fma.rn.f32 %f4448, %f4118, %f65796, %f4444;
	// end inline asm
	// begin inline asm
	fma.rn.f32 %f4452, %f4118, %f65796, %f4448;
	// end inline asm
	// begin inline asm
	fma.rn.f32 %f4456, %f4118, %f65796, %f4452;
	// end inline asm
	// begin inline asm
	fma.rn.f32 %f4460, %f4118, %f65796, %f4456;
	// end inline asm
	// begin inline asm
	fma.rn.f32 %f4464, %f4118, %f65796, %f4460;
	// end inline asm
	// begin inline asm
	fma.rn.f32 %f4468, %f4118, %f65796, %f4464;
	// end inline asm
	// begin inline asm
	fma.rn.f32 %f4472, %f4118, %f65796, %f4468;
	// end inline asm
	// begin inline asm
	fma.rn.f32 %f4476, %f4118, %f65796, %f4472;
	// end inline asm
	// begin inline asm
	fma.rn.f32 %f4480, %f4118, %f65796, %f4476;
	// end inline asm
	// begin inline asm
	fma.rn.f32 %f4484, %f4118, %f65796, %f4480;
	// end inline asm
	// begin inline asm
	fma.rn.f32 %f4488, %f4118, %f65796, %f4484;
	// end inline asm
	// begin inline asm
	fma.rn.f32 %f4492, %f4118, %f65796, %f4488;
	// end inline asm
	// begin inline asm
	fma.rn.f32 %f4496, %f4118, %f65796, %f4492;
	// end inline asm
	// begin inline asm
	fma.rn.f32 %f4500, %f4118, %f65796, %f4496;
	// end inline asm
	// begin inline asm
	fma.rn.f32 %f4504, %f4118, %f65796, %f4500;
	// end inline asm
	// begin inline asm
	fma.rn.f32 %f4508, %f4118, %f65796, %f4504;
	// end inline asm
	// begin inline asm
	fma.rn.f32 %f4512, %f4118, %f65796, %f4508;
	// end inline asm
	// begin inline asm
	fma.rn.f32 %f4516, %f4118, %f65796, %f4512;
	// end inline asm
	// begin inline asm
	fma.rn.f32 %f4520, %f4118, %f65796, %f4516;
	// end inline asm
	// begin inline asm
	fma.rn.f32 %f4524, %f4118, %f65796, %f4520;
	// end inline asm
	// begin inline asm
	fma.rn.f32 %f4528, %f4118, %f65796, %f4524;
	// end inline asm
	// begin inline asm
	fma.rn.f32 %f4532, %f4118, %f65796, %f4528;
	// end inline asm
	// begin inline asm
	fma.rn.f32 %f4536, %f4118, %f65796, %f4532;
	// end inline asm
	// begin inline asm
	fma.rn.f32 %f4540, %f4118, %f65796, %f4536;
	// end inline asm
	// begin inline asm
	fma.rn.f32 %f4544, %f4118, %f65796, %f4540;
	// end inline asm
	// begin inline asm
	fma.rn.f32 %f4548, %f4118, %f65796, %f4544;
	// end inline asm
	// begin inline asm
	fma.rn.f32 %f4552, %f4118, %f65796, %f4548;
	// end inline asm
	// begin inline asm
	fma.rn.f32 %f4556, %f4118, %f65796, %f4552;
	// end inline asm
	// begin inline asm
	fma.rn.f32 %f4560, %f4118, %f65796, %f4556;
	// end inline asm
	// begin inline asm
	fma.rn.f32 %f4564, %f4118, %f65796, %f4560;
	// end inline asm
	// begin inline asm
	fma.rn.f32 %f4568, %f4118, %f65796, %f4564;
	// end inline asm
	// begin inline asm
	fma.rn.f32 %f4572, %f4118, %f65796, %f4568;
	// end inline asm
	// begin inline asm
	fma.rn.f32 %f4576, %f4118, %f65796, %f4572;
	// end inline asm
	// begin inline asm
	fma.rn.f32 %f4580, %f4118, %f65796, %f4576;
	// end inline asm
	// begin inline asm
	fma.rn.f32 %f4584, %f4118, %f65796, %f4580;
	// end inline asm
	// begin inline asm
	fma.rn.f32 %f4588, %f4118, %f65796, %f4584;
	// end inline asm
	// begin inline asm
	fma.rn.f32 %f4592, %f4118, %f65796, %f4588;
	// end inline asm
	// begin inline asm
	fma.rn.f32 %f4596, %f4118, %f65796, %f4592;
	// end inline asm
	// begin inline asm
	fma.rn.f32 %f4600, %f4118, %f65796, %f4596;
	// end inline asm
	// begin inline asm
	fma.rn.f32 %f4604, %f4118, %f65796, %f4600;
	// end inline asm
	// begin inline asm
	fma.rn.f32 %f4608, %f4118, %f65796, %f4604;
	// end inline asm
	// begin inline asm
	fma.rn.f32 %f4612, %f4118, %f65796, %f4608;
	// end inline asm
	// begin inline asm
	fma.rn.f32 %f4616, %f4118, %f65796, %f4612;
	// end inline asm
	// begin inline asm
	fma.rn.f32 %f4620, %f4118, %f65796, %f4616;
	// end inline asm
	// begin inline asm
	fma.rn.f32 %f4624, %f4118, %f65796, %f4620;
	// end inline asm
	// begin inline asm
	fma.rn.f32 %f4628, %f4118, %f65796, %f4624;
	// end inline asm
	// begin inline asm
	sin.approx.f32  %f4632, %f4628;
	// end inline asm
	// begin inline asm
	fma.rn.f32 %f4634, %f4632, %f65796, %f4628;
	// end inline asm
	// begin inline asm
	fma.rn.f32 %f4638, %f4632, %f65796, %f4634;
	// end inline asm
	// begin inline asm
	fma.rn.f32 %f4642, %f4632, %f65796, %f4638;
	// end inline asm
	// begin inline asm
	fma.rn.f32 %f4646, %f4632, %f65796, %f4642;
	// end inline asm
	// begin inline asm
	fma.rn.f32 %f4650, %f4632, %f65796, %f4646;
	// end inline asm
	// begin inline asm
	fma.rn.f32 %f4654, %f4632, %f65796, %f4650;
	// end inline asm
	// begin inline asm
	fma.rn.f32 %f4658, %f4632, %f65796, %f4654;
	// end inline asm
	// begin inline asm
	fma.rn.f32 %f4662, %f4632, %f65796, %f4658;
	// end inline asm
	// begin inline asm
	fma.rn.f32 %f4666, %f4632, %f65796, %f4662;
	// end inline asm
	// begin inline asm
	fma.rn.f32 %f4670, %f4632, %f65796, %f4666;
	// end inline asm
	// begin inline asm
	fma.rn.f32 %f4674, %f4632, %f65796, %f4670;
	// end inline asm
	// begin inline asm
	fma.rn.f32 %f4678, %f4632, %f65796, %f4674;
	// end inline asm
	// begin inline asm
	fma.rn.f32 %f4682, %f4632, %f65796, %f4678;
	// end inline asm
	// begin inline asm
	fma.rn.f32 %f4686, %f4632, %f65796, %f4682;
	// end inline asm
	// begin inline asm
	fma.rn.f32 %f4690, %f4632, %f65796, %f4686;
	// end inline asm
	// begin inline asm
	fma.rn.f32 %f4694, %f4632, %f65796, %f4690;
	// end inline asm
	// begin inline asm
	fma.rn.f32 %f4698, %f4632, %f65796, %f4694;
	// end inline asm
	// begin inline asm
	fma.rn.f32 %f4702, %f4632, %f65796, %f4698;
	// end inline asm
	// begin inline asm
	fma.rn.f32 %f4706, %f4632, %f65796, %f4702;
	// end inline asm
	// begin inline asm
	fma.rn.f32 %f4710, %f4632, %f65796, %f4706;
	// end inline asm
	// begin inline asm
	fma.rn.f32 %f4714, %f4632, %f65796, %f4710;
	// end inline asm
	// begin inline asm
	fma.rn.f32 %f4718, %f4632, %f65796, %f4714;
	// end inline asm
	// begin inline asm
	fma.rn.f32 %f4722, %f4632, %f65796, %f4718;
	// end inline asm
	// begin inline asm
	fma.rn.f32 %f4726, %f4632, %f65796, %f4722;
	// end inline asm
	// begin inline asm
	fma.rn.f32 %f4730, %f4632, %f65796, %f4726;
	// end inline asm
	// begin inline asm
	fma.rn.f32 %f4734, %f4632, %f65796, %f4730;
	// end inline asm
	// begin inline asm
	fma.rn.f32 %f4738, %f4632, %f65796, %f4734;
	// end inline asm
	// begin inline asm
	fma.rn.f32 %f4742, %f4632, %f65796, %f4738;
	// end inline asm
	// begin inline asm
	fma.rn.f32 %f4746, %f4632, %f65796, %f4742;
	// end inline asm
	// begin inline asm
	fma.rn.f32 %f4750, %f4632, %f65796, %f4746;
	// end inline asm
	// begin inline asm
	fma.rn.f32 %f4754, %f4632, %f65796, %f4750;
	// end inline asm
	// begin inline asm
	fma.rn.f32 %f4758, %f4632, %f65796, %f4754;
	// end inline asm
	// begin inline asm
	fma.rn.f32 %f4762, %f4632, %f65796, %f4758;
	// end inline asm
	// begin inline asm
	fma.rn.f32 %f4766, %f4632, %f65796, %f4762;
	// end inline asm
	// begin inline asm
	fma.rn.f32 %f4770, %f4632, %f65796, %f4766;
	// end inline asm
	// begin inline asm
	fma.rn.f32 %f4774, %f4632, %f65796, %f4770;
	// end inline asm
	// begin inline asm
	fma.rn.f32 %f4778, %f4632, %f65796, %f4774;
	// end inline asm
	// begin inline asm
	fma.rn.f32 %f4782, %f4632, %f65796, %f4778;
	// end inline asm
	// begin inline asm
	fma.rn.f32 %f4786, %f4632, %f65796, %f4782;
	// end inline asm
	// begin inline asm
	fma.rn.f32 %f4790, %f4632, %f65796, %f4786;
	// end inline asm
	// begin inline asm
	fma.rn.f32 %f4794, %f4632, %f65796, %f4790;
	// end inline asm
	// begin inline asm
	fma.rn.f32 %f4798, %f4632, %f65796, %f4794;
	// end inline asm
	// begin inline asm
	fma.rn.f32 %f4802, %f4632, %f65796, %f4798;
	// end inline asm
	// begin inline asm
	fma.rn.f32 %f4806, %f4632, %f65796, %f4802;
	// end inline asm
	// begin inline asm
	fma.rn.f32 %f4810, %f4632, %f65796, %f4806;
	// end inline asm
	// begin inline asm
	fma.rn.f32 %f4814, %f4632, %f65796, %f4810;
	// end inline asm
	// begin inline asm
	fma.rn.f32 %f4818, %f4632, %f65796, %f4814;
	// end inline asm
	// begin inline asm
	fma.rn.f32 %f4822, %f4632, %f65796, %f4818;
	// end inline asm
	// begin inline asm
	fma.rn.f32 %f4826, %f4632, %f65796, %f4822;
	// end inline asm
	// begin inline asm
	fma.rn.f32 %f4830, %f4632, %f65796, %f4826;
	// end inline asm
	// begin inline asm
	fma.rn.f32 %f4834, %f4632, %f65796, %f4830;
	// end inline asm
	// begin inline asm
	fma.rn.f32 %f4838, %f4632, %f65796, %f4834;
	// end inline asm
	// begin inline asm
	fma.rn.f32 %f4842, %f4632, %f65796, %f4838;
	// end inline asm
	// begin inline asm
	fma.rn.f32 %f4846, %f4632, %f65796, %f4842;
	// end inline asm
	// begin inline asm
	fma.rn.f32 %f4850, %f4632, %f65796, %f4846;
	// end inline asm
	// begin inline asm
	fma.rn.f32 %f4854, %f4632, %f65796, %f4850;
	// end inline asm
	// begin inline asm
	fma.rn.f32 %f4858, %f4632, %f65796, %f4854;
	// end inline asm
	// begin inline asm
	fma.rn.f32 %f4862, %f4632, %f65796, %f4858;
	// end inline asm
	// begin inline asm
	fma.rn.f32 %f4866, %f4632, %f65796, %f4862;
	// end inline asm
	// begin inline asm
	fma.rn.f32 %f4870, %f4632, %f65796, %f4866;
	// end inline asm
	// begin inline asm
	fma.rn.f32 %f4874, %f4632, %f65796, %f4870;
	// end inline asm
	// begin inline asm
	fma.rn.f32 %f4878, %f4632, %f65796, %f4874;
	// end inline asm
	// begin inline asm
	fma.rn.f32 %f4882, %f4632, %f65796, %f4878;
	// end inline asm
	// begin inline asm
	fma.rn.f32 %f4886, %f4632, %f65796, %f4882;
	// end inline asm
	// begin inline asm
	fma.rn.f32 %f4890, %f4632, %f65796, %f4886;
	// end inline asm
	// begin inline asm
	fma.rn.f32 %f4894, %f4632, %f65796, %f4890;
	// end inline asm
	// begin inline asm
	fma.rn.f32 %f4898, %f4632, %f65796, %f4894;
	// end inline asm
	// begin inline asm
	fma.rn.f32 %f4902, %f4632, %f65796, %f4898;
	// end inline asm
	// begin inline asm
	fma.rn.f32 %f4906, %f4632, %f65796, %f4902;
	// end inline asm
	// begin inline asm
	fma.rn.f32 %f4910, %f4632, %f65796, %f4906;
	// end inline asm
	// begin inline asm
	fma.rn.f32 %f4914, %f4632, %f65796, %f4910;
	// end inline asm
	// begin inline asm
	fma.rn.f32 %f4918, %f4632, %f65796, %f4914;
	// end inline asm
	// begin inline asm
	fma.rn.f32 %f4922, %f4632, %f65796, %f4918;
	// end inline asm
	// begin inline asm
	fma.rn.f32 %f4926, %f4632, %f65796, %f4922;
	// end inline asm
	// begin inline asm
	fma.rn.f32 %f4930, %f4632, %f65796, %f4926;
	// end inline asm
	// begin inline asm
	fma.rn.f32 %f4934, %f4632, %f65796, %f4930;
	// end inline asm
	// begin inline asm
	fma.rn.f32 %f4938, %f4632, %f65796, %f4934;
	// end inline asm
	// begin inline asm
	fma.rn.f32 %f4942, %f4632, %f65796, %f4938;
	// end inline asm
	// begin inline asm
	fma.rn.f32 %f4946, %f4632, %f65796, %f4942;
	// end inline asm
	// begin inline asm
	fma.rn.f32 %f4950, %f4632, %f65796, %f4946;
	// end inline asm
	// begin inline asm
	fma.rn.f32 %f4954, %f4632, %f65796, %f4950;
	// end inline asm
	// begin inline asm
	fma.rn.f32 %f4958, %f4632, %f65796, %f4954;
	// end inline asm
	// begin inline asm
	fma.rn.f32 %f4962, %f4632, %f65796, %f4958;
	// end inline asm
	// begin inline asm
	fma.rn.f32 %f4966, %f4632, %f65796, %f4962;
	// end inline asm
	// begin inline asm
	fma.rn.f32 %f4970, %f4632, %f65796, %f4966;
	// end inline asm
	// begin inline asm
	fma.rn.f32 %f4974, %f4632, %f65796, %f4970;
	// end inline asm
	// begin inline asm
	fma.rn.f32 %f4978, %f4632, %f65796, %f4974;
	// end inline asm
	// begin inline asm
	fma.rn.f32 %f4982, %f4632, %f65796, %f4978;
	// end inline asm
	// begin inline asm
	fma.rn.f32 %f4986, %f4632, %f65796, %f4982;
	// end inline asm
	// begin inline asm
	fma.rn.f32 %f4990, %f4632, %f65796, %f4986;
	// end inline asm
	// begin inline asm
	fma.rn.f32 %f4994, %f4632, %f65796, %f4990;
	// end inline asm
	// begin inline asm
	fma.rn.f32 %f4998, %f4632, %f65796, %f4994;
	// end inline asm
	// begin inline asm
	fma.rn.f32 %f5002, %f4632, %f65796, %f4998;
	// end inline asm
	// begin inline asm
	fma.rn.f32 %f5006, %f4632, %f65796, %f5002;
	// end inline asm
	// begin inline asm
	fma.rn.f32 %f5010, %f4632, %f65796, %f5006;
	// end inline asm
	// begin inline asm
	fma.rn.f32 %f5014, %f4632, %f65796, %f5010;
	// end inline asm
	// begin inline asm
	fma.rn.f32 %f5018, %f4632, %f65796, %f5014;
	// end inline asm
	// begin inline asm
	fma.rn.f32 %f5022, %f4632, %f65796, %f5018;
	// end inline asm
	// begin inline asm
	fma.rn.f32 %f5026, %f4632, %f65796, %f5022;
	// end inline asm
	// begin inline asm
	fma.rn.f32 %f5030, %f4632, %f65796, %f5026;
	// end inline asm
	// begin inline asm
	fma.rn.f32 %f5034, %f4632, %f65796, %f5030;
	// end inline asm
	// begin inline asm
	fma.rn.f32 %f5038, %f4632, %f65796, %f5034;
	// end inline asm
	// begin inline asm
	fma.rn.f32 %f5042, %f4632, %f65796, %f5038;
	// end inline asm
	// begin inline asm
	fma.rn.f32 %f5046, %f4632, %f65796, %f5042;
	// end inline asm
	// begin inline asm
	fma.rn.f32 %f5050, %f4632, %f65796, %f5046;
	// end inline asm
	// begin inline asm
	fma.rn.f32 %f5054, %f4632, %f65796, %f5050;
	// end inline asm
	// begin inline asm
	fma.rn.f32 %f5058, %f4632, %f65796, %f5054;
	// end inline asm
	// begin inline asm
	fma.rn.f32 %f5062, %f4632, %f65796, %f5058;
	// end inline asm
	// begin inline asm
	fma.rn.f32 %f5066, %f4632, %f65796, %f5062;
	// end inline asm
	// begin inline asm
	fma.rn.f32 %f5070, %f4632, %f65796, %f5066;
	// end inline asm
	// begin inline asm
	fma.rn.f32 %f5074, %f4632, %f65796, %f5070;
	// end inline asm
	// begin inline asm
	fma.rn.f32 %f5078, %f4632, %f65796, %f5074;
	// end inline asm
	// begin inline asm
	fma.rn.f32 %f5082, %f4632, %f65796, %f5078;
	// end inline asm
	// begin inline asm
	fma.rn.f32 %f5086, %f4632, %f65796, %f5082;
	// end inline asm
	// begin inline asm
	fma.rn.f32 %f5090, %f4632, %f65796, %f5086;
	// end inline asm
	// begin inline asm
	fma.rn.f32 %f5094, %f4632, %f65796, %f5090;
	// end inline asm
	// begin inline asm
	fma.rn.f32 %f5098, %f4632, %f65796, %f5094;
	// end inline asm
	// begin inline asm
	fma.rn.f32 %f5102, %f4632, %f65796, %f5098;
	// end inline asm
	// begin inline asm
	fma.rn.f32 %f5106, %f4632, %f65796, %f5102;
	// end inline asm
	// begin inline asm
	fma.rn.f32 %f5110, %f4632, %f65796, %f5106;
	// end inline asm
	// begin inline asm
	fma.rn.f32 %f5114, %f4632, %f65796, %f5110;
	// end inline asm
	// begin inline asm
	fma.rn.f32 %f5118, %f4632, %f65796, %f5114;
	// end inline asm
	// begin inline asm
	fma.rn.f32 %f5122, %f4632, %f65796, %f5118;
	// end inline asm
	// begin inline asm
	fma.rn.f32 %f5126, %f4632, %f65796, %f5122;
	// end inline asm
	// begin inline asm
	fma.rn.f32 %f5130, %f4632, %f65796, %f5126;
	// end inline asm
	// begin inline asm
	fma.rn.f32 %f5134, %f4632, %f65796, %f5130;
	// end inline asm
	// begin inline asm
	fma.rn.f32 %f5138, %f4632, %f65796, %f5134;
	// end inline asm
	// begin inline asm
	fma.rn.f32 %f5142, %f4632, %f65796, %f5138;
	// end inline asm
	// begin inline asm
	sin.approx.f32  %f5146, %f5142;
	// end inline asm
	// begin inline asm
	fma.rn.f32 %f5148, %f5146, %f65796, %f5142;
	// end inline asm
	// begin inline asm
	fma.rn.f32 %f5152, %f5146, %f65796, %f5148;
	// end inline asm
	// begin inline asm
	fma.rn.f32 %f5156, %f5146, %f65796, %f5152;
	// end inline asm
	// begin inline asm
	fma.rn.f32 %f5160, %f5146, %f65796, %f5156;
	// end inline asm
	// begin inline asm
	fma.rn.f32 %f5164, %f5146, %f65796, %f5160;
	// end inline asm
	// begin inline asm
	fma.rn.f32 %f5168, %f5146, %f65796, %f5164;
	// end inline asm
	// begin inline asm
	fma.rn.f32 %f5172, %f5146, %f65796, %f5168;
	// end inline asm
	// begin inline asm
	fma.rn.f32 %f5176, %f5146, %f65796, %f5172;
	// end inline asm
	// begin inline asm
	fma.rn.f32 %f5180, %f5146, %f65796, %f5176;
	// end inline asm
	// begin inline asm
	fma.rn.f32 %f5184, %f5146, %f65796, %f5180;
	// end inline asm
	// begin inline asm
	fma.rn.f32 %f5188, %f5146, %f65796, %f5184;
	// end inline asm
	// begin inline asm
	fma.rn.f32 %f5192, %f5146, %f65796, %f5188;
	// end inline asm
	// begin inline asm
	fma.rn.f32 %f5196, %f5146, %f65796, %f5192;
	// end inline asm
	// begin inline asm
	fma.rn.f32 %f5200, %f5146, %f65796, %f5196;
	// end inline asm
	// begin inline asm
	fma.rn.f32 %f5204, %f5146, %f65796, %f5200;
	// end inline asm
	// begin inline asm
	fma.rn.f32 %f5208, %f5146, %f65796, %f5204;
	// end inline asm
	// begin inline asm
	fma.rn.f32 %f5212, %f5146, %f65796, %f5208;
	// end inline asm
	// begin inline asm
	fma.rn.f32 %f5216, %f5146, %f65796, %f5212;
	// end inline asm
	// begin inline asm
	fma.rn.f32 %f5220, %f5146, %f65796, %f5216;
	// end inline asm
	// begin inline asm
	fma.rn.f32 %f5224, %f5146, %f65796, %f5220;
	// end inline asm
	// begin inline asm
	fma.rn.f32 %f5228, %f5146, %f65796, %f5224;
	// end inline asm
	// begin inline asm
	fma.rn.f32 %f5232, %f5146, %f65796, %f5228;
	// end inline asm
	// begin inline asm
	fma.rn.f32 %f5236, %f5146, %f65796, %f5232;
	// end inline asm
	// begin inline asm
	fma.rn.f32 %f5240, %f5146, %f65796, %f5236;
	// end inline asm
	// begin inline asm
	fma.rn.f32 %f5244, %f5146, %f65796, %f5240;
	// end inline asm
	// begin inline asm
	fma.rn.f32 %f5248, %f5146, %f65796, %f5244;
	// end inline asm
	// begin inline asm
	fma.rn.f32 %f5252, %f5146, %f65796, %f5248;
	// end inline asm
	// begin inline asm
	fma.rn.f32 %f5256, %f5146, %f65796, %f5252;
	// end inline asm
	// begin inline asm
	fma.rn.f32 %f5260, %f5146, %f65796, %f5256;
	// end inline asm
	// begin inline asm
	fma.rn.f32 %f5264, %f5146, %f65796, %f5260;
	// end inline asm
	// begin inline asm
	fma.rn.f32 %f5268, %f5146, %f65796, %f5264;
	// end inline asm
	// begin inline asm
	fma.rn.f32 %f5272, %f5146, %f65796, %f5268;
	// end inline asm
	// begin inline asm
	fma.rn.f32 %f5276, %f5146, %f65796, %f5272;
	// end inline asm
	// begin inline asm
	fma.rn.f32 %f5280, %f5146, %f65796, %f5276;
	// end inline asm
	// begin inline asm
	fma.rn.f32 %f5284, %f5146, %f65796, %f5280;
	// end inline asm
	// begin inline asm
	fma.rn.f32 %f5288, %f5146, %f65796, %f5284;
	// end inline asm
	// begin inline asm
	fma.rn.f32 %f5292, %f5146, %f65796, %f5288;
	// end inline asm
	// begin inline asm
	fma.rn.f32 %f5296, %f5146, %f65796, %f5292;
	// end inline asm
	// begin inline asm
	fma.rn.f32 %f5300, %f5146, %f65796, %f5296;
	// end inline asm
	// begin inline asm
	fma.rn.f32 %f5304, %f5146, %f65796, %f5300;
	// end inline asm
	// begin inline asm
	fma.rn.f32 %f5308, %f5146, %f65796, %f5304;
	// end inline asm
	// begin inline asm
	fma.rn.f32 %f5312, %f5146, %f65796, %f5308;
	// end inline asm
	// begin inline asm
	fma.rn.f32 %f5316, %f5146, %f65796, %f5312;
	// end inline asm
	// begin inline asm
	fma.rn.f32 %f5320, %f5146, %f65796, %f5316;
	// end inline asm
	// begin inline asm
	fma.rn.f32 %f5324, %f5146, %f65796, %f5320;
	// end inline asm
	// begin inline asm
	fma.rn.f32 %f5328, %f5146, %f65796, %f5324;
	// end inline asm
	// begin inline asm
	fma.rn.f32 %f5332, %f5146, %f65796, %f5328;
	// end inline asm
	// begin inline asm
	fma.rn.f32 %f5336, %f5146, %f65796, %f5332;
	// end inline asm
	// begin inline asm
	fma.rn.f32 %f5340, %f5146, %f65796, %f5336;
	// end inline asm
	// begin inline asm
	fma.rn.f32 %f5344, %f5146, %f65796, %f5340;
	// end inline asm
	// begin inline asm
	fma.rn.f32 %f5348, %f5146, %f65796, %f5344;
	// end inline asm
	// begin inline asm
	fma.rn.f32 %f5352, %f5146, %f65796, %f5348;
	// end inline asm
	// begin inline asm
	fma.rn.f32 %f5356, %f5146, %f65796, %f5352;
	// end inline asm
	// begin inline asm
	fma.rn.f32 %f5360, %f5146, %f65796, %f5356;
	// end inline asm
	// begin inline asm
	fma.rn.f32 %f5364, %f5146, %f65796, %f5360;
	// end inline asm
	// begin inline asm
	fma.rn.f32 %f5368, %f5146, %f65796, %f5364;
	// end inline asm
	// begin inline asm
	fma.rn.f32 %f5372, %f5146, %f65796, %f5368;
	// end inline asm
	// begin inline asm
	fma.rn.f32 %f5376, %f5146, %f65796, %f5372;
	// end inline asm
	// begin inline asm
	fma.rn.f32 %f5380, %f5146, %f65796, %f5376;
	// end inline asm
	// begin inline asm
	fma.rn.f32 %f5384, %f5146, %f65796, %f5380;
	// end inline asm
	// begin inline asm
	fma.rn.f32 %f5388, %f5146, %f65796, %f5384;
	// end inline asm
	// begin inline asm
	fma.rn.f32 %f5392, %f5146, %f65796, %f5388;
	// end inline asm
	// begin inline asm
	fma.rn.f32 %f5396, %f5146, %f65796, %f5392;
	// end inline asm
	// begin inline asm
	fma.rn.f32 %f5400, %f5146, %f65796, %f5396;
	// end inline asm
	// begin inline asm
	fma.rn.f32 %f5404, %f5146, %f65796, %f5400;
	// end inline asm
	// begin inline asm
	fma.rn.f32 %f5408, %f5146, %f65796, %f5404;
	// end inline asm
	// begin inline asm
	fma.rn.f32 %f5412, %f5146, %f65796, %f5408;
	// end inline asm
	// begin inline asm
	fma.rn.f32 %f5416, %f5146, %f65796, %f5412;
	// end inline asm
	// begin inline asm
	fma.rn.f32 %f5420, %f5146, %f65796, %f5416;
	// end inline asm
	// begin inline asm
	fma.rn.f32 %f5424, %f5146, %f65796, %f5420;
	// end inline asm
	// begin inline asm
	fma.rn.f32 %f5428, %f5146, %f65796, %f5424;
	// end inline asm
	// begin inline asm
	fma.rn.f32 %f5432, %f5146, %f65796, %f5428;
	// end inline asm
	// begin inline asm
	fma.rn.f32 %f5436, %f5146, %f65796, %f5432;
	// end inline asm
	// begin inline asm
	fma.rn.f32 %f5440, %f5146, %f65796, %f5436;
	// end inline asm
	// begin inline asm
	fma.rn.f32 %f5444, %f5146, %f65796, %f5440;
	// end inline asm
	// begin inline asm
	fma.rn.f32 %f5448, %f5146, %f65796, %f5444;
	// end inline asm
	// begin inline asm
	fma.rn.f32 %f5452, %f5146, %f65796, %f5448;
	// end inline asm
	// begin inline asm
	fma.rn.f32 %f5456, %f5146, %f65796, %f5452;
	// end inline asm
	// begin inline asm
	fma.rn.f32 %f5460, %f5146, %f65796, %f5456;
	// end inline asm
	// begin inline asm
	fma.rn.f32 %f5464, %f5146, %f65796, %f5460;
	// end inline asm
	// begin inline asm
	fma.rn.f32 %f5468, %f5146, %f65796, %f5464;
	// end inline asm
	// begin inline asm
	fma.rn.f32 %f5472, %f5146, %f65796, %f5468;
	// end inline asm
	// begin inline asm
	fma.rn.f32 %f5476, %f5146, %f65796, %f5472;
	// end inline asm
	// begin inline asm
	fma.rn.f32 %f5480, %f5146, %f65796, %f5476;
	// end inline asm
	// begin inline asm
	fma.rn.f32 %f5484, %f5146, %f65796, %f5480;
	// end inline asm
	// begin inline asm
	fma.rn.f32 %f5488, %f5146, %f65796, %f5484;
	// end inline asm
	// begin inline asm
	fma.rn.f32 %f5492, %f5146, %f65796, %f5488;
	// end inline asm
	// begin inline asm
	fma.rn.f32 %f5496, %f5146, %f65796, %f5492;
	// end inline asm
	// begin inline asm
	fma.rn.f32 %f5500, %f5146, %f65796, %f5496;
	// end inline asm
	// begin inline asm
	fma.rn.f32 %f5504, %f5146, %f65796, %f5500;
	// end inline asm
	// begin inline asm
	fma.rn.f32 %f5508, %f5146, %f65796, %f5504;
	// end inline asm
	// begin inline asm
	fma.rn.f32 %f5512, %f5146, %f65796, %f5508;
	// end inline asm
	// begin inline asm
	fma.rn.f32 %f5516, %f5146, %f65796, %f5512;
	// end inline asm
	// begin inline asm
	fma.rn.f32 %f5520, %f5146, %f65796, %f5516;
	// end inline asm
	// begin inline asm
	fma.rn.f32 %f5524, %f5146, %f65796, %f5520;
	// end inline asm
	// begin inline asm
	fma.rn.f32 %f5528, %f5146, %f65796, %f5524;
	// end inline asm
	// begin inline asm
	fma.rn.f32 %f5532, %f5146, %f65796, %f5528;
	// end inline asm
	// begin inline asm
	fma.rn.f32 %f5536, %f5146, %f65796, %f5532;
	// end inline asm
	// begin inline asm
	fma.rn.f32 %f5540, %f5146, %f65796, %f5536;
	// end inline asm
	// begin inline asm
	fma.rn.f32 %f5544, %f5146, %f65796, %f5540;
	// end inline asm
	// begin inline asm
	fma.rn.f32 %f5548, %f5146, %f65796, %f5544;
	// end inline asm
	// begin inline asm
	fma.rn.f32 %f5552, %f5146, %f65796, %f5548;
	// end inline asm
	// begin inline asm
	fma.rn.f32 %f5556, %f5146, %f65796, %f5552;
	// end inline asm
	// begin inline asm
	fma.rn.f32 %f5560, %f5146, %f65796, %f5556;
	// end inline asm
	// begin inline asm
	fma.rn.f32 %f5564, %f5146, %f65796, %f5560;
	// end inline asm
	// begin inline asm
	fma.rn.f32 %f5568, %f5146, %f65796, %f5564;
	// end inline asm
	// begin inline asm
	fma.rn.f32 %f5572, %f5146, %f65796, %f5568;
	// end inline asm
	// begin inline asm
	fma.rn.f32 %f5576, %f5146, %f65796, %f5572;
	// end inline asm
	// begin inline asm
	fma.rn.f32 %f5580, %f5146, %f65796, %f5576;
	// end inline asm
	// begin inline asm
	fma.rn.f32 %f5584, %f5146, %f65796, %f5580;
	// end inline asm
	// begin inline asm
	fma.rn.f32 %f5588, %f5146, %f65796, %f5584;
	// end inline asm
	// begin inline asm
	fma.rn.f32 %f5592, %f5146, %f65796, %f5588;
	// end inline asm
	// begin inline asm
	fma.rn.f32 %f5596, %f5146, %f65796, %f5592;
	// end inline asm
	// begin inline asm
	fma.rn.f32 %f5600, %f5146, %f65796, %f5596;
	// end inline asm
	// begin inline asm
	fma.rn.f32 %f5604, %f5146, %f65796, %f5600;
	// end inline asm
	// begin inline asm
	fma.rn.f32 %f5608, %f5146, %f65796, %f5604;
	// end inline asm
	// begin inline asm
	fma.rn.f32 %f5612, %f5146, %f65796, %f5608;
	// end inline asm
	// begin inline asm
	fma.rn.f32 %f5616, %f5146, %f65796, %f5612;
	// end inline asm
	// begin inline asm
	fma.rn.f32 %f5620, %f5146, %f65796, %f5616;
	// end inline asm
	// begin inline asm
	fma.rn.f32 %f5624, %f5146, %f65796, %f5620;
	// end inline asm
	// begin inline asm
	fma.rn.f32 %f5628, %f5146, %f65796, %f5624;
	// end inline asm
	// begin inline asm
	fma.rn.f32 %f5632, %f5146, %f65796, %f5628;
	// end inline asm
	// begin inline asm
	fma.rn.f32 %f5636, %f5146, %f65796, %f5632;
	// end inline asm
	// begin inline asm
	fma.rn.f32 %f5640, %f5146, %f65796, %f5636;
	// end inline asm
	// begin inline asm
	fma.rn.f32 %f5644, %f5146, %f65796, %f5640;
	// end inline asm
	// begin inline asm
	fma.rn.f32 %f5648, %f5146, %f65796, %f5644;
	// end inline asm
	// begin inline asm
	fma.rn.f32 %f5652, %f5146, %f65796, %f5648;
	// end inline asm
	// begin inline asm
	fma.rn.f32 %f5656, %f5146, %f65796, %f5652;
	// end inline asm
	// begin inline asm
	sin.approx.f32  %f5660, %f5656;
	// end inline asm
	// begin inline asm
	fma.rn.f32 %f5662, %f5660, %f65796, %f5656;
	// end inline asm
	// begin inline asm
	fma.rn.f32 %f5666, %f5660, %f65796, %f5662;
	// end inline asm
	// begin inline asm
	fma.rn.f32 %f5670, %f5660, %f65796, %f5666;
	// end inline asm
	// begin inline asm
	fma.rn.f32 %f5674, %f5660, %f65796, %f5670;
	// end inline asm
	// begin inline asm
	fma.rn.f32 %f5678, %f5660, %f65796, %f5674;
	// end inline asm
	// begin inline asm
	fma.rn.f32 %f5682, %f5660, %f65796, %f5678;
	// end inline asm
	// begin inline asm
	fma.rn.f32 %f5686, %f5660, %f65796, %f5682;
	// end inline asm
	// begin inline asm
	fma.rn.f32 %f5690, %f5660, %f65796, %f5686;
	// end inline asm
	// begin inline asm
	fma.rn.f32 %f5694, %f5660, %f65796, %f5690;
	// end inline asm
	// begin inline asm
	fma.rn.f32 %f5698, %f5660, %f65796, %f5694;
	// end inline asm
	// begin inline asm
	fma.rn.f32 %f5702, %f5660, %f65796, %f5698;
	// end inline asm
	// begin inline asm
	fma.rn.f32 %f5706, %f5660, %f65796, %f5702;
	// end inline asm
	// begin inline asm
	fma.rn.f32 %f5710, %f5660, %f65796, %f5706;
	// end inline asm
	// begin inline asm
	fma.rn.f32 %f5714, %f5660, %f65796, %f5710;
	// end inline asm
	// begin inline asm
	fma.rn.f32 %f5718, %f5660, %f65796, %f5714;
	// end inline asm
	// begin inline asm
	fma.rn.f32 %f5722, %f5660, %f65796, %f5718;
	// end inline asm
	// begin inline asm
	fma.rn.f32 %f5726, %f5660, %f65796, %f5722;
	// end inline asm
	// begin inline asm
	fma.rn.f32 %f5730, %f5660, %f65796, %f5726;
	// end inline asm
	// begin inline asm
	fma.rn.f32 %f5734, %f5660, %f65796, %f5730;
	// end inline asm
	// begin inline asm
	fma.rn.f32 %f5738, %f5660, %f65796, %f5734;
	// end inline asm
	// begin inline asm
	fma.rn.f32 %f5742, %f5660, %f65796, %f5738;
	// end inline asm
	// begin inline asm
	fma.rn.f32 %f5746, %f5660, %f65796, %f5742;
	// end inline asm
	// begin inline asm
	fma.rn.f32 %f5750, %f5660, %f65796, %f5746;
	// end inline asm
	// begin inline asm
	fma.rn.f32 %f5754, %f5660, %f65796, %f5750;
	// end inline asm
	// begin inline asm
	fma.rn.f32 %f5758, %f5660, %f65796, %f5754;
	// end inline asm
	// begin inline asm
	fma.rn.f32 %f5762, %f5660, %f65796, %f5758;
	// end inline asm
	// begin inline asm
	fma.rn.f32 %f5766, %f5660, %f65796, %f5762;
	// end inline asm
	// begin inline asm
	fma.rn.f32 %f5770, %f5660, %f65796, %f5766;
	// end inline asm
	// begin inline asm
	fma.rn.f32 %f5774, %f5660, %f65796, %f5770;
	// end inline asm
	// begin inline asm
	fma.rn.f32 %f5778, %f5660, %f65796, %f5774;
	// end inline asm
	// begin inline asm
	fma.rn.f32 %f5782, %f5660, %f65796, %f5778;
	// end inline asm
	// begin inline asm
	fma.rn.f32 %f5786, %f5660, %f65796, %f5782;
	// end inline asm
	// begin inline asm
	fma.rn.f32 %f5790, %f5660, %f65796, %f5786;
	// end inline asm
	// begin inline asm
	fma.rn.f32 %f5794, %f5660, %f65796, %f5790;
	// end inline asm
	// begin inline asm
	fma.rn.f32 %f5798, %f5660, %f65796, %f5794;
	// end inline asm
	// begin inline asm
	fma.rn.f32 %f5802, %f5660, %f65796, %f5798;
	// end inline asm
	// begin inline asm
	fma.rn.f32 %f5806, %f5660, %f65796, %f5802;
	// end inline asm
	// begin inline asm
	fma.rn.f32 %f5810, %f5660, %f65796, %f5806;
	// end inline asm
	// begin inline asm
	fma.rn.f32 %f5814, %f5660, %f65796, %f5810;
	// end inline asm
	// begin inline asm
	fma.rn.f32 %f5818, %f5660, %f65796, %f5814;
	// end inline asm
	// begin inline asm
	fma.rn.f32 %f5822, %f5660, %f65796, %f5818;
	// end inline asm
	// begin inline asm
	fma.rn.f32 %f5826, %f5660, %f65796, %f5822;
	// end inline asm
	// begin inline asm
	fma.rn.f32 %f5830, %f5660, %f65796, %f5826;
	// end inline asm
	// begin inline asm
	fma.rn.f32 %f5834, %f5660, %f65796, %f5830;
	// end inline asm
	// begin inline asm
	fma.rn.f32 %f5838, %f5660, %f65796, %f5834;
	// end inline asm
	// begin inline asm
	fma.rn.f32 %f5842, %f5660, %f65796, %f5838;
	// end inline asm
	// begin inline asm
	fma.rn.f32 %f5846, %f5660, %f65796, %f5842;
	// end inline asm
	// begin inline asm
	fma.rn.f32 %f5850, %f5660, %f65796, %f5846;
	// end inline asm
	// begin inline asm
	fma.rn.f32 %f5854, %f5660, %f65796, %f5850;
	// end inline asm
	// begin inline asm
	fma.rn.f32 %f5858, %f5660, %f65796, %f5854;
	// end inline asm
	// begin inline asm
	fma.rn.f32 %f5862, %f5660, %f65796, %f5858;
	// end inline asm
	// begin inline asm
	fma.rn.f32 %f5866, %f5660, %f65796, %f5862;
	// end inline asm
	// begin inline asm
	fma.rn.f32 %f5870, %f5660, %f65796, %f5866;
	// end inline asm
	// begin inline asm
	fma.rn.f32 %f5874, %f5660, %f65796, %f5870;
	// end inline asm
	// begin inline asm
	fma.rn.f32 %f5878, %f5660, %f65796, %f5874;
	// end inline asm
	// begin inline asm
	fma.rn.f32 %f5882, %f5660, %f65796, %f5878;
	// end inline asm
	// begin inline asm
	fma.rn.f32 %f5886, %f5660, %f65796, %f5882;
	// end inline asm
	// begin inline asm
	fma.rn.f32 %f5890, %f5660, %f65796, %f5886;
	// end inline asm
	// begin inline asm
	fma.rn.f32 %f5894, %f5660, %f65796, %f5890;
	// end inline asm
	// begin inline asm
	fma.rn.f32 %f5898, %f5660, %f65796, %f5894;
	// end inline asm
	// begin inline asm
	fma.rn.f32 %f5902, %f5660, %f65796, %f5898;
	// end inline asm
	// begin inline asm
	fma.rn.f32 %f5906, %f5660, %f65796, %f5902;
	// end inline asm
	// begin inline asm
	fma.rn.f32 %f5910, %f5660, %f65796, %f5906;
	// end inline asm
	// begin inline asm
	fma.rn.f32 %f5914, %f5660, %f65796, %f5910;
	// end inline asm
	// begin inline asm
	fma.rn.f32 %f5918, %f5660, %f65796, %f5914;
	// end inline asm
	// begin inline asm
	fma.rn.f32 %f5922, %f5660, %f65796, %f5918;
	// end inline asm
	// begin inline asm
	fma.rn.f32 %f5926, %f5660, %f65796, %f5922;
	// end inline asm
	// begin inline asm
	fma.rn.f32 %f5930, %f5660, %f65796, %f5926;
	// end inline asm
	// begin inline asm
	fma.rn.f32 %f5934, %f5660, %f65796, %f5930;
	// end inline asm
	// begin inline asm
	fma.rn.f32 %f5938, %f5660, %f65796, %f5934;
	// end inline asm
	// begin inline asm
	fma.rn.f32 %f5942, %f5660, %f65796, %f5938;
	// end inline asm
	// begin inline asm
	fma.rn.f32 %f5946, %f5660, %f65796, %f5942;
	// end inline asm
	// begin inline asm
	fma.rn.f32 %f5950, %f5660, %f65796, %f5946;
	// end inline asm
	// begin inline asm
	fma.rn.f32 %f5954, %f5660, %f65796, %f5950;
	// end inline asm
	// begin inline asm
	fma.rn.f32 %f5958, %f5660, %f65796, %f5954;
	// end inline asm
	// begin inline asm
	fma.rn.f32 %f5962, %f5660, %f65796, %f5958;
	// end inline asm
	// begin inline asm
	fma.rn.f32 %f5966, %f5660, %f65796, %f5962;
	// end inline asm
	// begin inline asm
	fma.rn.f32 %f5970, %f5660, %f65796, %f5966;
	// end inline asm
	// begin inline asm
	fma.rn.f32 %f5974, %f5660, %f65796, %f5970;
	// end inline asm
	// begin inline asm
	fma.rn.f32 %f5978, %f5660, %f65796, %f5974;
	// end inline asm
	// begin inline asm
	fma.rn.f32 %f5982, %f5660, %f65796, %f5978;
	// end inline asm
	// begin inline asm
	fma.rn.f32 %f5986, %f5660, %f65796, %f5982;
	// end inline asm
	// begin inline asm
	fma.rn.f32 %f5990, %f5660, %f65796, %f5986;
	// end inline asm
	// begin inline asm
	fma.rn.f32 %f5994, %f5660, %f65796, %f5990;
	// end inline asm
	// begin inline asm
	fma.rn.f32 %f5998, %f5660, %f65796, %f5994;
	// end inline asm
	// begin inline asm
	fma.rn.f32 %f6002, %f5660, %f65796, %f5998;
	// end inline asm
	// begin inline asm
	fma.rn.f32 %f6006, %f5660, %f65796, %f6002;
	// end inline asm
	// begin inline asm
	fma.rn.f32 %f6010, %f5660, %f65796, %f6006;
	// end inline asm
	// begin inline asm
	fma.rn.f32 %f6014, %f5660, %f65796, %f6010;
	// end inline asm
	// begin inline asm
	fma.rn.f32 %f6018, %f5660, %f65796, %f6014;
	// end inline asm
	// begin inline asm
	fma.rn.f32 %f6022, %f5660, %f65796, %f6018;
	// end inline asm
	// begin inline asm
	fma.rn.f32 %f6026, %f5660, %f65796, %f6022;
	// end inline asm
	// begin inline asm
	fma.rn.f32 %f6030, %f5660, %f65796, %f6026;
	// end inline asm
	// begin inline asm
	fma.rn.f32 %f6034, %f5660, %f65796, %f6030;
	// end inline asm
	// begin inline asm
	fma.rn.f32 %f6038, %f5660, %f65796, %f6034;
	// end inline asm
	// begin inline asm
	fma.rn.f32 %f6042, %f5660, %f65796, %f6038;
	// end inline asm
	// begin inline asm
	fma.rn.f32 %f6046, %f5660, %f65796, %f6042;
	// end inline asm
	// begin inline asm
	fma.rn.f32 %f6050, %f5660, %f65796, %f6046;
	// end inline asm
	// begin inline asm
	fma.rn.f32 %f6054, %f5660, %f65796, %f6050;
	// end inline asm
	// begin inline asm
	fma.rn.f32 %f6058, %f5660, %f65796, %f6054;
	// end inline asm
	// begin inline asm
	fma.rn.f32 %f6062, %f5660, %f65796, %f6058;
	// end inline asm
	// begin inline asm
	fma.rn.f32 %f6066, %f5660, %f65796, %f6062;
	// end inline asm
	// begin inline asm
	fma.rn.f32 %f6070, %f5660, %f65796, %f6066;
	// end inline asm
	// begin inline asm
	fma.rn.f32 %f6074, %f5660, %f65796, %f6070;
	// end inline asm
	// begin inline asm
	fma.rn.f32 %f6078, %f5660, %f65796, %f6074;
	// end inline asm
	// begin inline asm
	fma.rn.f32 %f6082, %f5660, %f65796, %f6078;
	// end inline asm
	// begin inline asm
	fma.rn.f32 %f6086, %f5660, %f65796, %f6082;
	// end inline asm
	// begin inline asm
	fma.rn.f32 %f6090, %f5660, %f65796, %f6086;
	// end inline asm
	// begin inline asm
	fma.rn.f32 %f6094, %f5660, %f65796, %f6090;
	// end inline asm
	// begin inline asm
	fma.rn.f32 %f6098, %f5660, %f65796, %f6094;
	// end inline asm
	// begin inline asm
	fma.rn.f32 %f6102, %f5660, %f65796, %f6098;
	// end inline asm
	// begin inline asm
	fma.rn.f32 %f6106, %f5660, %f65796, %f6102;
	// end inline asm
	// begin inline asm
	fma.rn.f32 %f6110, %f5660, %f65796, %f6106;
	// end inline asm
	// begin inline asm
	fma.rn.f32 %f6114, %f5660, %f65796, %f6110;
	// end inline asm
	// begin inline asm
	fma.rn.f32 %f6118, %f5660, %f65796, %f6114;
	// end inline asm
	// begin inline asm
	fma.rn.f32 %f6122, %f5660, %f65796, %f6118;
	// end inline asm
	// begin inline asm
	fma.rn.f32 %f6126, %f5660, %f65796, %f6122;
	// end inline asm
	// begin inline asm
	fma.rn.f32 %f6130, %f5660, %f65796, %f6126;
	// end inline asm
	// begin inline asm
	fma.rn.f32 %f6134, %f5660, %f65796, %f6130;
	// end inline asm
	// begin inline asm
	fma.rn.f32 %f6138, %f5660, %f65796, %f6134;
	// end inline asm
	// begin inline asm
	fma.rn.f32 %f6142, %f5660, %f65796, %f6138;
	// end inline asm
	// begin inline asm
	fma.rn.f32 %f6146, %f5660, %f65796, %f6142;
	// end inline asm
	// begin inline asm
	fma.rn.f32 %f6150, %f5660, %f65796, %f6146;
	// end inline asm
	// begin inline asm
	fma.rn.f32 %f6154, %f5660, %f65796, %f6150;
	// end inline asm
	// begin inline asm
	fma.rn.f32 %f6158, %f5660, %f65796, %f6154;
	// end inline asm
	// begin inline asm
	fma.rn.f32 %f6162, %f5660, %f65796, %f6158;
	// end inline asm
	// begin inline asm
	fma.rn.f32 %f6166, %f5660, %f65796, %f6162;
	// end inline asm
	// begin inline asm
	fma.rn.f32 %f6170, %f5660, %f65796, %f6166;
	// end inline asm
	// begin inline asm
	sin.approx.f32  %f6174, %f6170;
	// end inline asm
	// begin inline asm
	fma.rn.f32 %f6176, %f6174, %f65796, %f6170;
	// end inline asm
	// begin inline asm
	fma.rn.f32 %f6180, %f6174, %f65796, %f6176;
	// end inline asm
	// begin inline asm
	fma.rn.f32 %f6184, %f6174, %f65796, %f6180;
	// end inline asm
	// begin inline asm
	fma.rn.f32 %f6188, %f6174, %f65796, %f6184;
	// end inline asm
	// begin inline asm
	fma.rn.f32 %f6192, %f6174, %f65796, %f6188;
	// end inline asm
	// begin inline asm
	fma.rn.f32 %f6196, %f6174, %f65796, %f6192;
	// end inline asm
	// begin inline asm
	fma.rn.f32 %f6200, %f6174, %f65796, %f6196;
	// end inline asm
	// begin inline asm
	fma.rn.f32 %f6204, %f6174, %f65796, %f6200;
	// end inline asm
	// begin inline asm
	fma.rn.f32 %f6208, %f6174, %f65796, %f6204;
	// end inline asm
	// begin inline asm
	fma.rn.f32 %f6212, %f6174, %f65796, %f6208;
	// end inline asm
	// begin inline asm
	fma.rn.f32 %f6216, %f6174, %f65796, %f6212;
	// end inline asm
	// begin inline asm
	fma.rn.f32 %f6220, %f6174, %f65796, %f6216;
	// end inline asm
	// begin inline asm
	fma.rn.f32 %f6224, %f6174, %f65796, %f6220;
	// end inline asm
	// begin inline asm
	fma.rn.f32 %f6228, %f6174, %f65796, %f6224;
	// end inline asm
	// begin inline asm
	fma.rn.f32 %f6232, %f6174, %f65796, %f6228;
	// end inline asm
	// begin inline asm
	fma.rn.f32 %f6236, %f6174, %f65796, %f6232;
	// end inline asm
	// begin inline asm
	fma.rn.f32 %f6240, %f6174, %f65796, %f6236;
	// end inline asm
	// begin inline asm
	fma.rn.f32 %f6244, %f6174, %f65796, %f6240;
	// end inline asm
	// begin inline asm
	fma.rn.f32 %f6248, %f6174, %f65796, %f6244;
	// end inline asm
	// begin inline asm
	fma.rn.f32 %f6252, %f6174, %f65796, %f6248;
	// end inline asm
	// begin inline asm
	fma.rn.f32 %f6256, %f6174, %f65796, %f6252;
	// end inline asm
	// begin inline asm
	fma.rn.f32 %f6260, %f6174, %f65796, %f6256;
	// end inline asm
	// begin inline asm
	fma.rn.f32 %f6264, %f6174, %f65796, %f6260;
	// end inline asm
	// begin inline asm
	fma.rn.f32 %f6268, %f6174, %f65796, %f6264;
	// end inline asm
	// begin inline asm
	fma.rn.f32 %f6272, %f6174, %f65796, %f6268;
	// end inline asm
	// begin inline asm
	fma.rn.f32 %f6276, %f6174, %f65796, %f6272;
	// end inline asm
	// begin inline asm
	fma.rn.f32 %f6280, %f6174, %f65796, %f6276;
	// end inline asm
	// begin inline asm
	fma.rn.f32 %f6284, %f6174, %f65796, %f6280;
	// end inline asm
	// begin inline asm
	fma.rn.f32 %f6288, %f6174, %f65796, %f6284;
	// end inline asm
	// begin inline asm
	fma.rn.f32 %f6292, %f6174, %f65796, %f6288;
	// end inline asm
	// begin inline asm
	fma.rn.f32 %f6296, %f6174, %f65796, %f6292;
	// end inline asm
	// begin inline asm
	fma.rn.f32 %f6300, %f6174, %f65796, %f6296;
	// end inline asm
	// begin inline asm
	fma.rn.f32 %f6304, %f6174, %f65796, %f6300;
	// end inline asm
	// begin inline asm
	fma.rn.f32 %f6308, %f6174, %f65796, %f6304;
	// end inline asm
	// begin inline asm
	fma.rn.f32 %f6312, %f6174, %f65796, %f6308;
	// end inline asm
	// begin inline asm
	fma.rn.f32 %f6316, %f6174, %f65796, %f6312;
	// end inline asm
	// begin inline asm
	fma.rn.f32 %f6320, %f6174, %f65796, %f6316;
	// end inline asm
	// begin inline asm
	fma.rn.f32 %f6324, %f6174, %f65796, %f6320;
	// end inline asm
	// begin inline asm
	fma.rn.f32 %f6328, %f6174, %f65796, %f6324;
	// end inline asm
	// begin inline asm
	fma.rn.f32 %f6332, %f6174, %f65796, %f6328;
	// end inline asm
	// begin inline asm
	fma.rn.f32 %f6336, %f6174, %f65796, %f6332;
	// end inline asm
	// begin inline asm
	fma.rn.f32 %f6340, %f6174, %f65796, %f6336;
	// end inline asm
	// begin inline asm
	fma.rn.f32 %f6344, %f6174, %f65796, %f6340;
	// end inline asm
	// begin inline asm
	fma.rn.f32 %f6348, %f6174, %f65796, %f6344;
	// end inline asm
	// begin inline asm
	fma.rn.f32 %f6352, %f6174, %f65796, %f6348;
	// end inline asm
	// begin inline asm
	fma.rn.f32 %f6356, %f6174, %f65796, %f6352;
	// end inline asm
	// begin inline asm
	fma.rn.f32 %f6360, %f6174, %f65796, %f6356;
	// end inline asm
	// begin inline asm
	fma.rn.f32 %f6364, %f6174, %f65796, %f6360;
	// end inline asm
	// begin inline asm
	fma.rn.f32 %f6368, %f6174, %f65796, %f6364;
	// end inline asm
	// begin inline asm
	fma.rn.f32 %f6372, %f6174, %f65796, %f6368;
	// end inline asm
	// begin inline asm
	fma.rn.f32 %f6376, %f6174, %f65796, %f6372;
	// end inline asm
	// begin inline asm
	fma.rn.f32 %f6380, %f6174, %f65796, %f6376;
	// end inline asm
	// begin inline asm
	fma.rn.f32 %f6384, %f6174, %f65796, %f6380;
	// end inline asm
	// begin inline asm
	fma.rn.f32 %f6388, %f6174, %f65796, %f6384;
	// end inline asm
	// begin inline asm
	fma.rn.f32 %f6392, %f6174, %f65796, %f6388;
	// end inline asm
	// begin inline asm
	fma.rn.f32 %f6396, %f6174, %f65796, %f6392;
	// end inline asm
	// begin inline asm
	fma.rn.f32 %f6400, %f6174, %f65796, %f6396;
	// end inline asm
	// begin inline asm
	fma.rn.f32 %f6404, %f6174, %f65796, %f6400;
	// end inline asm
	// begin inline asm
	fma.rn.f32 %f6408, %f6174, %f65796, %f6404;
	// end inline asm
	// begin inline asm
	fma.rn.f32 %f6412, %f6174, %f65796, %f6408;
	// end inline asm
	// begin inline asm
	fma.rn.f32 %f6416, %f6174, %f65796, %f6412;
	// end inline asm
	// begin inline asm
	fma.rn.f32 %f6420, %f6174, %f65796, %f6416;
	// end inline asm
	// begin inline asm
	fma.rn.f32 %f6424, %f6174, %f65796, %f6420;
	// end inline asm
	// begin inline asm
	fma.rn.f32 %f6428, %f6174, %f65796, %f6424;
	// end inline asm
	// begin inline asm
	fma.rn.f32 %f6432, %f6174, %f65796, %f6428;
	// end inline asm
	// begin inline asm
	fma.rn.f32 %f6436, %f6174, %f65796, %f6432;
	// end inline asm
	// begin inline asm
	fma.rn.f32 %f6440, %f6174, %f65796, %f6436;
	// end inline asm
	// begin inline asm
	fma.rn.f32 %f6444, %f6174, %f65796, %f6440;
	// end inline asm
	// begin inline asm
	fma.rn.f32 %f6448, %f6174, %f65796, %f6444;
	// end inline asm
	// begin inline asm
	fma.rn.f32 %f6452, %f6174, %f65796, %f6448;
	// end inline asm
	// begin inline asm
	fma.rn.f32 %f6456, %f6174, %f65796, %f6452;
	// end inline asm
	// begin inline asm
	fma.rn.f32 %f6460, %f6174, %f65796, %f6456;
	// end inline asm
	// begin inline asm
	fma.rn.f32 %f6464, %f6174, %f65796, %f6460;
	// end inline asm
	// begin inline asm
	fma.rn.f32 %f6468, %f6174, %f65796, %f6464;
	// end inline asm
	// begin inline asm
	fma.rn.f32 %f6472, %f6174, %f65796, %f6468;
	// end inline asm
	// begin inline asm
	fma.rn.f32 %f6476, %f6174, %f65796, %f6472;
	// end inline asm
	// begin inline asm
	fma.rn.f32 %f6480, %f6174, %f65796, %f6476;
	// end inline asm
	// begin inline asm
	fma.rn.f32 %f6484, %f6174, %f65796, %f6480;
	// end inline asm
	// begin inline asm
	fma.rn.f32 %f6488, %f6174, %f65796, %f6484;
	// end inline asm
	// begin inline asm
	fma.rn.f32 %f6492, %f6174, %f65796, %f6488;
	// end inline asm
	// begin inline asm
	fma.rn.f32 %f6496, %f6174, %f65796, %f6492;
	// end inline asm
	// begin inline asm
	fma.rn.f32 %f6500, %f6174, %f65796, %f6496;
	// end inline asm
	// begin inline asm
	fma.rn.f32 %f6504, %f6174, %f65796, %f6500;
	// end inline asm
	// begin inline asm
	fma.rn.f32 %f6508, %f6174, %f65796, %f6504;
	// end inline asm
	// begin inline asm
	fma.rn.f32 %f6512, %f6174, %f65796, %f6508;
	// end inline asm
	// begin inline asm
	fma.rn.f32 %f6516, %f6174, %f65796, %f6512;
	// end inline asm
	// begin inline asm
	fma.rn.f32 %f6520, %f6174, %f65796, %f6516;
	// end inline asm
	// begin inline asm
	fma.rn.f32 %f6524, %f6174, %f65796, %f6520;
	// end inline asm
	// begin inline asm
	fma.rn.f32 %f6528, %f6174, %f65796, %f6524;
	// end inline asm
	// begin inline asm
	fma.rn.f32 %f6532, %f6174, %f65796, %f6528;
	// end inline asm
	// begin inline asm
	fma.rn.f32 %f6536, %f6174, %f65796, %f6532;
	// end inline asm
	// begin inline asm
	fma.rn.f32 %f6540, %f6174, %f65796, %f6536;
	// end inline asm
	// begin inline asm
	fma.rn.f32 %f6544, %f6174, %f65796, %f6540;
	// end inline asm
	// begin inline asm
	fma.rn.f32 %f6548, %f6174, %f65796, %f6544;
	// end inline asm
	// begin inline asm
	fma.rn.f32 %f6552, %f6174, %f65796, %f6548;
	// end inline asm
	// begin inline asm
	fma.rn.f32 %f6556, %f6174, %f65796, %f6552;
	// end inline asm
	// begin inline asm
	fma.rn.f32 %f6560, %f6174, %f65796, %f6556;
	// end inline asm
	// begin inline asm
	fma.rn.f32 %f6564, %f6174, %f65796, %f6560;
	// end inline asm
	// begin inline asm
	fma.rn.f32 %f6568, %f6174, %f65796, %f6564;
	// end inline asm
	// begin inline asm
	fma.rn.f32 %f6572, %f6174, %f65796, %f6568;
	// end inline asm
	// begin inline asm
	fma.rn.f32 %f6576, %f6174, %f65796, %f6572;
	// end inline asm
	// begin inline asm
	fma.rn.f32 %f6580, %f6174, %f65796, %f6576;
	// end inline asm
	// begin inline asm
	fma.rn.f32 %f6584, %f6174, %f65796, %f6580;
	// end inline asm
	// begin inline asm
	fma.rn.f32 %f6588, %f6174, %f65796, %f6584;
	// end inline asm
	// begin inline asm
	fma.rn.f32 %f6592, %f6174, %f65796, %f6588;
	// end inline asm
	// begin inline asm
	fma.rn.f32 %f6596, %f6174, %f65796, %f6592;
	// end inline asm
	// begin inline asm
	fma.rn.f32 %f6600, %f6174, %f65796, %f6596;
	// end inline asm
	// begin inline asm
	fma.rn.f32 %f6604, %f6174, %f65796, %f6600;
	// end inline asm
	// begin inline asm
	fma.rn.f32 %f6608, %f6174, %f65796, %f6604;
	// end inline asm
	// begin inline asm
	fma.rn.f32 %f6612, %f6174, %f65796, %f6608;
	// end inline asm
	// begin inline asm
	fma.rn.f32 %f6616, %f6174, %f65796, %f6612;
	// end inline asm
	// begin inline asm
	fma.rn.f32 %f6620, %f6174, %f65796, %f6616;
	// end inline asm
	// begin inline asm
	fma.rn.f32 %f6624, %f6174, %f65796, %f6620;
	// end inline asm
	// begin inline asm
	fma.rn.f32 %f6628, %f6174, %f65796, %f6624;
	// end inline asm
	// begin inline asm
	fma.rn.f32 %f6632, %f6174, %f65796, %f6628;
	// end inline asm
	// begin inline asm
	fma.rn.f32 %f6636, %f6174, %f65796, %f6632;
	// end inline asm
	// begin inline asm
	fma.rn.f32 %f6640, %f6174, %f65796, %f6636;
	// end inline asm
	// begin inline asm
	fma.rn.f32 %f6644, %f6174, %f65796, %f6640;
	// end inline asm
	// begin inline asm
	fma.rn.f32 %f6648, %f6174, %f65796, %f6644;
	// end inline asm
	// begin inline asm
	fma.rn.f32 %f6652, %f6174, %f65796, %f6648;
	// end inline asm
	// begin inline asm
	fma.rn.f32 %f6656, %f6174, %f65796, %f6652;
	// end inline asm
	// begin inline asm
	fma.rn.f32 %f6660, %f6174, %f65796, %f6656;
	// end inline asm
	// begin inline asm
	fma.rn.f32 %f6664, %f6174, %f65796, %f6660;
	// end inline asm
	// begin inline asm
	fma.rn.f32 %f6668, %f6174, %f65796, %f6664;
	// end inline asm
	// begin inline asm
	fma.rn.f32 %f6672, %f6174, %f65796, %f6668;
	// end inline asm
	// begin inline asm
	fma.rn.f32 %f6676, %f6174, %f65796, %f6672;
	// end inline asm
	// begin inline asm
	fma.rn.f32 %f6680, %f6174, %f65796, %f6676;
	// end inline asm
	// begin inline asm
	fma.rn.f32 %f6684, %f6174, %f65796, %f6680;
	// end inline asm
	// begin inline asm
	sin.approx.f32  %f6688, %f6684;
	// end inline asm
	// begin inline asm
	fma.rn.f32 %f6690, %f6688, %f65796, %f6684;
	// end inline asm
	// begin inline asm
	fma.rn.f32 %f6694, %f6688, %f65796, %f6690;
	// end inline asm
	// begin inline asm
	fma.rn.f32 %f6698, %f6688, %f65796, %f6694;
	// end inline asm
	// begin inline asm
	fma.rn.f32 %f6702, %f6688, %f65796, %f6698;
	// end inline asm
	// begin inline asm
	fma.rn.f32 %f6706, %f6688, %f65796, %f6702;
	// end inline asm
	// begin inline asm
	fma.rn.f32 %f6710, %f6688, %f65796, %f6706;
	// end inline asm
	// begin inline asm
	fma.rn.f32 %f6714, %f6688, %f65796, %f6710;
	// end inline asm
	// begin inline asm
	fma.rn.f32 %f6718, %f6688, %f65796, %f6714;
	// end inline asm
	// begin inline asm
	fma.rn.f32 %f6722, %f6688, %f65796, %f6718;
	// end inline asm
	// begin inline asm
	fma.rn.f32 %f6726, %f6688, %f65796, %f6722;
	// end inline asm
	// begin inline asm
	fma.rn.f32 %f6730, %f6688, %f65796, %f6726;
	// end inline asm
	// begin inline asm
	fma.rn.f32 %f6734, %f6688, %f65796, %f6730;
	// end inline asm
	// begin inline asm
	fma.rn.f32 %f6738, %f6688, %f65796, %f6734;
	// end inline asm
	// begin inline asm
	fma.rn.f32 %f6742, %f6688, %f65796, %f6738;
	// end inline asm
	// begin inline asm
	fma.rn.f32 %f6746, %f6688, %f65796, %f6742;
	// end inline asm
	// begin inline asm
	fma.rn.f32 %f6750, %f6688, %f65796, %f6746;
	// end inline asm
	// begin inline asm
	fma.rn.f32 %f6754, %f6688, %f65796, %f6750;
	// end inline asm
	// begin inline asm
	fma.rn.f32 %f6758, %f6688, %f65796, %f6754;
	// end inline asm
	// begin inline asm
	fma.rn.f32 %f6762, %f6688, %f65796, %f6758;
	// end inline asm
	// begin inline asm
	fma.rn.f32 %f6766, %f6688, %f65796, %f6762;
	// end inline asm
	// begin inline asm
	fma.rn.f32 %f6770, %f6688, %f65796, %f6766;
	// end inline asm
	// begin inline asm
	fma.rn.f32 %f6774, %f6688, %f65796, %f6770;
	// end inline asm
	// begin inline asm
	fma.rn.f32 %f6778, %f6688, %f65796, %f6774;
	// end inline asm
	// begin inline asm
	fma.rn.f32 %f6782, %f6688, %f65796, %f6778;
	// end inline asm
	// begin inline asm
	fma.rn.f32 %f6786, %f6688, %f65796, %f6782;
	// end inline asm
	// begin inline asm
	fma.rn.f32 %f6790, %f6688, %f65796, %f6786;
	// end inline asm
	// begin inline asm
	fma.rn.f32 %f6794, %f6688, %f65796, %f6790;
	// end inline asm
	// begin inline asm
	fma.rn.f32 %f6798, %f6688, %f65796, %f6794;
	// end inline asm
	// begin inline asm
	fma.rn.f32 %f6802, %f6688, %f65796, %f6798;
	// end inline asm
	// begin inline asm
	fma.rn.f32 %f6806, %f6688, %f65796, %f6802;
	// end inline asm
	// begin inline asm
	fma.rn.f32 %f6810, %f6688, %f65796, %f6806;
	// end inline asm
	// begin inline asm
	fma.rn.f32 %f6814, %f6688, %f65796, %f6810;
	// end inline asm
	// begin inline asm
	fma.rn.f32 %f6818, %f6688, %f65796, %f6814;
	// end inline asm
	// begin inline asm
	fma.rn.f32 %f6822, %f6688, %f65796, %f6818;
	// end inline asm
	// begin inline asm
	fma.rn.f32 %f6826, %f6688, %f65796, %f6822;
	// end inline asm
	// begin inline asm
	fma.rn.f32 %f6830, %f6688, %f65796, %f6826;
	// end inline asm
	// begin inline asm
	fma.rn.f32 %f6834, %f6688, %f65796, %f6830;
	// end inline asm
	// begin inline asm
	fma.rn.f32 %f6838, %f6688, %f65796, %f6834;
	// end inline asm
	// begin inline asm
	fma.rn.f32 %f6842, %f6688, %f65796, %f6838;
	// end inline asm
	// begin inline asm
	fma.rn.f32 %f6846, %f6688, %f65796, %f6842;
	// end inline asm
	// begin inline asm
	fma.rn.f32 %f6850, %f6688, %f65796, %f6846;
	// end inline asm
	// begin inline asm
	fma.rn.f32 %f6854, %f6688, %f65796, %f6850;
	// end inline asm
	// begin inline asm
	fma.rn.f32 %f6858, %f6688, %f65796, %f6854;
	// end inline asm
	// begin inline asm
	fma.rn.f32 %f6862, %f6688, %f65796, %f6858;
	// end inline asm
	// begin inline asm
	fma.rn.f32 %f6866, %f6688, %f65796, %f6862;
	// end inline asm
	// begin inline asm
	fma.rn.f32 %f6870, %f6688, %f65796, %f6866;
	// end inline asm
	// begin inline asm
	fma.rn.f32 %f6874, %f6688, %f65796, %f6870;
	// end inline asm
	// begin inline asm
	fma.rn.f32 %f6878, %f6688, %f65796, %f6874;
	// end inline asm
	// begin inline asm
	fma.rn.f32 %f6882, %f6688, %f65796, %f6878;
	// end inline asm
	// begin inline asm
	fma.rn.f32 %f6886, %f6688, %f65796, %f6882;
	// end inline asm
	// begin inline asm
	fma.rn.f32 %f6890, %f6688, %f65796, %f6886;
	// end inline asm
	// begin inline asm
	fma.rn.f32 %f6894, %f6688, %f65796, %f6890;
	// end inline asm
	// begin inline asm
	fma.rn.f32 %f6898, %f6688, %f65796, %f6894;
	// end inline asm
	// begin inline asm
	fma.rn.f32 %f6902, %f6688, %f65796, %f6898;
	// end inline asm
	// begin inline asm
	fma.rn.f32 %f6906, %f6688, %f65796, %f6902;
	// end inline asm
	// begin inline asm
	fma.rn.f32 %f6910, %f6688, %f65796, %f6906;
	// end inline asm
	// begin inline asm
	fma.rn.f32 %f6914, %f6688, %f65796, %f6910;
	// end inline asm
	// begin inline asm
	fma.rn.f32 %f6918, %f6688, %f65796, %f6914;
	// end inline asm
	// begin inline asm
	fma.rn.f32 %f6922, %f6688, %f65796, %f6918;
	// end inline asm
	// begin inline asm
	fma.rn.f32 %f6926, %f6688, %f65796, %f6922;
	// end inline asm
	// begin inline asm
	fma.rn.f32 %f6930, %f6688, %f65796, %f6926;
	// end inline asm
	// begin inline asm
	fma.rn.f32 %f6934, %f6688, %f65796, %f6930;
	// end inline asm
	// begin inline asm
	fma.rn.f32 %f6938, %f6688, %f65796, %f6934;
	// end inline asm
	// begin inline asm
	fma.rn.f32 %f6942, %f6688, %f65796, %f6938;
	// end inline asm
	// begin inline asm
	fma.rn.f32 %f6946, %f6688, %f65796, %f6942;
	// end inline asm
	// begin inline asm
	fma.rn.f32 %f6950, %f6688, %f65796, %f6946;
	// end inline asm
	// begin inline asm
	fma.rn.f32 %f6954, %f6688, %f65796, %f6950;
	// end inline asm
	// begin inline asm
	fma.rn.f32 %f6958, %f6688, %f65796, %f6954;
	// end inline asm
	// begin inline asm
	fma.rn.f32 %f6962, %f6688, %f65796, %f6958;
	// end inline asm
	// begin inline asm
	fma.rn.f32 %f6966, %f6688, %f65796, %f6962;
	// end inline asm
	// begin inline asm
	fma.rn.f32 %f6970, %f6688, %f65796, %f6966;
	// end inline asm
	// begin inline asm
	fma.rn.f32 %f6974, %f6688, %f65796, %f6970;
	// end inline asm
	// begin inline asm
	fma.rn.f32 %f6978, %f6688, %f65796, %f6974;
	// end inline asm
	// begin inline asm
	fma.rn.f32 %f6982, %f6688, %f65796, %f6978;
	// end inline asm
	// begin inline asm
	fma.rn.f32 %f6986, %f6688, %f65796, %f6982;
	// end inline asm
	// begin inline asm
	fma.rn.f32 %f6990, %f6688, %f65796, %f6986;
	// end inline asm
	// begin inline asm
	fma.rn.f32 %f6994, %f6688, %f65796, %f6990;
	// end inline asm
	// begin inline asm
	fma.rn.f32 %f6998, %f6688, %f65796, %f6994;
	// end inline asm
	// begin inline asm
	fma.rn.f32 %f7002, %f6688, %f65796, %f6998;
	// end inline asm
	// begin inline asm
	fma.rn.f32 %f7006, %f6688, %f65796, %f7002;
	// end inline asm
	// begin inline asm
	fma.rn.f32 %f7010, %f6688, %f65796, %f7006;
	// end inline asm
	// begin inline asm
	fma.rn.f32 %f7014, %f6688, %f65796, %f7010;
	// end inline asm
	// begin inline asm
	fma.rn.f32 %f7018, %f6688, %f65796, %f7014;
	// end inline asm
	// begin inline asm
	fma.rn.f32 %f7022, %f6688, %f65796, %f7018;
	// end inline asm
	// begin inline asm
	fma.rn.f32 %f7026, %f6688, %f65796, %f7022;
	// end inline asm
	// begin inline asm
	fma.rn.f32 %f7030, %f6688, %f65796, %f7026;
	// end inline asm
	// begin inline asm
	fma.rn.f32 %f7034, %f6688, %f65796, %f7030;
	// end inline asm
	// begin inline asm
	fma.rn.f32 %f7038, %f6688, %f65796, %f7034;
	// end inline asm
	// begin inline asm
	fma.rn.f32 %f7042, %f6688, %f65796, %f7038;
	// end inline asm
	// begin inline asm
	fma.rn.f32 %f7046, %f6688, %f65796, %f7042;
	// end inline asm
	// begin inline asm
	fma.rn.f32 %f7050, %f6688, %f65796, %f7046;
	// end inline asm
	// begin inline asm
	fma.rn.f32 %f7054, %f6688, %f65796, %f7050;
	// end inline asm
	// begin inline asm
	fma.rn.f32 %f7058, %f6688, %f65796, %f7054;
	// end inline asm
	// begin inline asm
	fma.rn.f32 %f7062, %f6688, %f65796, %f7058;
	// end inline asm
	// begin inline asm
	fma.rn.f32 %f7066, %f6688, %f65796, %f7062;
	// end inline asm
	// begin inline asm
	fma.rn.f32 %f7070, %f6688, %f65796, %f7066;
	// end inline asm
	// begin inline asm
	fma.rn.f32 %f7074, %f6688, %f65796, %f7070;
	// end inline asm
	// begin inline asm
	fma.rn.f32 %f7078, %f6688, %f65796, %f7074;
	// end inline asm
	// begin inline asm
	fma.rn.f32 %f7082, %f6688, %f65796, %f7078;
	// end inline asm
	// begin inline asm
	fma.rn.f32 %f7086, %f6688, %f65796, %f7082;
	// end inline asm
	// begin inline asm
	fma.rn.f32 %f7090, %f6688, %f65796, %f7086;
	// end inline asm
	// begin inline asm
	fma.rn.f32 %f7094, %f6688, %f65796, %f7090;
	// end inline asm
	// begin inline asm
	fma.rn.f32 %f7098, %f6688, %f65796, %f7094;
	// end inline asm
	// begin inline asm
	fma.rn.f32 %f7102, %f6688, %f65796, %f7098;
	// end inline asm
	// begin inline asm
	fma.rn.f32 %f7106, %f6688, %f65796, %f7102;
	// end inline asm
	// begin inline asm
	fma.rn.f32 %f7110, %f6688, %f65796, %f7106;
	// end inline asm
	// begin inline asm
	fma.rn.f32 %f7114, %f6688, %f65796, %f7110;
	// end inline asm
	// begin inline asm
	fma.rn.f32 %f7118, %f6688, %f65796, %f7114;
	// end inline asm
	// begin inline asm
	fma.rn.f32 %f7122, %f6688, %f65796, %f7118;
	// end inline asm
	// begin inline asm
	fma.rn.f32 %f7126, %f6688, %f65796, %f7122;
	// end inline asm
	// begin inline asm
	fma.rn.f32 %f7130, %f6688, %f65796, %f7126;
	// end inline asm
	// begin inline asm
	fma.rn.f32 %f7134, %f6688, %f65796, %f7130;
	// end inline asm
	// begin inline asm
	fma.rn.f32 %f7138, %f6688, %f65796, %f7134;
	// end inline asm
	// begin inline asm
	fma.rn.f32 %f7142, %f6688, %f65796, %f7138;
	// end inline asm
	// begin inline asm
	fma.rn.f32 %f7146, %f6688, %f65796, %f7142;
	// end inline asm
	// begin inline asm
	fma.rn.f32 %f7150, %f6688, %f65796, %f7146;
	// end inline asm
	// begin inline asm
	fma.rn.f32 %f7154, %f6688, %f65796, %f7150;
	// end inline asm
	// begin inline asm
	fma.rn.f32 %f7158, %f6688, %f65796, %f7154;
	// end inline asm
	// begin inline asm
	fma.rn.f32 %f7162, %f6688, %f65796, %f7158;
	// end inline asm
	// begin inline asm
	fma.rn.f32 %f7166, %f6688, %f65796, %f7162;
	// end inline asm
	// begin inline asm
	fma.rn.f32 %f7170, %f6688, %f65796, %f7166;
	// end inline asm
	// begin inline asm
	fma.rn.f32 %f7174, %f6688, %f65796, %f7170;
	// end inline asm
	// begin inline asm
	fma.rn.f32 %f7178, %f6688, %f65796, %f7174;
	// end inline asm
	// begin inline asm
	fma.rn.f32 %f7182, %f6688, %f65796, %f7178;
	// end inline asm
	// begin inline asm
	fma.rn.f32 %f7186, %f6688, %f65796, %f7182;
	// end inline asm
	// begin inline asm
	fma.rn.f32 %f7190, %f6688, %f65796, %f7186;
	// end inline asm
	// begin inline asm
	fma.rn.f32 %f7194, %f6688, %f65796, %f7190;
	// end inline asm
	// begin inline asm
	fma.rn.f32 %f7198, %f6688, %f65796, %f7194;
	// end inline asm
	// begin inline asm
	sin.approx.f32  %f7202, %f7198;
	// end inline asm
	// begin inline asm
	fma.rn.f32 %f7204, %f7202, %f65796, %f7198;
	// end inline asm
	// begin inline asm
	fma.rn.f32 %f7208, %f7202, %f65796, %f7204;
	// end inline asm
	// begin inline asm
	fma.rn.f32 %f7212, %f7202, %f65796, %f7208;
	// end inline asm
	// begin inline asm
	fma.rn.f32 %f7216, %f7202, %f65796, %f7212;
	// end inline asm
	// begin inline asm
	fma.rn.f32 %f7220, %f7202, %f65796, %f7216;
	// end inline asm
	// begin inline asm
	fma.rn.f32 %f7224, %f7202, %f65796, %f7220;
	// end inline asm
	// begin inline asm
	fma.rn.f32 %f7228, %f7202, %f65796, %f7224;
	// end inline asm
	// begin inline asm
	fma.rn.f32 %f7232, %f7202, %f65796, %f7228;
	// end inline asm
	// begin inline asm
	fma.rn.f32 %f7236, %f7202, %f65796, %f7232;
	// end inline asm
	// begin inline asm
	fma.rn.f32 %f7240, %f7202, %f65796, %f7236;
	// end inline asm
	// begin inline asm
	fma.rn.f32 %f7244, %f7202, %f65796, %f7240;
	// end inline asm
	// begin inline asm
	fma.rn.f32 %f7248, %f7202, %f65796, %f7244;
	// end inline asm
	// begin inline asm
	fma.rn.f32 %f7252, %f7202, %f65796, %f7248;
	// end inline asm
	// begin inline asm
	fma.rn.f32 %f7256, %f7202, %f65796, %f7252;
	// end inline asm
	// begin inline asm
	fma.rn.f32 %f7260, %f7202, %f65796, %f7256;
	// end inline asm
	// begin inline asm
	fma.rn.f32 %f7264, %f7202, %f65796, %f7260;
	// end inline asm
	// begin inline asm
	fma.rn.f32 %f7268, %f7202, %f65796, %f7264;
	// end inline asm
	// begin inline asm
	fma.rn.f32 %f7272, %f7202, %f65796, %f7268;
	// end inline asm
	// begin inline asm
	fma.rn.f32 %f7276, %f7202, %f65796, %f7272;
	// end inline asm
	// begin inline asm
	fma.rn.f32 %f7280, %f7202, %f65796, %f7276;
	// end inline asm
	// begin inline asm
	fma.rn.f32 %f7284, %f7202, %f65796, %f7280;
	// end inline asm
	// begin inline asm
	fma.rn.f32 %f7288, %f7202, %f65796, %f7284;
	// end inline asm
	// begin inline asm
	fma.rn.f32 %f7292, %f7202, %f65796, %f7288;
	// end inline asm
	// begin inline asm
	fma.rn.f32 %f7296, %f7202, %f65796, %f7292;
	// end inline asm
	// begin inline asm
	fma.rn.f32 %f7300, %f7202, %f65796, %f7296;
	// end inline asm
	// begin inline asm
	fma.rn.f32 %f7304, %f7202, %f65796, %f7300;
	// end inline asm
	// begin inline asm
	fma.rn.f32 %f7308, %f7202, %f65796, %f7304;
	// end inline asm
	// begin inline asm
	fma.rn.f32 %f7312, %f7202, %f65796, %f7308;
	// end inline asm
	// begin inline asm
	fma.rn.f32 %f7316, %f7202, %f65796, %f7312;
	// end inline asm
	// begin inline asm
	fma.rn.f32 %f7320, %f7202, %f65796, %f7316;
	// end inline asm
	// begin inline asm
	fma.rn.f32 %f7324, %f7202, %f65796, %f7320;
	// end inline asm
	// begin inline asm
	fma.rn.f32 %f7328, %f7202, %f65796, %f7324;
	// end inline asm
	// begin inline asm
	fma.rn.f32 %f7332, %f7202, %f65796, %f7328;
	// end inline asm
	// begin inline asm
	fma.rn.f32 %f7336, %f7202, %f65796, %f7332;
	// end inline asm
	// begin inline asm
	fma.rn.f32 %f7340, %f7202, %f65796, %f7336;
	// end inline asm
	// begin inline asm
	fma.rn.f32 %f7344, %f7202, %f65796, %f7340;
	// end inline asm
	// begin inline asm
	fma.rn.f32 %f7348, %f7202, %f65796, %f7344;
	// end inline asm
	// begin inline asm
	fma.rn.f32 %f7352, %f7202, %f65796, %f7348;
	// end inline asm
	// begin inline asm
	fma.rn.f32 %f7356, %f7202, %f65796, %f7352;
	// end inline asm
	// begin inline asm
	fma.rn.f32 %f7360, %f7202, %f65796, %f7356;
	// end inline asm
	// begin inline asm
	fma.rn.f32 %f7364, %f7202, %f65796, %f7360;
	// end inline asm
	// begin inline asm
	fma.rn.f32 %f7368, %f7202, %f65796, %f7364;
	// end inline asm
	// begin inline asm
	fma.rn.f32 %f7372, %f7202, %f65796, %f7368;
	// end inline asm
	// begin inline asm
	fma.rn.f32 %f7376, %f7202, %f65796, %f7372;
	// end inline asm
	// begin inline asm
	fma.rn.f32 %f7380, %f7202, %f65796, %f7376;
	// end inline asm
	// begin inline asm
	fma.rn.f32 %f7384, %f7202, %f65796, %f7380;
	// end inline asm
	// begin inline asm
	fma.rn.f32 %f7388, %f7202, %f65796, %f7384;
	// end inline asm
	// begin inline asm
	fma.rn.f32 %f7392, %f7202, %f65796, %f7388;
	// end inline asm
	// begin inline asm
	fma.rn.f32 %f7396, %f7202, %f65796, %f7392;
	// end inline asm
	// begin inline asm
	fma.rn.f32 %f7400, %f7202, %f65796, %f7396;
	// end inline asm
	// begin inline asm
	fma.rn.f32 %f7404, %f7202, %f65796, %f7400;
	// end inline asm
	// begin inline asm
	fma.rn.f32 %f7408, %f7202, %f65796, %f7404;
	// end inline asm
	// begin inline asm
	fma.rn.f32 %f7412, %f7202, %f65796, %f7408;
	// end inline asm
	// begin inline asm
	fma.rn.f32 %f7416, %f7202, %f65796, %f7412;
	// end inline asm
	// begin inline asm
	fma.rn.f32 %f7420, %f7202, %f65796, %f7416;
	// end inline asm
	// begin inline asm
	fma.rn.f32 %f7424, %f7202, %f65796, %f7420;
	// end inline asm
	// begin inline asm
	fma.rn.f32 %f7428, %f7202, %f65796, %f7424;
	// end inline asm
	// begin inline asm
	fma.rn.f32 %f7432, %f7202, %f65796, %f7428;
	// end inline asm
	// begin inline asm
	fma.rn.f32 %f7436, %f7202, %f65796, %f7432;
	// end inline asm
	// begin inline asm
	fma.rn.f32 %f7440, %f7202, %f65796, %f7436;
	// end inline asm
	// begin inline asm
	fma.rn.f32 %f7444, %f7202, %f65796, %f7440;
	// end inline asm
	// begin inline asm
	fma.rn.f32 %f7448, %f7202, %f65796, %f7444;
	// end inline asm
	// begin inline asm
	fma.rn.f32 %f7452, %f7202, %f65796, %f7448;
	// end inline asm
	// begin inline asm
	fma.rn.f32 %f7456, %f7202, %f65796, %f7452;
	// end inline asm
	// begin inline asm
	fma.rn.f32 %f7460, %f7202, %f65796, %f7456;
	// end inline asm
	// begin inline asm
	fma.rn.f32 %f7464, %f7202, %f65796, %f7460;
	// end inline asm
	// begin inline asm
	fma.rn.f32 %f7468, %f7202, %f65796, %f7464;
	// end inline asm
	// begin inline asm
	fma.rn.f32 %f7472, %f7202, %f65796, %f7468;
	// end inline asm
	// begin inline asm
	fma.rn.f32 %f7476, %f7202, %f65796, %f7472;
	// end inline asm
	// begin inline asm
	fma.rn.f32 %f7480, %f7202, %f65796, %f7476;
	// end inline asm
	// begin inline asm
	fma.rn.f32 %f7484, %f7202, %f65796, %f7480;
	// end inline asm
	// begin inline asm
	fma.rn.f32 %f7488, %f7202, %f65796, %f7484;
	// end inline asm
	// begin inline asm
	fma.rn.f32 %f7492, %f7202, %f65796, %f7488;
	// end inline asm
	// begin inline asm
	fma.rn.f32 %f7496, %f7202, %f65796, %f7492;
	// end inline asm
	// begin inline asm
	fma.rn.f32 %f7500, %f7202, %f65796, %f7496;
	// end inline asm
	// begin inline asm
	fma.rn.f32 %f7504, %f7202, %f65796, %f7500;
	// end inline asm
	// begin inline asm
	fma.rn.f32 %f7508, %f7202, %f65796, %f7504;
	// end inline asm
	// begin inline asm
	fma.rn.f32 %f7512, %f7202, %f65796, %f7508;
	// end inline asm
	// begin inline asm
	fma.rn.f32 %f7516, %f7202, %f65796, %f7512;
	// end inline asm
	// begin inline asm
	fma.rn.f32 %f7520, %f7202, %f65796, %f7516;
	// end inline asm
	// begin inline asm
	fma.rn.f32 %f7524, %f7202, %f65796, %f7520;
	// end inline asm
	// begin inline asm
	fma.rn.f32 %f7528, %f7202, %f65796, %f7524;
	// end inline asm
	// begin inline asm
	fma.rn.f32 %f7532, %f7202, %f65796, %f7528;
	// end inline asm
	// begin inline asm
	fma.rn.f32 %f7536, %f7202, %f65796, %f7532;
	// end inline asm
	// begin inline asm
	fma.rn.f32 %f7540, %f7202, %f65796, %f7536;
	// end inline asm
	// begin inline asm
	fma.rn.f32 %f7544, %f7202, %f65796, %f7540;
	// end inline asm
	// begin inline asm
	fma.rn.f32 %f7548, %f7202, %f65796, %f7544;
	// end inline asm
	// begin inline asm
	fma.rn.f32 %f7552, %f7202, %f65796, %f7548;
	// end inline asm
	// begin inline asm
	fma.rn.f32 %f7556, %f7202, %f65796, %f7552;
	// end inline asm
	// begin inline asm
	fma.rn.f32 %f7560, %f7202, %f65796, %f7556;
	// end inline asm
	// begin inline asm
	fma.rn.f32 %f7564, %f7202, %f65796, %f7560;
	// end inline asm
	// begin inline asm
	fma.rn.f32 %f7568, %f7202, %f65796, %f7564;
	// end inline asm
	// begin inline asm
	fma.rn.f32 %f7572, %f7202, %f65796, %f7568;
	// end inline asm
	// begin inline asm
	fma.rn.f32 %f7576, %f7202, %f65796, %f7572;
	// end inline asm
	// begin inline asm
	fma.rn.f32 %f7580, %f7202, %f65796, %f7576;
	// end inline asm
	// begin inline asm
	fma.rn.f32 %f7584, %f7202, %f65796, %f7580;
	// end inline asm
	// begin inline asm
	fma.rn.f32 %f7588, %f7202, %f65796, %f7584;
	// end inline asm
	// begin inline asm
	fma.rn.f32 %f7592, %f7202, %f65796, %f7588;
	// end inline asm
	// begin inline asm
	fma.rn.f32 %f7596, %f7202, %f65796, %f7592;
	// end inline asm
	// begin inline asm
	fma.rn.f32 %f7600, %f7202, %f65796, %f7596;
	// end inline asm
	// begin inline asm
	fma.rn.f32 %f7604, %f7202, %f65796, %f7600;
	// end inline asm
	// begin inline asm
	fma.rn.f32 %f7608, %f7202, %f65796, %f7604;
	// end inline asm
	// begin inline asm
	fma.rn.f32 %f7612, %f7202, %f65796, %f7608;
	// end inline asm
	// begin inline asm
	fma.rn.f32 %f7616, %f7202, %f65796, %f7612;
	// end inline asm
	// begin inline asm
	fma.rn.f32 %f7620, %f7202, %f65796, %f7616;
	// end inline asm
	// begin inline asm
	fma.rn.f32 %f7624, %f7202, %f65796, %f7620;
	// end inline asm
	// begin inline asm
	fma.rn.f32 %f7628, %f7202, %f65796, %f7624;
	// end inline asm
	// begin inline asm
	fma.rn.f32 %f7632, %f7202, %f65796, %f7628;
	// end inline asm
	// begin inline asm
	fma.rn.f32 %f7636, %f7202, %f65796, %f7632;
	// end inline asm
	// begin inline asm
	fma.rn.f32 %f7640, %f7202, %f65796, %f7636;
	// end inline asm
	// begin inline asm
	fma.rn.f32 %f7644, %f7202, %f65796, %f7640;
	// end inline asm
	// begin inline asm
	fma.rn.f32 %f7648, %f7202, %f65796, %f7644;
	// end inline asm
	// begin inline asm
	fma.rn.f32 %f7652, %f7202, %f65796, %f7648;
	// end inline asm
	// begin inline asm
	fma.rn.f32 %f7656, %f7202, %f65796, %f7652;
	// end inline asm
	// begin inline asm
	fma.rn.f32 %f7660, %f7202, %f65796, %f7656;
	// end inline asm
	// begin inline asm
	fma.rn.f32 %f7664, %f7202, %f65796, %f7660;
	// end inline asm
	// begin inline asm
	fma.rn.f32 %f7668, %f7202, %f65796, %f7664;
	// end inline asm
	// begin inline asm
	fma.rn.f32 %f7672, %f7202, %f65796, %f7668;
	// end inline asm
	// begin inline asm
	fma.rn.f32 %f7676, %f7202, %f65796, %f7672;
	// end inline asm
	// begin inline asm
	fma.rn.f32 %f7680, %f7202, %f65796, %f7676;
	// end inline asm
	// begin inline asm
	fma.rn.f32 %f7684, %f7202, %f65796, %f7680;
	// end inline asm
	// begin inline asm
	fma.rn.f32 %f7688, %f7202, %f65796, %f7684;
	// end inline asm
	// begin inline asm
	fma.rn.f32 %f7692, %f7202, %f65796, %f7688;
	// end inline asm
	// begin inline asm
	fma.rn.f32 %f7696, %f7202, %f65796, %f7692;
	// end inline asm
	// begin inline asm
	fma.rn.f32 %f7700, %f7202, %f65796, %f7696;
	// end inline asm
	// begin inline asm
	fma.rn.f32 %f7704, %f7202, %f65796, %f7700;
	// end inline asm
	// begin inline asm
	fma.rn.f32 %f7708, %f7202, %f65796, %f7704;
	// end inline asm
	// begin inline asm
	fma.rn.f32 %f7712, %f7202, %f65796, %f7708;
	// end inline asm
	// begin inline asm
	sin.approx.f32  %f7716, %f7712;
	// end inline asm
	// begin inline asm
	fma.rn.f32 %f7718, %f7716, %f65796, %f7712;
	// end inline asm
	// begin inline asm
	fma.rn.f32 %f7722, %f7716, %f65796, %f7718;
	// end inline asm
	// begin inline asm
	fma.rn.f32 %f7726, %f7716, %f65796, %f7722;
	// end inline asm
	// begin inline asm
	fma.rn.f32 %f7730, %f7716, %f65796, %f7726;
	// end inline asm
	// begin inline asm
	fma.rn.f32 %f7734, %f7716, %f65796, %f7730;
	// end inline asm
	// begin inline asm
	fma.rn.f32 %f7738, %f7716, %f65796, %f7734;
	// end inline asm
	// begin inline asm
	fma.rn.f32 %f7742, %f7716, %f65796, %f7738;
	// end inline asm
	// begin inline asm
	fma.rn.f32 %f7746, %f7716, %f65796, %f7742;
	// end inline asm
	// begin inline asm
	fma.rn.f32 %f7750, %f7716, %f65796, %f7746;
	// end inline asm
	// begin inline asm
	fma.rn.f32 %f7754, %f7716, %f65796, %f7750;
	// end inline asm
	// begin inline asm
	fma.rn.f32 %f7758, %f7716, %f65796, %f7754;
	// end inline asm
	// begin inline asm
	fma.rn.f32 %f7762, %f7716, %f65796, %f7758;
	// end inline asm
	// begin inline asm
	fma.rn.f32 %f7766, %f7716, %f65796, %f7762;
	// end inline asm
	// begin inline asm
	fma.rn.f32 %f7770, %f7716, %f65796, %f7766;
	// end inline asm
	// begin inline asm
	fma.rn.f32 %f7774, %f7716, %f65796, %f7770;
	// end inline asm
	// begin inline asm
	fma.rn.f32 %f7778, %f7716, %f65796, %f7774;
	// end inline asm
	// begin inline asm
	fma.rn.f32 %f7782, %f7716, %f65796, %f7778;
	// end inline asm
	// begin inline asm
	fma.rn.f32 %f7786, %f7716, %f65796, %f7782;
	// end inline asm
	// begin inline asm
	fma.rn.f32 %f7790, %f7716, %f65796, %f7786;
	// end inline asm
	// begin inline asm
	fma.rn.f32 %f7794, %f7716, %f65796, %f7790;
	// end inline asm
	// begin inline asm
	fma.rn.f32 %f7798, %f7716, %f65796, %f7794;
	// end inline asm
	// begin inline asm
	fma.rn.f32 %f7802, %f7716, %f65796, %f7798;
	// end inline asm
	// begin inline asm
	fma.rn.f32 %f7806, %f7716, %f65796, %f7802;
	// end inline asm
	// begin inline asm
	fma.rn.f32 %f7810, %f7716, %f65796, %f7806;
	// end inline asm
	// begin inline asm
	fma.rn.f32 %f7814, %f7716, %f65796, %f7810;
	// end inline asm
	// begin inline asm
	fma.rn.f32 %f7818, %f7716, %f65796, %f7814;
	// end inline asm
	// begin inline asm
	fma.rn.f32 %f7822, %f7716, %f65796, %f7818;
	// end inline asm
	// begin inline asm
	fma.rn.f32 %f7826, %f7716, %f65796, %f7822;
	// end inline asm
	// begin inline asm
	fma.rn.f32 %f7830, %f7716, %f65796, %f7826;
	// end inline asm
	// begin inline asm
	fma.rn.f32 %f7834, %f7716, %f65796, %f7830;
	// end inline asm
	// begin inline asm
	fma.rn.f32 %f7838, %f7716, %f65796, %f7834;
	// end inline asm
	// begin inline asm
	fma.rn.f32 %f7842, %f7716, %f65796, %f7838;
	// end inline asm
	// begin inline asm
	fma.rn.f32 %f7846, %f7716, %f65796, %f7842;
	// end inline asm
	// begin inline asm
	fma.rn.f32 %f7850, %f7716, %f65796, %f7846;
	// end inline asm
	// begin inline asm
	fma.rn.f32 %f7854, %f7716, %f65796, %f7850;
	// end inline asm
	// begin inline asm
	fma.rn.f32 %f7858, %f7716, %f65796, %f7854;
	// end inline asm
	// begin inline asm
	fma.rn.f32 %f7862, %f7716, %f65796, %f7858;
	// end inline asm
	// begin inline asm
	fma.rn.f32 %f7866, %f7716, %f65796, %f7862;
	// end inline asm
	// begin inline asm
	fma.rn.f32 %f7870, %f7716, %f65796, %f7866;
	// end inline asm
	// begin inline asm
	fma.rn.f32 %f7874, %f7716, %f65796, %f7870;
	// end inline asm
	// begin inline asm
	fma.rn.f32 %f7878, %f7716, %f65796, %f7874;
	// end inline asm
	// begin inline asm
	fma.rn.f32 %f7882, %f7716, %f65796, %f7878;
	// end inline asm
	// begin inline asm
	fma.rn.f32 %f7886, %f7716, %f65796, %f7882;
	// end inline asm
	// begin inline asm
	fma.rn.f32 %f7890, %f7716, %f65796, %f7886;
	// end inline asm
	// begin inline asm
	fma.rn.f32 %f7894, %f7716, %f65796, %f7890;
	// end inline asm
	// begin inline asm
	fma.rn.f32 %f7898, %f7716, %f65796, %f7894;
	// end inline asm
	// begin inline asm
	fma.rn.f32 %f7902, %f7716, %f65796, %f7898;
	// end inline asm
	// begin inline asm
	fma.rn.f32 %f7906, %f7716, %f65796, %f7902;
	// end inline asm
	// begin inline asm
	fma.rn.f32 %f7910, %f7716, %f65796, %f7906;
	// end inline asm
	// begin inline asm
	fma.rn.f32 %f7914, %f7716, %f65796, %f7910;
	// end inline asm
	// begin inline asm
	fma.rn.f32 %f7918, %f7716, %f65796, %f7914;
	// end inline asm
	// begin inline asm
	fma.rn.f32 %f7922, %f7716, %f65796, %f7918;
	// end inline asm
	// begin inline asm
	fma.rn.f32 %f7926, %f7716, %f65796, %f7922;
	// end inline asm
	// begin inline asm
	fma.rn.f32 %f7930, %f7716, %f65796, %f7926;
	// end inline asm
	// begin inline asm
	fma.rn.f32 %f7934, %f7716, %f65796, %f7930;
	// end inline asm
	// begin inline asm
	fma.rn.f32 %f7938, %f7716, %f65796, %f7934;
	// end inline asm
	// begin inline asm
	fma.rn.f32 %f7942, %f7716, %f65796, %f7938;
	// end inline asm
	// begin inline asm
	fma.rn.f32 %f7946, %f7716, %f65796, %f7942;
	// end inline asm
	// begin inline asm
	fma.rn.f32 %f7950, %f7716, %f65796, %f7946;
	// end inline asm
	// begin inline asm
	fma.rn.f32 %f7954, %f7716, %f65796, %f7950;
	// end inline asm
	// begin inline asm
	fma.rn.f32 %f7958, %f7716, %f65796, %f7954;
	// end inline asm
	// begin inline asm
	fma.rn.f32 %f7962, %f7716, %f65796, %f7958;
	// end inline asm
	// begin inline asm
	fma.rn.f32 %f7966, %f7716, %f65796, %f7962;
	// end inline asm
	// begin inline asm
	fma.rn.f32 %f7970, %f7716, %f65796, %f7966;
	// end inline asm
	// begin inline asm
	fma.rn.f32 %f7974, %f7716, %f65796, %f7970;
	// end inline asm
	// begin inline asm
	fma.rn.f32 %f7978, %f7716, %f65796, %f7974;
	// end inline asm
	// begin inline asm
	fma.rn.f32 %f7982, %f7716, %f65796, %f7978;
	// end inline asm
	// begin inline asm
	fma.rn.f32 %f7986, %f7716, %f65796, %f7982;
	// end inline asm
	// begin inline asm
	fma.rn.f32 %f7990, %f7716, %f65796, %f7986;
	// end inline asm
	// begin inline asm
	fma.rn.f32 %f7994, %f7716, %f65796, %f7990;
	// end inline asm
	// begin inline asm
	fma.rn.f32 %f7998, %f7716, %f65796, %f7994;
	// end inline asm
	// begin inline asm
	fma.rn.f32 %f8002, %f7716, %f65796, %f7998;
	// end inline asm
	// begin inline asm
	fma.rn.f32 %f8006, %f7716, %f65796, %f8002;
	// end inline asm
	// begin inline asm
	fma.rn.f32 %f8010, %f7716, %f65796, %f8006;
	// end inline asm
	// begin inline asm
	fma.rn.f32 %f8014, %f7716, %f65796, %f8010;
	// end inline asm
	// begin inline asm
	fma.rn.f32 %f8018, %f7716, %f65796, %f8014;
	// end inline asm
	// begin inline asm
	fma.rn.f32 %f8022, %f7716, %f65796, %f8018;
	// end inline asm
	// begin inline asm
	fma.rn.f32 %f8026, %f7716, %f65796, %f8022;
	// end inline asm
	// begin inline asm
	fma.rn.f32 %f8030, %f7716, %f65796, %f8026;
	// end inline asm
	// begin inline asm
	fma.rn.f32 %f8034, %f7716, %f65796, %f8030;
	// end inline asm
	// begin inline asm
	fma.rn.f32 %f8038, %f7716, %f65796, %f8034;
	// end inline asm
	// begin inline asm
	fma.rn.f32 %f8042, %f7716, %f65796, %f8038;
	// end inline asm
	// begin inline asm
	fma.rn.f32 %f8046, %f7716, %f65796, %f8042;
	// end inline asm
	// begin inline asm
	fma.rn.f32 %f8050, %f7716, %f65796, %f8046;
	// end inline asm
	// begin inline asm
	fma.rn.f32 %f8054, %f7716, %f65796, %f8050;
	// end inline asm
	// begin inline asm
	fma.rn.f32 %f8058, %f7716, %f65796, %f8054;
	// end inline asm
	// begin inline asm
	fma.rn.f32 %f8062, %f7716, %f65796, %f8058;
	// end inline asm
	// begin inline asm
	fma.rn.f32 %f8066, %f7716, %f65796, %f8062;
	// end inline asm
	// begin inline asm
	fma.rn.f32 %f8070, %f7716, %f65796, %f8066;
	// end inline asm
	// begin inline asm
	fma.rn.f32 %f8074, %f7716, %f65796, %f8070;
	// end inline asm
	// begin inline asm
	fma.rn.f32 %f8078, %f7716, %f65796, %f8074;
	// end inline asm
	// begin inline asm
	fma.rn.f32 %f8082, %f7716, %f65796, %f8078;
	// end inline asm
	// begin inline asm
	fma.rn.f32 %f8086, %f7716, %f65796, %f8082;
	// end inline asm
	// begin inline asm
	fma.rn.f32 %f8090, %f7716, %f65796, %f8086;
	// end inline asm
	// begin inline asm
	fma.rn.f32 %f8094, %f7716, %f65796, %f8090;
	// end inline asm
	// begin inline asm
	fma.rn.f32 %f8098, %f7716, %f65796, %f8094;
	// end inline asm
	// begin inline asm
	fma.rn.f32 %f8102, %f7716, %f65796, %f8098;
	// end inline asm
	// begin inline asm
	fma.rn.f32 %f8106, %f7716, %f65796, %f8102;
	// end inline asm
	// begin inline asm
	fma.rn.f32 %f8110, %f7716, %f65796, %f8106;
	// end inline asm
	// begin inline asm
	fma.rn.f32 %f8114, %f7716, %f65796, %f8110;
	// end inline asm
	// begin inline asm
	fma.rn.f32 %f8118, %f7716, %f65796, %f8114;
	// end inline asm
	// begin inline asm
	fma.rn.f32 %f8122, %f7716, %f65796, %f8118;
	// end inline asm
	// begin inline asm
	fma.rn.f32 %f8126, %f7716, %f65796, %f8122;
	// end inline asm
	// begin inline asm
	fma.rn.f32 %f8130, %f7716, %f65796, %f8126;
	// end inline asm
	// begin inline asm
	fma.rn.f32 %f8134, %f7716, %f65796, %f8130;
	// end inline asm
	// begin inline asm
	fma.rn.f32 %f8138, %f7716, %f65796, %f8134;
	// end inline asm
	// begin inline asm
	fma.rn.f32 %f8142, %f7716, %f65796, %f8138;
	// end inline asm
	// begin inline asm
	fma.rn.f32 %f8146, %f7716, %f65796, %f8142;
	// end inline asm
	// begin inline asm
	fma.rn.f32 %f8150, %f7716, %f65796, %f8146;
	// end inline asm
	// begin inline asm
	fma.rn.f32 %f8154, %f7716, %f65796, %f8150;
	// end inline asm
	// begin inline asm
	fma.rn.f32 %f8158, %f7716, %f65796, %f8154;
	// end inline asm
	// begin inline asm
	fma.rn.f32 %f8162, %f7716, %f65796, %f8158;
	// end inline asm
	// begin inline asm
	fma.rn.f32 %f8166, %f7716, %f65796, %f8162;
	// end inline asm
	// begin inline asm
	fma.rn.f32 %f8170, %f7716, %f65796, %f8166;
	// end inline asm
	// begin inline asm
	fma.rn.f32 %f8174, %f7716, %f65796, %f8170;
	// end inline asm
	// begin inline asm
	fma.rn.f32 %f8178, %f7716, %f65796, %f8174;
	// end inline asm
	// begin inline asm
	fma.rn.f32 %f8182, %f7716, %f65796, %f8178;
	// end inline asm
	// begin inline asm
	fma.rn.f32 %f8186, %f7716, %f65796, %f8182;
	// end inline asm
	// begin inline asm
	fma.rn.f32 %f8190, %f7716, %f65796, %f8186;
	// end inline asm
	// begin inline asm
	fma.rn.f32 %f8194, %f7716, %f65796, %f8190;
	// end inline asm
	// begin inline asm
	fma.rn.f32 %f8198, %f7716, %f65796, %f8194;
	// end inline asm
	// begin inline asm
	fma.rn.f32 %f8202, %f7716, %f65796, %f8198;
	// end inline asm
	// begin inline asm
	fma.rn.f32 %f8206, %f7716, %f65796, %f8202;
	// end inline asm
	// begin inline asm
	fma.rn.f32 %f8210, %f7716, %f65796, %f8206;
	// end inline asm
	// begin inline asm
	fma.rn.f32 %f8214, %f7716, %f65796, %f8210;
	// end inline asm
	// begin inline asm
	fma.rn.f32 %f8218, %f7716, %f65796, %f8214;
	// end inline asm
	// begin inline asm
	fma.rn.f32 %f8222, %f7716, %f65796, %f8218;
	// end inline asm
	// begin inline asm
	fma.rn.f32 %f8226, %f7716, %f65796, %f8222;
	// end inline asm
	// begin inline asm
	sin.approx.f32  %f8230, %f8226;
	// end inline asm
	// begin inline asm
	fma.rn.f32 %f8232, %f8230, %f65796, %f8226;
	// end inline asm
	// begin inline asm
	fma.rn.f32 %f8236, %f8230, %f65796, %f8232;
	// end inline asm
	// begin inline asm
	fma.rn.f32 %f8240, %f8230, %f65796, %f8236;
	// end inline asm
	// begin inline asm
	fma.rn.f32 %f8244, %f8230, %f65796, %f8240;
	// end inline asm
	// begin inline asm
	fma.rn.f32 %f8248, %f8230, %f65796, %f8244;
	// end inline asm
	// begin inline asm
	fma.rn.f32 %f8252, %f8230, %f65796, %f8248;
	// end inline asm
	// begin inline asm
	fma.rn.f32 %f8256, %f8230, %f65796, %f8252;
	// end inline asm
	// begin inline asm
	fma.rn.f32 %f8260, %f8230, %f65796, %f8256;
	// end inline asm
	// begin inline asm
	fma.rn.f32 %f8264, %f8230, %f65796, %f8260;
	// end inline asm
	// begin inline asm
	fma.rn.f32 %f8268, %f8230, %f65796, %f8264;
	// end inline asm
	// begin inline asm
	fma.rn.f32 %f8272, %f8230, %f65796, %f8268;
	// end inline asm
	// begin inline asm
	fma.rn.f32 %f8276, %f8230, %f65796, %f8272;
	// end inline asm
	// begin inline asm
	fma.rn.f32 %f8280, %f8230, %f65796, %f8276;
	// end inline asm
	// begin inline asm
	fma.rn.f32 %f8284, %f8230, %f65796, %f8280;
	// end inline asm
	// begin inline asm
	fma.rn.f32 %f8288, %f8230, %f65796, %f8284;
	// end inline asm
	// begin inline asm
	fma.rn.f32 %f8292, %f8230, %f65796, %f8288;
	// end inline asm
	// begin inline asm
	fma.rn.f32 %f8296, %f8230, %f65796, %f8292;
	// end inline asm
	// begin inline asm
	fma.rn.f32 %f8300, %f8230, %f65796, %f8296;
	// end inline asm
	// begin inline asm
	fma.rn.f32 %f8304, %f8230, %f65796, %f8300;
	// end inline asm
	// begin inline asm
	fma.rn.f32 %f8308, %f8230, %f65796, %f8304;
	// end inline asm
	// begin inline asm
	fma.rn.f32 %f8312, %f8230, %f65796, %f8308;
	// end inline asm
	// begin inline asm
	fma.rn.f32 %f8316, %f8230, %f65796, %f8312;
	// end inline asm
	// begin inline asm
	fma.rn.f32 %f8320, %f8230, %f65796, %f8316;
	// end inline asm
	// begin inline asm
	fma.rn.f32 %f8324, %f8230, %f65796, %f8320;
	// end inline asm
	// begin inline asm
	fma.rn.f32 %f8328, %f8230, %f65796, %f8324;
	// end inline asm
	// begin inline asm
	fma.rn.f32 %f8332, %f8230, %f65796, %f8328;
	// end inline asm
	// begin inline asm
	fma.rn.f32 %f8336, %f8230, %f65796, %f8332;
	// end inline asm
	// begin inline asm
	fma.rn.f32 %f8340, %f8230, %f65796, %f8336;
	// end inline asm
	// begin inline asm
	fma.rn.f32 %f8344, %f8230, %f65796, %f8340;
	// end inline asm
	// begin inline asm
	fma.rn.f32 %f8348, %f8230, %f65796, %f8344;
	// end inline asm
	// begin inline asm
	fma.rn.f32 %f8352, %f8230, %f65796, %f8348;
	// end inline asm
	// begin inline asm
	fma.rn.f32 %f8356, %f8230, %f65796, %f8352;
	// end inline asm
	// begin inline asm
	fma.rn.f32 %f8360, %f8230, %f65796, %f8356;
	// end inline asm
	// begin inline asm
	fma.rn.f32 %f8364, %f8230, %f65796, %f8360;
	// end inline asm
	// begin inline asm
	fma.rn.f32 %f8368, %f8230, %f65796, %f8364;
	// end inline asm
	// begin inline asm
	fma.rn.f32 %f8372, %f8230, %f65796, %f8368;
	// end inline asm
	// begin inline asm
	fma.rn.f32 %f8376, %f8230, %f65796, %f8372;
	// end inline asm
	// begin inline asm
	fma.rn.f32 %f8380, %f8230, %f65796, %f8376;
	// end inline asm
	// begin inline asm
	fma.rn.f32 %f8384, %f8230, %f65796, %f8380;
	// end inline asm
	// begin inline asm
	fma.rn.f32 %f8388, %f8230, %f65796, %f8384;
	// end inline asm
	// begin inline asm
	fma.rn.f32 %f8392, %f8230, %f65796, %f8388;
	// end inline asm
	// begin inline asm
	fma.rn.f32 %f8396, %f8230, %f65796, %f8392;
	// end inline asm
	// begin inline asm
	fma.rn.f32 %f8400, %f8230, %f65796, %f8396;
	// end inline asm
	// begin inline asm
	fma.rn.f32 %f8404, %f8230, %f65796, %f8400;
	// end inline asm
	// begin inline asm
	fma.rn.f32 %f8408, %f8230, %f65796, %f8404;
	// end inline asm
	// begin inline asm
	fma.rn.f32 %f8412, %f8230, %f65796, %f8408;
	// end inline asm
	// begin inline asm
	fma.rn.f32 %f8416, %f8230, %f65796, %f8412;
	// end inline asm
	// begin inline asm
	fma.rn.f32 %f8420, %f8230, %f65796, %f8416;
	// end inline asm
	// begin inline asm
	fma.rn.f32 %f8424, %f8230, %f65796, %f8420;
	// end inline asm
	// begin inline asm
	fma.rn.f32 %f8428, %f8230, %f65796, %f8424;
	// end inline asm
	// begin inline asm
	fma.rn.f32 %f8432, %f8230, %f65796, %f8428;
	// end inline asm
	// begin inline asm
	fma.rn.f32 %f8436, %f8230, %f65796, %f8432;
	// end inline asm
	// begin inline asm
	fma.rn.f32 %f8440, %f8230, %f65796, %f8436;
	// end inline asm
	// begin inline asm
	fma.rn.f32 %f8444, %f8230, %f65796, %f8440;
	// end inline asm
	// begin inline asm
	fma.rn.f32 %f8448, %f8230, %f65796, %f8444;
	// end inline asm
	// begin inline asm
	fma.rn.f32 %f8452, %f8230, %f65796, %f8448;
	// end inline asm
	// begin inline asm
	fma.rn.f32 %f8456, %f8230, %f65796, %f8452;
	// end inline asm
	// begin inline asm
	fma.rn.f32 %f8460, %f8230, %f65796, %f8456;
	// end inline asm
	// begin inline asm
	fma.rn.f32 %f8464, %f8230, %f65796, %f8460;
	// end inline asm
	// begin inline asm
	fma.rn.f32 %f8468, %f8230, %f65796, %f8464;
	// end inline asm
	// begin inline asm
	fma.rn.f32 %f8472, %f8230, %f65796, %f8468;
	// end inline asm
	// begin inline asm
	fma.rn.f32 %f8476, %f8230, %f65796, %f8472;
	// end inline asm
	// begin inline asm
	fma.rn.f32 %f8480, %f8230, %f65796, %f8476;
	// end inline asm
	// begin inline asm
	fma.rn.f32 %f8484, %f8230, %f65796, %f8480;
	// end inline asm
	// begin inline asm
	fma.rn.f32 %f8488, %f8230, %f65796, %f8484;
	// end inline asm
	// begin inline asm
	fma.rn.f32 %f8492, %f8230, %f65796, %f8488;
	// end inline asm
	// begin inline asm
	fma.rn.f32 %f8496, %f8230, %f65796, %f8492;
	// end inline asm
	// begin inline asm
	fma.rn.f32 %f8500, %f8230, %f65796, %f8496;
	// end inline asm
	// begin inline asm
	fma.rn.f32 %f8504, %f8230, %f65796, %f8500;
	// end inline asm
	// begin inline asm
	fma.rn.f32 %f8508, %f8230, %f65796, %f8504;
	// end inline asm
	// begin inline asm
	fma.rn.f32 %f8512, %f8230, %f65796, %f8508;
	// end inline asm
	// begin inline asm
	fma.rn.f32 %f8516, %f8230, %f65796, %f8512;
	// end inline asm
	// begin inline asm
	fma.rn.f32 %f8520, %f8230, %f65796, %f8516;
	// end inline asm
	// begin inline asm
	fma.rn.f32 %f8524, %f8230, %f65796, %f8520;
	// end inline asm
	// begin inline asm
	fma.rn.f32 %f8528, %f8230, %f65796, %f8524;
	// end inline asm
	// begin inline asm
	fma.rn.f32 %f8532, %f8230, %f65796, %f8528;
	// end inline asm
	// begin inline asm
	fma.rn.f32 %f8536, %f8230, %f65796, %f8532;
	// end inline asm
	// begin inline asm
	fma.rn.f32 %f8540, %f8230, %f65796, %f8536;
	// end inline asm
	// begin inline asm
	fma.rn.f32 %f8544, %f8230, %f65796, %f8540;
	// end inline asm
	// begin inline asm
	fma.rn.f32 %f8548, %f8230, %f65796, %f8544;
	// end inline asm
	// begin inline asm
	fma.rn.f32 %f8552, %f8230, %f65796, %f8548;
	// end inline asm
	// begin inline asm
	fma.rn.f32 %f8556, %f8230, %f65796, %f8552;
	// end inline asm
	// begin inline asm
	fma.rn.f32 %f8560, %f8230, %f65796, %f8556;
	// end inline asm
	// begin inline asm
	fma.rn.f32 %f8564, %f8230, %f65796, %f8560;
	// end inline asm
	// begin inline asm
	fma.rn.f32 %f8568, %f8230, %f65796, %f8564;
	// end inline asm
	// begin inline asm
	fma.rn.f32 %f8572, %f8230, %f65796, %f8568;
	// end inline asm
	// begin inline asm
	fma.rn.f32 %f8576, %f8230, %f65796, %f8572;
	// end inline asm
	// begin inline asm
	fma.rn.f32 %f8580, %f8230, %f65796, %f8576;
	// end inline asm
	// begin inline asm
	fma.rn.f32 %f8584, %f8230, %f65796, %f8580;
	// end inline asm
	// begin inline asm
	fma.rn.f32 %f8588, %f8230, %f65796, %f8584;
	// end inline asm
	// begin inline asm
	fma.rn.f32 %f8592, %f8230, %f65796, %f8588;
	// end inline asm
	// begin inline asm
	fma.rn.f32 %f8596, %f8230, %f65796, %f8592;
	// end inline asm
	// begin inline asm
	fma.rn.f32 %f8600, %f8230, %f65796, %f8596;
	// end inline asm
	// begin inline asm
	fma.rn.f32 %f8604, %f8230, %f65796, %f8600;
	// end inline asm
	// begin inline asm
	fma.rn.f32 %f8608, %f8230, %f65796, %f8604;
	// end inline asm
	// begin inline asm
	fma.rn.f32 %f8612, %f8230, %f65796, %f8608;
	// end inline asm
	// begin inline asm
	fma.rn.f32 %f8616, %f8230, %f65796, %f8612;
	// end inline asm
	// begin inline asm
	fma.rn.f32 %f8620, %f8230, %f65796, %f8616;
	// end inline asm
	// begin inline asm
	fma.rn.f32 %f8624, %f8230, %f65796, %f8620;
	// end inline asm
	// begin inline asm
	fma.rn.f32 %f8628, %f8230, %f65796, %f8624;
	// end inline asm
	// begin inline asm
	fma.rn.f32 %f8632, %f8230, %f65796, %f8628;
	// end inline asm
	// begin inline asm
	fma.rn.f32 %f8636, %f8230, %f65796, %f8632;
	// end inline asm
	// begin inline asm
	fma.rn.f32 %f8640, %f8230, %f65796, %f8636;
	// end inline asm
	// begin inline asm
	fma.rn.f32 %f8644, %f8230, %f65796, %f8640;
	// end inline asm
	// begin inline asm
	fma.rn.f32 %f8648, %f8230, %f65796, %f8644;
	// end inline asm
	// begin inline asm
	fma.rn.f32 %f8652, %f8230, %f65796, %f8648;
	// end inline asm
	// begin inline asm
	fma.rn.f32 %f8656, %f8230, %f65796, %f8652;
	// end inline asm
	// begin inline asm
	fma.rn.f32 %f8660, %f8230, %f65796, %f8656;
	// end inline asm
	// begin inline asm
	fma.rn.f32 %f8664, %f8230, %f65796, %f8660;
	// end inline asm
	// begin inline asm
	fma.rn.f32 %f8668, %f8230, %f65796, %f8664;
	// end inline asm
	// begin inline asm
	fma.rn.f32 %f8672, %f8230, %f65796, %f8668;
	// end inline asm
	// begin inline asm
	fma.rn.f32 %f8676, %f8230, %f65796, %f8672;
	// end inline asm
	// begin inline asm
	fma.rn.f32 %f8680, %f8230, %f65796, %f8676;
	// end inline asm
	// begin inline asm
	fma.rn.f32 %f8684, %f8230, %f65796, %f8680;
	// end inline asm
	// begin inline asm
	fma.rn.f32 %f8688, %f8230, %f65796, %f8684;
	// end inline asm
	// begin inline asm
	fma.rn.f32 %f8692, %f8230, %f65796, %f8688;
	// end inline asm
	// begin inline asm
	fma.rn.f32 %f8696, %f8230, %f65796, %f8692;
	// end inline asm
	// begin inline asm
	fma.rn.f32 %f8700, %f8230, %f65796, %f8696;
	// end inline asm
	// begin inline asm
	fma.rn.f32 %f8704, %f8230, %f65796, %f8700;
	// end inline asm
	// begin inline asm
	fma.rn.f32 %f8708, %f8230, %f65796, %f8704;
	// end inline asm
	// begin inline asm
	fma.rn.f32 %f8712, %f8230, %f65796, %f8708;
	// end inline asm
	// begin inline asm
	fma.rn.f32 %f8716, %f8230, %f65796, %f8712;
	// end inline asm
	// begin inline asm
	fma.rn.f32 %f8720, %f8230, %f65796, %f8716;
	// end inline asm
	// begin inline asm
	fma.rn.f32 %f8724, %f8230, %f65796, %f8720;
	// end inline asm
	// begin inline asm
	fma.rn.f32 %f8728, %f8230, %f65796, %f8724;
	// end inline asm
	// begin inline asm
	fma.rn.f32 %f8732, %f8230, %f65796, %f8728;
	// end inline asm
	// begin inline asm
	fma.rn.f32 %f8736, %f8230, %f65796, %f8732;
	// end inline asm
	// begin inline asm
	fma.rn.f32 %f8740, %f8230, %f65796, %f8736;
	// end inline asm
	// begin inline asm
	sin.approx.f32  %f8744, %f8740;
	// end inline asm
	// begin inline asm
	fma.rn.f32 %f8746, %f8744, %f65796, %f8740;
	// end inline asm
	// begin inline asm
	fma.rn.f32 %f8750, %f8744, %f65796, %f8746;
	// end inline asm
	// begin inline asm
	fma.rn.f32 %f8754, %f8744, %f65796, %f8750;
	// end inline asm
	// begin inline asm
	fma.rn.f32 %f8758, %f8744, %f65796, %f8754;
	// end inline asm
	// begin inline asm
	fma.rn.f32 %f8762, %f8744, %f65796, %f8758;
	// end inline asm
	// begin inline asm
	fma.rn.f32 %f8766, %f8744, %f65796, %f8762;
	// end inline asm
	// begin inline asm
	fma.rn.f32 %f8770, %f8744, %f65796, %f8766;
	// end inline asm
	// begin inline asm
	fma.rn.f32 %f8774, %f8744, %f65796, %f8770;
	// end inline asm
	// begin inline asm
	fma.rn.f32 %f8778, %f8744, %f65796, %f8774;
	// end inline asm
	// begin inline asm
	fma.rn.f32 %f8782, %f8744, %f65796, %f8778;
	// end inline asm
	// begin inline asm
	fma.rn.f32 %f8786, %f8744, %f65796, %f8782;
	// end inline asm
	// begin inline asm
	fma.rn.f32 %f8790, %f8744, %f65796, %f8786;
	// end inline asm
	// begin inline asm
	fma.rn.f32 %f8794, %f8744, %f65796, %f8790;
	// end inline asm
	// begin inline asm
	fma.rn.f32 %f8798, %f8744, %f65796, %f8794;
	// end inline asm
	// begin inline asm
	fma.rn.f32 %f8802, %f8744, %f65796, %f8798;
	// end inline asm
	// begin inline asm
	fma.rn.f32 %f8806, %f8744, %f65796, %f8802;
	// end inline asm
	// begin inline asm
	fma.rn.f32 %f8810, %f8744, %f65796, %f8806;
	// end inline asm
	// begin inline asm
	fma.rn.f32 %f8814, %f8744, %f65796, %f8810;
	// end inline asm
	// begin inline asm
	fma.rn.f32 %f8818, %f8744, %f65796, %f8814;
	// end inline asm
	// begin inline asm
	fma.rn.f32 %f8822, %f8744, %f65796, %f8818;
	// end inline asm
	// begin inline asm
	fma.rn.f32 %f8826, %f8744, %f65796, %f8822;
	// end inline asm
	// begin inline asm
	fma.rn.f32 %f8830, %f8744, %f65796, %f8826;
	// end inline asm
	// begin inline asm
	fma.rn.f32 %f8834, %f8744, %f65796, %f8830;
	// end inline asm
	// begin inline asm
	fma.rn.f32 %f8838, %f8744, %f65796, %f8834;
	// end inline asm
	// begin inline asm
	fma.rn.f32 %f8842, %f8744, %f65796, %f8838;
	// end inline asm
	// begin inline asm
	fma.rn.f32 %f8846, %f8744, %f65796, %f8842;
	// end inline asm
	// begin inline asm
	fma.rn.f32 %f8850, %f8744, %f65796, %f8846;
	// end inline asm
	// begin inline asm
	fma.rn.f32 %f8854, %f8744, %f65796, %f8850;
	// end inline asm
	// begin inline asm
	fma.rn.f32 %f8858, %f8744, %f65796, %f8854;
	// end inline asm
	// begin inline asm
	fma.rn.f32 %f8862, %f8744, %f65796, %f8858;
	// end inline asm
	// begin inline asm
	fma.rn.f32 %f8866, %f8744, %f65796, %f8862;
	// end inline asm
	// begin inline asm
	fma.rn.f32 %f8870, %f8744, %f65796, %f8866;
	// end inline asm
	// begin inline asm
	fma.rn.f32 %f8874, %f8744, %f65796, %f8870;
	// end inline asm
	// begin inline asm
	fma.rn.f32 %f8878, %f8744, %f65796, %f8874;
	// end inline asm
	// begin inline asm
	fma.rn.f32 %f8882, %f8744, %f65796, %f8878;
	// end inline asm
	// begin inline asm
	fma.rn.f32 %f8886, %f8744, %f65796, %f8882;
	// end inline asm
	// begin inline asm
	fma.rn.f32 %f8890, %f8744, %f65796, %f8886;
	// end inline asm
	// begin inline asm
	fma.rn.f32 %f8894, %f8744, %f65796, %f8890;
	// end inline asm
	// begin inline asm
	fma.rn.f32 %f8898, %f8744, %f65796, %f8894;
	// end inline asm
	// begin inline asm
	fma.rn.f32 %f8902, %f8744, %f65796, %f8898;
	// end inline asm
	// begin inline asm
	fma.rn.f32 %f8906, %f8744, %f65796, %f8902;
	// end inline asm
	// begin inline asm
	fma.rn.f32 %f8910, %f8744, %f65796, %f8906;
	// end inline asm
	// begin inline asm
	fma.rn.f32 %f8914, %f8744, %f65796, %f8910;
	// end inline asm
	// begin inline asm
	fma.rn.f32 %f8918, %f8744, %f65796, %f8914;
	// end inline asm
	// begin inline asm
	fma.rn.f32 %f8922, %f8744, %f65796, %f8918;
	// end inline asm
	// begin inline asm
	fma.rn.f32 %f8926, %f8744, %f65796, %f8922;
	// end inline asm
	// begin inline asm
	fma.rn.f32 %f8930, %f8744, %f65796, %f8926;
	// end inline asm
	// begin inline asm
	fma.rn.f32 %f8934, %f8744, %f65796, %f8930;
	// end inline asm
	// begin inline asm
	fma.rn.f32 %f8938, %f8744, %f65796, %f8934;
	// end inline asm
	// begin inline asm
	fma.rn.f32 %f8942, %f8744, %f65796, %f8938;
	// end inline asm
	// begin inline asm
	fma.rn.f32 %f8946, %f8744, %f65796, %f8942;
	// end inline asm
	// begin inline asm
	fma.rn.f32 %f8950, %f8744, %f65796, %f8946;
	// end inline asm
	// begin inline asm
	fma.rn.f32 %f8954, %f8744, %f65796, %f8950;
	// end inline asm
	// begin inline asm
	fma.rn.f32 %f8958, %f8744, %f65796, %f8954;
	// end inline asm
	// begin inline asm
	fma.rn.f32 %f8962, %f8744, %f65796, %f8958;
	// end inline asm
	// begin inline asm
	fma.rn.f32 %f8966, %f8744, %f65796, %f8962;
	// end inline asm
	// begin inline asm
	fma.rn.f32 %f8970, %f8744, %f65796, %f8966;
	// end inline asm
	// begin inline asm
	fma.rn.f32 %f8974, %f8744, %f65796, %f8970;
	// end inline asm
	// begin inline asm
	fma.rn.f32 %f8978, %f8744, %f65796, %f8974;
	// end inline asm
	// begin inline asm
	fma.rn.f32 %f8982, %f8744, %f65796, %f8978;
	// end inline asm
	// begin inline asm
	fma.rn.f32 %f8986, %f8744, %f65796, %f8982;
	// end inline asm
	// begin inline asm
	fma.rn.f32 %f8990, %f8744, %f65796, %f8986;
	// end inline asm
	// begin inline asm
	fma.rn.f32 %f8994, %f8744, %f65796, %f8990;
	// end inline asm
	// begin inline asm
	fma.rn.f32 %f8998, %f8744, %f65796, %f8994;
	// end inline asm
	// begin inline asm
	fma.rn.f32 %f9002, %f8744, %f65796, %f8998;
	// end inline asm
	// begin inline asm
	fma.rn.f32 %f9006, %f8744, %f65796, %f9002;
	// end inline asm
	// begin inline asm
	fma.rn.f32 %f9010, %f8744, %f65796, %f9006;
	// end inline asm
	// begin inline asm
	fma.rn.f32 %f9014, %f8744, %f65796, %f9010;
	// end inline asm
	// begin inline asm
	fma.rn.f32 %f9018, %f8744, %f65796, %f9014;
	// end inline asm
	// begin inline asm
	fma.rn.f32 %f9022, %f8744, %f65796, %f9018;
	// end inline asm
	// begin inline asm
	fma.rn.f32 %f9026, %f8744, %f65796, %f9022;
	// end inline asm
	// begin inline asm
	fma.rn.f32 %f9030, %f8744, %f65796, %f9026;
	// end inline asm
	// begin inline asm
	fma.rn.f32 %f9034, %f8744, %f65796, %f9030;
	// end inline asm
	// begin inline asm
	fma.rn.f32 %f9038, %f8744, %f65796, %f9034;
	// end inline asm
	// begin inline asm
	fma.rn.f32 %f9042, %f8744, %f65796, %f9038;
	// end inline asm
	// begin inline asm
	fma.rn.f32 %f9046, %f8744, %f65796, %f9042;
	// end inline asm
	// begin inline asm
	fma.rn.f32 %f9050, %f8744, %f65796, %f9046;
	// end inline asm
	// begin inline asm
	fma.rn.f32 %f9054, %f8744, %f65796, %f9050;
	// end inline asm
	// begin inline asm
	fma.rn.f32 %f9058, %f8744, %f65796, %f9054;
	// end inline asm
	// begin inline asm
	fma.rn.f32 %f9062, %f8744, %f65796, %f9058;
	// end inline asm
	// begin inline asm
	fma.rn.f32 %f9066, %f8744, %f65796, %f9062;
	// end inline asm
	// begin inline asm
	fma.rn.f32 %f9070, %f8744, %f65796, %f9066;
	// end inline asm
	// begin inline asm
	fma.rn.f32 %f9074, %f8744, %f65796, %f9070;
	// end inline asm
	// begin inline asm
	fma.rn.f32 %f9078, %f8744, %f65796, %f9074;
	// end inline asm
	// begin inline asm
	fma.rn.f32 %f9082, %f8744, %f65796, %f9078;
	// end inline asm
	// begin inline asm
	fma.rn.f32 %f9086, %f8744, %f65796, %f9082;
	// end inline asm
	// begin inline asm
	fma.rn.f32 %f9090, %f8744, %f65796, %f9086;
	// end inline asm
	// begin inline asm
	fma.rn.f32 %f9094, %f8744, %f65796, %f9090;
	// end inline asm
	// begin inline asm
	fma.rn.f32 %f9098, %f8744, %f65796, %f9094;
	// end inline asm
	// begin inline asm
	fma.rn.f32 %f9102, %f8744, %f65796, %f9098;
	// end inline asm
	// begin inline asm
	fma.rn.f32 %f9106, %f8744, %f65796, %f9102;
	// end inline asm
	// begin inline asm
	fma.rn.f32 %f9110, %f8744, %f65796, %f9106;
	// end inline asm
	// begin inline asm
	fma.rn.f32 %f9114, %f8744, %f65796, %f9110;
	// end inline asm
	// begin inline asm
	fma.rn.f32 %f9118, %f8744, %f65796, %f9114;
	// end inline asm
	// begin inline asm
	fma.rn.f32 %f9122, %f8744, %f65796, %f9118;
	// end inline asm
	// begin inline asm
	fma.rn.f32 %f9126, %f8744, %f65796, %f9122;
	// end inline asm
	// begin inline asm
	fma.rn.f32 %f9130, %f8744, %f65796, %f9126;
	// end inline asm
	// begin inline asm
	fma.rn.f32 %f9134, %f8744, %f65796, %f9130;
	// end inline asm
	// begin inline asm
	fma.rn.f32 %f9138, %f8744, %f65796, %f9134;
	// end inline asm
	// begin inline asm
	fma.rn.f32 %f9142, %f8744, %f65796, %f9138;
	// end inline asm
	// begin inline asm
	fma.rn.f32 %f9146, %f8744, %f65796, %f9142;
	// end inline asm
	// begin inline asm
	fma.rn.f32 %f9150, %f8744, %f65796, %f9146;
	// end inline asm
	// begin inline asm
	fma.rn.f32 %f9154, %f8744, %f65796, %f9150;
	// end inline asm
	// begin inline asm
	fma.rn.f32 %f9158, %f8744, %f65796, %f9154;
	// end inline asm
	// begin inline asm
	fma.rn.f32 %f9162, %f8744, %f65796, %f9158;
	// end inline asm
	// begin inline asm
	fma.rn.f32 %f9166, %f8744, %f65796, %f9162;
	// end inline asm
	// begin inline asm
	fma.rn.f32 %f9170, %f8744, %f65796, %f9166;
	// end inline asm
	// begin inline asm
	fma.rn.f32 %f9174, %f8744, %f65796, %f9170;
	// end inline asm
	// begin inline asm
	fma.rn.f32 %f9178, %f8744, %f65796, %f9174;
	// end inline asm
	// begin inline asm
	fma.rn.f32 %f9182, %f8744, %f65796, %f9178;
	// end inline asm
	// begin inline asm
	fma.rn.f32 %f9186, %f8744, %f65796, %f9182;
	// end inline asm
	// begin inline asm
	fma.rn.f32 %f9190, %f8744, %f65796, %f9186;
	// end inline asm
	// begin inline asm
	fma.rn.f32 %f9194, %f8744, %f65796, %f9190;
	// end inline asm
	// begin inline asm
	fma.rn.f32 %f9198, %f8744, %f65796, %f9194;
	// end inline asm
	// begin inline asm
	fma.rn.f32 %f9202, %f8744, %f65796, %f9198;
	// end inline asm
	// begin inline asm
	fma.rn.f32 %f9206, %f8744, %f65796, %f9202;
	// end inline asm
	// begin inline asm
	fma.rn.f32 %f9210, %f8744, %f65796, %f9206;
	// end inline asm
	// begin inline asm
	fma.rn.f32 %f9214, %f8744, %f65796, %f9210;
	// end inline asm
	// begin inline asm
	fma.rn.f32 %f9218, %f8744, %f65796, %f9214;
	// end inline asm
	// begin inline asm
	fma.rn.f32 %f9222, %f8744, %f65796, %f9218;
	// end inline asm
	// begin inline asm
	fma.rn.f32 %f9226, %f8744, %f65796, %f9222;
	// end inline asm
	// begin inline asm
	fma.rn.f32 %f9230, %f8744, %f65796, %f9226;
	// end inline asm
	// begin inline asm
	fma.rn.f32 %f9234, %f8744, %f65796, %f9230;
	// end inline asm
	// begin inline asm
	fma.rn.f32 %f9238, %f8744, %f65796, %f9234;
	// end inline asm
	// begin inline asm
	fma.rn.f32 %f9242, %f8744, %f65796, %f9238;
	// end inline asm
	// begin inline asm
	fma.rn.f32 %f9246, %f8744, %f65796, %f9242;
	// end inline asm
	// begin inline asm
	fma.rn.f32 %f9250, %f8744, %f65796, %f9246;
	// end inline asm
	// begin inline asm
	fma.rn.f32 %f9254, %f8744, %f65796, %f9250;
	// end inline asm
	// begin inline asm
	sin.approx.f32  %f9258, %f9254;
	// end inline asm
	// begin inline asm
	fma.rn.f32 %f9260, %f9258, %f65796, %f9254;
	// end inline asm
	// begin inline asm
	fma.rn.f32 %f9264, %f9258, %f65796, %f9260;
	// end inline asm
	// begin inline asm
	fma.rn.f32 %f9268, %f9258, %f65796, %f9264;
	// end inline asm
	// begin inline asm
	fma.rn.f32 %f9272, %f9258, %f65796, %f9268;
	// end inline asm
	// begin inline asm
	fma.rn.f32 %f9276, %f9258, %f65796, %f9272;
	// end inline asm
	// begin inline asm
	fma.rn.f32 %f9280, %f9258, %f65796, %f9276;
	// end inline asm
	// begin inline asm
	fma.rn.f32 %f9284, %f9258, %f65796, %f9280;
	// end inline asm
	// begin inline asm
	fma.rn.f32 %f9288, %f9258, %f65796, %f9284;
	// end inline asm
	// begin inline asm
	fma.rn.f32 %f9292, %f9258, %f65796, %f9288;
	// end inline asm
	// begin inline asm
	fma.rn.f32 %f9296, %f9258, %f65796, %f9292;
	// end inline asm
	// begin inline asm
	fma.rn.f32 %f9300, %f9258, %f65796, %f9296;
	// end inline asm
	// begin inline asm
	fma.rn.f32 %f9304, %f9258, %f65796, %f9300;
	// end inline asm
	// begin inline asm
	fma.rn.f32 %f9308, %f9258, %f65796, %f9304;
	// end inline asm
	// begin inline asm
	fma.rn.f32 %f9312, %f9258, %f65796, %f9308;
	// end inline asm
	// begin inline asm
	fma.rn.f32 %f9316, %f9258, %f65796, %f9312;
	// end inline asm
	// begin inline asm
	fma.rn.f32 %f9320, %f9258, %f65796, %f9316;
	// end inline asm
	// begin inline asm
	fma.rn.f32 %f9324, %f9258, %f65796, %f9320;
	// end inline asm
	// begin inline asm
	fma.rn.f32 %f9328, %f9258, %f65796, %f9324;
	// end inline asm
	// begin inline asm
	fma.rn.f32 %f9332, %f9258, %f65796, %f9328;
	// end inline asm
	// begin inline asm
	fma.rn.f32 %f9336, %f9258, %f65796, %f9332;
	// end inline asm
	// begin inline asm
	fma.rn.f32 %f9340, %f9258, %f65796, %f9336;
	// end inline asm
	// begin inline asm
	fma.rn.f32 %f9344, %f9258, %f65796, %f9340;
	// end inline asm
	// begin inline asm
	fma.rn.f32 %f9348, %f9258, %f65796, %f9344;
	// end inline asm
	// begin inline asm
	fma.rn.f32 %f9352, %f9258, %f65796, %f9348;
	// end inline asm
	// begin inline asm
	fma.rn.f32 %f9356, %f9258, %f65796, %f9352;
	// end inline asm
	// begin inline asm
	fma.rn.f32 %f9360, %f9258, %f65796, %f9356;
	// end inline asm
	// begin inline asm
	fma.rn.f32 %f9364, %f9258, %f65796, %f9360;
	// end inline asm
	// begin inline asm
	fma.rn.f32 %f9368, %f9258, %f65796, %f9364;
	// end inline asm
	// begin inline asm
	fma.rn.f32 %f9372, %f9258, %f65796, %f9368;
	// end inline asm
	// begin inline asm
	fma.rn.f32 %f9376, %f9258, %f65796, %f9372;
	// end inline asm
	// begin inline asm
	fma.rn.f32 %f9380, %f9258, %f65796, %f9376;
	// end inline asm
	// begin inline asm
	fma.rn.f32 %f9384, %f9258, %f65796, %f9380;
	// end inline asm
	// begin inline asm
	fma.rn.f32 %f9388, %f9258, %f65796, %f9384;
	// end inline asm
	// begin inline asm
	fma.rn.f32 %f9392, %f9258, %f65796, %f9388;
	// end inline asm
	// begin inline asm
	fma.rn.f32 %f9396, %f9258, %f65796, %f9392;
	// end inline asm
	// begin inline asm
	fma.rn.f32 %f9400, %f9258, %f65796, %f9396;
	// end inline asm
	// begin inline asm
	fma.rn.f32 %f9404, %f9258, %f65796, %f9400;
	// end inline asm
	// begin inline asm
	fma.rn.f32 %f9408, %f9258, %f65796, %f9404;
	// end inline asm
	// begin inline asm
	fma.rn.f32 %f9412, %f9258, %f65796, %f9408;
	// end inline asm
	// begin inline asm
	fma.rn.f32 %f9416, %f9258, %f65796, %f9412;
	// end inline asm
	// begin inline asm
	fma.rn.f32 %f9420, %f9258, %f65796, %f9416;
	// end inline asm
	// begin inline asm
	fma.rn.f32 %f9424, %f9258, %f65796, %f9420;
	// end inline asm
	// begin inline asm
	fma.rn.f32 %f9428, %f9258, %f65796, %f9424;
	// end inline asm
	// begin inline asm
	fma.rn.f32 %f9432, %f9258, %f65796, %f9428;
	// end inline asm
	// begin inline asm
	fma.rn.f32 %f9436, %f9258, %f65796, %f9432;
	// end inline asm
	// begin inline asm
	fma.rn.f32 %f9440, %f9258, %f65796, %f9436;
	// end inline asm
	// begin inline asm
	fma.rn.f32 %f9444, %f9258, %f65796, %f9440;
	// end inline asm
	// begin inline asm
	fma.rn.f32 %f9448, %f9258, %f65796, %f9444;
	// end inline asm
	// begin inline asm
	fma.rn.f32 %f9452, %f9258, %f65796, %f9448;
	// end inline asm
	// begin inline asm
	fma.rn.f32 %f9456, %f9258, %f65796, %f9452;
	// end inline asm
	// begin inline asm
	fma.rn.f32 %f9460, %f9258, %f65796, %f9456;
	// end inline asm
	// begin inline asm
	fma.rn.f32 %f9464, %f9258, %f65796, %f9460;
	// end inline asm
	// begin inline asm
	fma.rn.f32 %f9468, %f9258, %f65796, %f9464;
	// end inline asm
	// begin inline asm
	fma.rn.f32 %f9472, %f9258, %f65796, %f9468;
	// end inline asm
	// begin inline asm
	fma.rn.f32 %f9476, %f9258, %f65796, %f9472;
	// end inline asm
	// begin inline asm
	fma.rn.f32 %f9480, %f9258, %f65796, %f9476;
	// end inline asm
	// begin inline asm
	fma.rn.f32 %f9484, %f9258, %f65796, %f9480;
	// end inline asm
	// begin inline asm
	fma.rn.f32 %f9488, %f9258, %f65796, %f9484;
	// end inline asm
	// begin inline asm
	fma.rn.f32 %f9492, %f9258, %f65796, %f9488;
	// end inline asm
	// begin inline asm
	fma.rn.f32 %f9496, %f9258, %f65796, %f9492;
	// end inline asm
	// begin inline asm
	fma.rn.f32 %f9500, %f9258, %f65796, %f9496;
	// end inline asm
	// begin inline asm
	fma.rn.f32 %f9504, %f9258, %f65796, %f9500;
	// end inline asm
	// begin inline asm
	fma.rn.f32 %f9508, %f9258, %f65796, %f9504;
	// end inline asm
	// begin inline asm
	fma.rn.f32 %f9512, %f9258, %f65796, %f9508;
	// end inline asm
	// begin inline asm
	fma.rn.f32 %f9516, %f9258, %f65796, %f9512;
	// end inline asm
	// begin inline asm
	fma.rn.f32 %f9520, %f9258, %f65796, %f9516;
	// end inline asm
	// begin inline asm
	fma.rn.f32 %f9524, %f9258, %f65796, %f9520;
	// end inline asm
	// begin inline asm
	fma.rn.f32 %f9528, %f9258, %f65796, %f9524;
	// end inline asm
	// begin inline asm
	fma.rn.f32 %f9532, %f9258, %f65796, %f9528;
	// end inline asm
	// begin inline asm
	fma.rn.f32 %f9536, %f9258, %f65796, %f9532;
	// end inline asm
	// begin inline asm
	fma.rn.f32 %f9540, %f9258, %f65796, %f9536;
	// end inline asm
	// begin inline asm
	fma.rn.f32 %f9544, %f9258, %f65796, %f9540;
	// end inline asm
	// begin inline asm
	fma.rn.f32 %f9548, %f9258, %f65796, %f9544;
	// end inline asm
	// begin inline asm
	fma.rn.f32 %f9552, %f9258, %f65796, %f9548;
	// end inline asm
	// begin inline asm
	fma.rn.f32 %f9556, %f9258, %f65796, %f9552;
	// end inline asm
	// begin inline asm
	fma.rn.f32 %f9560, %f9258, %f65796, %f9556;
	// end inline asm
	// begin inline asm
	fma.rn.f32 %f9564, %f9258, %f65796, %f9560;
	// end inline asm
	// begin inline asm
	fma.rn.f32 %f9568, %f9258, %f65796, %f9564;
	// end inline asm
	// begin inline asm
	fma.rn.f32 %f9572, %f9258, %f65796, %f9568;
	// end inline asm
	// begin inline asm
	fma.rn.f32 %f9576, %f9258, %f65796, %f9572;
	// end inline asm
	// begin inline asm
	fma.rn.f32 %f9580, %f9258, %f65796, %f9576;
	// end inline asm
	// begin inline asm
	fma.rn.f32 %f9584, %f9258, %f65796, %f9580;
	// end inline asm
	// begin inline asm
	fma.rn.f32 %f9588, %f9258, %f65796, %f9584;
	// end inline asm
	// begin inline asm
	fma.rn.f32 %f9592, %f9258, %f65796, %f9588;
	// end inline asm
	// begin inline asm
	fma.rn.f32 %f9596, %f9258, %f65796, %f9592;
	// end inline asm
	// begin inline asm
	fma.rn.f32 %f9600, %f9258, %f65796, %f9596;
	// end inline asm
	// begin inline asm
	fma.rn.f32 %f9604, %f9258, %f65796, %f9600;
	// end inline asm
	// begin inline asm
	fma.rn.f32 %f9608, %f9258, %f65796, %f9604;
	// end inline asm
	// begin inline asm
	fma.rn.f32 %f9612, %f9258, %f65796, %f9608;
	// end inline asm
	// begin inline asm
	fma.rn.f32 %f9616, %f9258, %f65796, %f9612;
	// end inline asm
	// begin inline asm
	fma.rn.f32 %f9620, %f9258, %f65796, %f9616;
	// end inline asm
	// begin inline asm
	fma.rn.f32 %f9624, %f9258, %f65796, %f9620;
	// end inline asm
	// begin inline asm
	fma.rn.f32 %f9628, %f9258, %f65796, %f9624;
	// end inline asm
	// begin inline asm
	fma.rn.f32 %f9632, %f9258, %f65796, %f9628;
	// end inline asm
	// begin inline asm
	fma.rn.f32 %f9636, %f9258, %f65796, %f9632;
	// end inline asm
	// begin inline asm
	fma.rn.f32 %f9640, %f9258, %f65796, %f9636;
	// end inline asm
	// begin inline asm
	fma.rn.f32 %f9644, %f9258, %f65796, %f9640;
	// end inline asm
	// begin inline asm
	fma.rn.f32 %f9648, %f9258, %f65796, %f9644;
	// end inline asm
	// begin inline asm
	fma.rn.f32 %f9652, %f9258, %f65796, %f9648;
	// end inline asm
	// begin inline asm
	fma.rn.f32 %f9656, %f9258, %f65796, %f9652;
	// end inline asm
	// begin inline asm
	fma.rn.f32 %f9660, %f9258, %f65796, %f9656;
	// end inline asm
	// begin inline asm
	fma.rn.f32 %f9664, %f9258, %f65796, %f9660;
	// end inline asm
	// begin inline asm
	fma.rn.f32 %f9668, %f9258, %f65796, %f9664;
	// end inline asm
	// begin inline asm
	fma.rn.f32 %f9672, %f9258, %f65796, %f9668;
	// end inline asm
	// begin inline asm
	fma.rn.f32 %f9676, %f9258, %f65796, %f9672;
	// end inline asm
	// begin inline asm
	fma.rn.f32 %f9680, %f9258, %f65796, %f9676;
	// end inline asm
	// begin inline asm
	fma.rn.f32 %f9684, %f9258, %f65796, %f9680;
	// end inline asm
	// begin inline asm
	fma.rn.f32 %f9688, %f9258, %f65796, %f9684;
	// end inline asm
	// begin inline asm
	fma.rn.f32 %f9692, %f9258, %f65796, %f9688;
	// end inline asm
	// begin inline asm
	fma.rn.f32 %f9696, %f9258, %f65796, %f9692;
	// end inline asm
	// begin inline asm
	fma.rn.f32 %f9700, %f9258, %f65796, %f9696;
	// end inline asm
	// begin inline asm
	fma.rn.f32 %f9704, %f9258, %f65796, %f9700;
	// end inline asm
	// begin inline asm
	fma.rn.f32 %f9708, %f9258, %f65796, %f9704;
	// end inline asm
	// begin inline asm
	fma.rn.f32 %f9712, %f9258, %f65796, %f9708;
	// end inline asm
	// begin inline asm
	fma.rn.f32 %f9716, %f9258, %f65796, %f9712;
	// end inline asm
	// begin inline asm
	fma.rn.f32 %f9720, %f9258, %f65796, %f9716;
	// end inline asm
	// begin inline asm
	fma.rn.f32 %f9724, %f9258, %f65796, %f9720;
	// end inline asm
	// begin inline asm
	fma.rn.f32 %f9728, %f9258, %f65796, %f9724;
	// end inline asm
	// begin inline asm
	fma.rn.f32 %f9732, %f9258, %f65796, %f9728;
	// end inline asm
	// begin inline asm
	fma.rn.f32 %f9736, %f9258, %f65796, %f9732;
	// end inline asm
	// begin inline asm
	fma.rn.f32 %f9740, %f9258, %f65796, %f9736;
	// end inline asm
	// begin inline asm
	fma.rn.f32 %f9744, %f9258, %f65796, %f9740;
	// end inline asm
	// begin inline asm
	fma.rn.f32 %f9748, %f9258, %f65796, %f9744;
	// end inline asm
	// begin inline asm
	fma.rn.f32 %f9752, %f9258, %f65796, %f9748;
	// end inline asm
	// begin inline asm
	fma.rn.f32 %f9756, %f9258, %f65796, %f9752;
	// end inline asm
	// begin inline asm
	fma.rn.f32 %f9760, %f9258, %f65796, %f9756;
	// end inline asm
	// begin inline asm
	fma.rn.f32 %f9764, %f9258, %f65796, %f9760;
	// end inline asm
	// begin inline asm
	fma.rn.f32 %f9768, %f9258, %f65796, %f9764;
	// end inline asm
	// begin inline asm
	sin.approx.f32  %f9772, %f9768;
	// end inline asm
	// begin inline asm
	fma.rn.f32 %f9774, %f9772, %f65796, %f9768;
	// end inline asm
	// begin inline asm
	fma.rn.f32 %f9778, %f9772, %f65796, %f9774;
	// end inline asm
	// begin inline asm
	fma.rn.f32 %f9782, %f9772, %f65796, %f9778;
	// end inline asm
	// begin inline asm
	fma.rn.f32 %f9786, %f9772, %f65796, %f9782;
	// end inline asm
	// begin inline asm
	fma.rn.f32 %f9790, %f9772, %f65796, %f9786;
	// end inline asm
	// begin inline asm
	fma.rn.f32 %f9794, %f9772, %f65796, %f9790;
	// end inline asm
	// begin inline asm
	fma.rn.f32 %f9798, %f9772, %f65796, %f9794;
	// end inline asm
	// begin inline asm
	fma.rn.f32 %f9802, %f9772, %f65796, %f9798;
	// end inline asm
	// begin inline asm
	fma.rn.f32 %f9806, %f9772, %f65796, %f9802;
	// end inline asm
	// begin inline asm
	fma.rn.f32 %f9810, %f9772, %f65796, %f9806;
	// end inline asm
	// begin inline asm
	fma.rn.f32 %f9814, %f9772, %f65796, %f9810;
	// end inline asm
	// begin inline asm
	fma.rn.f32 %f9818, %f9772, %f65796, %f9814;
	// end inline asm
	// begin inline asm
	fma.rn.f32 %f9822, %f9772, %f65796, %f9818;
	// end inline asm
	// begin inline asm
	fma.rn.f32 %f9826, %f9772, %f65796, %f9822;
	// end inline asm
	// begin inline asm
	fma.rn.f32 %f9830, %f9772, %f65796, %f9826;
	// end inline asm
	// begin inline asm
	fma.rn.f32 %f9834, %f9772, %f65796, %f9830;
	// end inline asm
	// begin inline asm
	fma.rn.f32 %f9838, %f9772, %f65796, %f9834;
	// end inline asm
	// begin inline asm
	fma.rn.f32 %f9842, %f9772, %f65796, %f9838;
	// end inline asm
	// begin inline asm
	fma.rn.f32 %f9846, %f9772, %f65796, %f9842;
	// end inline asm
	// begin inline asm
	fma.rn.f32 %f9850, %f9772, %f65796, %f9846;
	// end inline asm
	// begin inline asm
	fma.rn.f32 %f9854, %f9772, %f65796, %f9850;
	// end inline asm
	// begin inline asm
	fma.rn.f32 %f9858, %f9772, %f65796, %f9854;
	// end inline asm
	// begin inline asm
	fma.rn.f32 %f9862, %f9772, %f65796, %f9858;
	// end inline asm
	// begin inline asm
	fma.rn.f32 %f9866, %f9772, %f65796, %f9862;
	// end inline asm
	// begin inline asm
	fma.rn.f32 %f9870, %f9772, %f65796, %f9866;
	// end inline asm
	// begin inline asm
	fma.rn.f32 %f9874, %f9772, %f65796, %f9870;
	// end inline asm
	// begin inline asm
	fma.rn.f32 %f9878, %f9772, %f65796, %f9874;
	// end inline asm
	// begin inline asm
	fma.rn.f32 %f9882, %f9772, %f65796, %f9878;
	// end inline asm
	// begin inline asm
	fma.rn.f32 %f9886, %f9772, %f65796, %f9882;
	// end inline asm
	// begin inline asm
	fma.rn.f32 %f9890, %f9772, %f65796, %f9886;
	// end inline asm
	// begin inline asm
	fma.rn.f32 %f9894, %f9772, %f65796, %f9890;
	// end inline asm
	// begin inline asm
	fma.rn.f32 %f9898, %f9772, %f65796, %f9894;
	// end inline asm
	// begin inline asm
	fma.rn.f32 %f9902, %f9772, %f65796, %f9898;
	// end inline asm
	// begin inline asm
	fma.rn.f32 %f9906, %f9772, %f65796, %f9902;
	// end inline asm
	// begin inline asm
	fma.rn.f32 %f9910, %f9772, %f65796, %f9906;
	// end inline asm
	// begin inline asm
	fma.rn.f32 %f9914, %f9772, %f65796, %f9910;
	// end inline asm
	// begin inline asm
	fma.rn.f32 %f9918, %f9772, %f65796, %f9914;
	// end inline asm
	// begin inline asm
	fma.rn.f32 %f9922, %f9772, %f65796, %f9918;
	// end inline asm
	// begin inline asm
	fma.rn.f32 %f9926, %f9772, %f65796, %f9922;
	// end inline asm
	// begin inline asm
	fma.rn.f32 %f9930, %f9772, %f65796, %f9926;
	// end inline asm
	// begin inline asm
	fma.rn.f32 %f9934, %f9772, %f65796, %f9930;
	// end inline asm
	// begin inline asm
	fma.rn.f32 %f9938, %f9772, %f65796, %f9934;
	// end inline asm
	// begin inline asm
	fma.rn.f32 %f9942, %f9772, %f65796, %f9938;
	// end inline asm
	// begin inline asm
	fma.rn.f32 %f9946, %f9772, %f65796, %f9942;
	// end inline asm
	// begin inline asm
	fma.rn.f32 %f9950, %f9772, %f65796, %f9946;
	// end inline asm
	// begin inline asm
	fma.rn.f32 %f9954, %f9772, %f65796, %f9950;
	// end inline asm
	// begin inline asm
	fma.rn.f32 %f9958, %f9772, %f65796, %f9954;
	// end inline asm
	// begin inline asm
	fma.rn.f32 %f9962, %f9772, %f65796, %f9958;
	// end inline asm
	// begin inline asm
	fma.rn.f32 %f9966, %f9772, %f65796, %f9962;
	// end inline asm
	// begin inline asm
	fma.rn.f32 %f9970, %f9772, %f65796, %f9966;
	// end inline asm
	// begin inline asm
	fma.rn.f32 %f9974, %f9772, %f65796, %f9970;
	// end inline asm
	// begin inline asm
	fma.rn.f32 %f9978, %f9772, %f65796, %f9974;
	// end inline asm
	// begin inline asm
	fma.rn.f32 %f9982, %f9772, %f65796, %f9978;
	// end inline asm
	// begin inline asm
	fma.rn.f32 %f9986, %f9772, %f65796, %f9982;
	// end inline asm
	// begin inline asm
	fma.rn.f32 %f9990, %f9772, %f65796, %f9986;
	// end inline asm
	// begin inline asm
	fma.rn.f32 %f9994, %f9772, %f65796, %f9990;
	// end inline asm
	// begin inline asm
	fma.rn.f32 %f9998, %f9772, %f65796, %f9994;
	// end inline asm
	// begin inline asm
	fma.rn.f32 %f10002, %f9772, %f65796, %f9998;
	// end inline asm
	// begin inline asm
	fma.rn.f32 %f10006, %f9772, %f65796, %f10002;
	// end inline asm
	// begin inline asm
	fma.rn.f32 %f10010, %f9772, %f65796, %f10006;
	// end inline asm
	// begin inline asm
	fma.rn.f32 %f10014, %f9772, %f65796, %f10010;
	// end inline asm
	// begin inline asm
	fma.rn.f32 %f10018, %f9772, %f65796, %f10014;
	// end inline asm
	// begin inline asm
	fma.rn.f32 %f10022, %f9772, %f65796, %f10018;
	// end inline asm
	// begin inline asm
	fma.rn.f32 %f10026, %f9772, %f65796, %f10022;
	// end inline asm
	// begin inline asm
	fma.rn.f32 %f10030, %f9772, %f65796, %f10026;
	// end inline asm
	// begin inline asm
	fma.rn.f32 %f10034, %f9772, %f65796, %f10030;
	// end inline asm
	// begin inline asm
	fma.rn.f32 %f10038, %f9772, %f65796, %f10034;
	// end inline asm
	// begin inline asm
	fma.rn.f32 %f10042, %f9772, %f65796, %f10038;
	// end inline asm
	// begin inline asm
	fma.rn.f32 %f10046, %f9772, %f65796, %f10042;
	// end inline asm
	// begin inline asm
	fma.rn.f32 %f10050, %f9772, %f65796, %f10046;
	// end inline asm
	// begin inline asm
	fma.rn.f32 %f10054, %f9772, %f65796, %f10050;
	// end inline asm
	// begin inline asm
	fma.rn.f32 %f10058, %f9772, %f65796, %f10054;
	// end inline asm
	// begin inline asm
	fma.rn.f32 %f10062, %f9772, %f65796, %f10058;
	// end inline asm
	// begin inline asm
	fma.rn.f32 %f10066, %f9772, %f65796, %f10062;
	// end inline asm
	// begin inline asm
	fma.rn.f32 %f10070, %f9772, %f65796, %f10066;
	// end inline asm
	// begin inline asm
	fma.rn.f32 %f10074, %f9772, %f65796, %f10070;
	// end inline asm
	// begin inline asm
	fma.rn.f32 %f10078, %f9772, %f65796, %f10074;
	// end inline asm
	// begin inline asm
	fma.rn.f32 %f10082, %f9772, %f65796, %f10078;
	// end inline asm
	// begin inline asm
	fma.rn.f32 %f10086, %f9772, %f65796, %f10082;
	// end inline asm
	// begin inline asm
	fma.rn.f32 %f10090, %f9772, %f65796, %f10086;
	// end inline asm
	// begin inline asm
	fma.rn.f32 %f10094, %f9772, %f65796, %f10090;
	// end inline asm
	// begin inline asm
	fma.rn.f32 %f10098, %f9772, %f65796, %f10094;
	// end inline asm
	// begin inline asm
	fma.rn.f32 %f10102, %f9772, %f65796, %f10098;
	// end inline asm
	// begin inline asm
	fma.rn.f32 %f10106, %f9772, %f65796, %f10102;
	// end inline asm
	// begin inline asm
	fma.rn.f32 %f10110, %f9772, %f65796, %f10106;
	// end inline asm
	// begin inline asm
	fma.rn.f32 %f10114, %f9772, %f65796, %f10110;
	// end inline asm
	// begin inline asm
	fma.rn.f32 %f10118, %f9772, %f65796, %f10114;
	// end inline asm
	// begin inline asm
	fma.rn.f32 %f10122, %f9772, %f65796, %f10118;
	// end inline asm
	// begin inline asm
	fma.rn.f32 %f10126, %f9772, %f65796, %f10122;
	// end inline asm
	// begin inline asm
	fma.rn.f32 %f10130, %f9772, %f65796, %f10126;
	// end inline asm
	// begin inline asm
	fma.rn.f32 %f10134, %f9772, %f65796, %f10130;
	// end inline asm
	// begin inline asm
	fma.rn.f32 %f10138, %f9772, %f65796, %f10134;
	// end inline asm
	// begin inline asm
	fma.rn.f32 %f10142, %f9772, %f65796, %f10138;
	// end inline asm
	// begin inline asm
	fma.rn.f32 %f10146, %f9772, %f65796, %f10142;
	// end inline asm
	// begin inline asm
	fma.rn.f32 %f10150, %f9772, %f65796, %f10146;
	// end inline asm
	// begin inline asm
	fma.rn.f32 %f10154, %f9772, %f65796, %f10150;
	// end inline asm
	// begin inline asm
	fma.rn.f32 %f10158, %f9772, %f65796, %f10154;
	// end inline asm
	// begin inline asm
	fma.rn.f32 %f10162, %f9772, %f65796, %f10158;
	// end inline asm
	// begin inline asm
	fma.rn.f32 %f10166, %f9772, %f65796, %f10162;
	// end inline asm
	// begin inline asm
	fma.rn.f32 %f10170, %f9772, %f65796, %f10166;
	// end inline asm
	// begin inline asm
	fma.rn.f32 %f10174, %f9772, %f65796, %f10170;
	// end inline asm
	// begin inline asm
	fma.rn.f32 %f10178, %f9772, %f65796, %f10174;
	// end inline asm
	// begin inline asm
	fma.rn.f32 %f10182, %f9772, %f65796, %f10178;
	// end inline asm
	// begin inline asm
	fma.rn.f32 %f10186, %f9772, %f65796, %f10182;
	// end inline asm
	// begin inline asm
	fma.rn.f32 %f10190, %f9772, %f65796, %f10186;
	// end inline asm
	// begin inline asm
	fma.rn.f32 %f10194, %f9772, %f65796, %f10190;
	// end inline asm
	// begin inline asm
	fma.rn.f32 %f10198, %f9772, %f65796, %f10194;
	// end inline asm
	// begin inline asm
	fma.rn.f32 %f10202, %f9772, %f65796, %f10198;
	// end inline asm
	// begin inline asm
	fma.rn.f32 %f10206, %f9772, %f65796, %f10202;
	// end inline asm
	// begin inline asm
	fma.rn.f32 %f10210, %f9772, %f65796, %f10206;
	// end inline asm
	// begin inline asm
	fma.rn.f32 %f10214, %f9772, %f65796, %f10210;
	// end inline asm
	// begin inline asm
	fma.rn.f32 %f10218, %f9772, %f65796, %f10214;
	// end inline asm
	// begin inline asm
	fma.rn.f32 %f10222, %f9772, %f65796, %f10218;
	// end inline asm
	// begin inline asm
	fma.rn.f32 %f10226, %f9772, %f65796, %f10222;
	// end inline asm
	// begin inline asm
	fma.rn.f32 %f10230, %f9772, %f65796, %f10226;
	// end inline asm
	// begin inline asm
	fma.rn.f32 %f10234, %f9772, %f65796, %f10230;
	// end inline asm
	// begin inline asm
	fma.rn.f32 %f10238, %f9772, %f65796, %f10234;
	// end inline asm
	// begin inline asm
	fma.rn.f32 %f10242, %f9772, %f65796, %f10238;
	// end inline asm
	// begin inline asm
	fma.rn.f32 %f10246, %f9772, %f65796, %f10242;
	// end inline asm
	// begin inline asm
	fma.rn.f32 %f10250, %f9772, %f65796, %f10246;
	// end inline asm
	// begin inline asm
	fma.rn.f32 %f10254, %f9772, %f65796, %f10250;
	// end inline asm
	// begin inline asm
	fma.rn.f32 %f10258, %f9772, %f65796, %f10254;
	// end inline asm
	// begin inline asm
	fma.rn.f32 %f10262, %f9772, %f65796, %f10258;
	// end inline asm
	// begin inline asm
	fma.rn.f32 %f10266, %f9772, %f65796, %f10262;
	// end inline asm
	// begin inline asm
	fma.rn.f32 %f10270, %f9772, %f65796, %f10266;
	// end inline asm
	// begin inline asm
	fma.rn.f32 %f10274, %f9772, %f65796, %f10270;
	// end inline asm
	// begin inline asm
	fma.rn.f32 %f10278, %f9772, %f65796, %f10274;
	// end inline asm
	// begin inline asm
	fma.rn.f32 %f10282, %f9772, %f65796, %f10278;
	// end inline asm
	// begin inline asm
	sin.approx.f32  %f10286, %f10282;
	// end inline asm
	// begin inline asm
	fma.rn.f32 %f10288, %f10286, %f65796, %f10282;
	// end inline asm
	// begin inline asm
	fma.rn.f32 %f10292, %f10286, %f65796, %f10288;
	// end inline asm
	// begin inline asm
	fma.rn.f32 %f10296, %f10286, %f65796, %f10292;
	// end inline asm
	// begin inline asm
	fma.rn.f32 %f10300, %f10286, %f65796, %f10296;
	// end inline asm
	// begin inline asm
	fma.rn.f32 %f10304, %f10286, %f65796, %f10300;
	// end inline asm
	// begin inline asm
	fma.rn.f32 %f10308, %f10286, %f65796, %f10304;
	// end inline asm
	// begin inline asm
	fma.rn.f32 %f10312, %f10286, %f65796, %f10308;
	// end inline asm
	// begin inline asm
	fma.rn.f32 %f10316, %f10286, %f65796, %f10312;
	// end inline asm
	// begin inline asm
	fma.rn.f32 %f10320, %f10286, %f65796, %f10316;
	// end inline asm
	// begin inline asm
	fma.rn.f32 %f10324, %f10286, %f65796, %f10320;
	// end inline asm
	// begin inline asm
	fma.rn.f32 %f10328, %f10286, %f65796, %f10324;
	// end inline asm
	// begin inline asm
	fma.rn.f32 %f10332, %f10286, %f65796, %f10328;
	// end inline asm
	// begin inline asm
	fma.rn.f32 %f10336, %f10286, %f65796, %f10332;
	// end inline asm
	// begin inline asm
	fma.rn.f32 %f10340, %f10286, %f65796, %f10336;
	// end inline asm
	// begin inline asm
	fma.rn.f32 %f10344, %f10286, %f65796, %f10340;
	// end inline asm
	// begin inline asm
	fma.rn.f32 %f10348, %f10286, %f65796, %f10344;
	// end inline asm
	// begin inline asm
	fma.rn.f32 %f10352, %f10286, %f65796, %f10348;
	// end inline asm
	// begin inline asm
	fma.rn.f32 %f10356, %f10286, %f65796, %f10352;
	// end inline asm
	// begin inline asm
	fma.rn.f32 %f10360, %f10286, %f65796, %f10356;
	// end inline asm
	// begin inline asm
	fma.rn.f32 %f10364, %f10286, %f65796, %f10360;
	// end inline asm
	// begin inline asm
	fma.rn.f32 %f10368, %f10286, %f65796, %f10364;
	// end inline asm
	// begin inline asm
	fma.rn.f32 %f10372, %f10286, %f65796, %f10368;
	// end inline asm
	// begin inline asm
	fma.rn.f32 %f10376, %f10286, %f65796, %f10372;
	// end inline asm
	// begin inline asm
	fma.rn.f32 %f10380, %f10286, %f65796, %f10376;
	// end inline asm
	// begin inline asm
	fma.rn.f32 %f10384, %f10286, %f65796, %f10380;
	// end inline asm
	// begin inline asm
	fma.rn.f32 %f10388, %f10286, %f65796, %f10384;
	// end inline asm
	// begin inline asm
	fma.rn.f32 %f10392, %f10286, %f65796, %f10388;
	// end inline asm
	// begin inline asm
	fma.rn.f32 %f10396, %f10286, %f65796, %f10392;
	// end inline asm
	// begin inline asm
	fma.rn.f32 %f10400, %f10286, %f65796, %f10396;
	// end inline asm
	// begin inline asm
	fma.rn.f32 %f10404, %f10286, %f65796, %f10400;
	// end inline asm
	// begin inline asm
	fma.rn.f32 %f10408, %f10286, %f65796, %f10404;
	// end inline asm
	// begin inline asm
	fma.rn.f32 %f10412, %f10286, %f65796, %f10408;
	// end inline asm
	// begin inline asm
	fma.rn.f32 %f10416, %f10286, %f65796, %f10412;
	// end inline asm
	// begin inline asm
	fma.rn.f32 %f10420, %f10286, %f65796, %f10416;
	// end inline asm
	// begin inline asm
	fma.rn.f32 %f10424, %f10286, %f65796, %f10420;
	// end inline asm
	// begin inline asm
	fma.rn.f32 %f10428, %f10286, %f65796, %f10424;
	// end inline asm
	// begin inline asm
	fma.rn.f32 %f10432, %f10286, %f65796, %f10428;
	// end inline asm
	// begin inline asm
	fma.rn.f32 %f10436, %f10286, %f65796, %f10432;
	// end inline asm
	// begin inline asm
	fma.rn.f32 %f10440, %f10286, %f65796, %f10436;
	// end inline asm
	// begin inline asm
	fma.rn.f32 %f10444, %f10286, %f65796, %f10440;
	// end inline asm
	// begin inline asm
	fma.rn.f32 %f10448, %f10286, %f65796, %f10444;
	// end inline asm
	// begin inline asm
	fma.rn.f32 %f10452, %f10286, %f65796, %f10448;
	// end inline asm
	// begin inline asm
	fma.rn.f32 %f10456, %f10286, %f65796, %f10452;
	// end inline asm
	// begin inline asm
	fma.rn.f32 %f10460, %f10286, %f65796, %f10456;
	// end inline asm
	// begin inline asm
	fma.rn.f32 %f10464, %f10286, %f65796, %f10460;
	// end inline asm
	// begin inline asm
	fma.rn.f32 %f10468, %f10286, %f65796, %f10464;
	// end inline asm
	// begin inline asm
	fma.rn.f32 %f10472, %f10286, %f65796, %f10468;
	// end inline asm
	// begin inline asm
	fma.rn.f32 %f10476, %f10286, %f65796, %f10472;
	// end inline asm
	// begin inline asm
	fma.rn.f32 %f10480, %f10286, %f65796, %f10476;
	// end inline asm
	// begin inline asm
	fma.rn.f32 %f10484, %f10286, %f65796, %f10480;
	// end inline asm
	// begin inline asm
	fma.rn.f32 %f10488, %f10286, %f65796, %f10484;
	// end inline asm
	// begin inline asm
	fma.rn.f32 %f10492, %f10286, %f65796, %f10488;
	// end inline asm
	// begin inline asm
	fma.rn.f32 %f10496, %f10286, %f65796, %f10492;
	// end inline asm
	// begin inline asm
	fma.rn.f32 %f10500, %f10286, %f65796, %f10496;
	// end inline asm
	// begin inline asm
	fma.rn.f32 %f10504, %f10286, %f65796, %f10500;
	// end inline asm
	// begin inline asm
	fma.rn.f32 %f10508, %f10286, %f65796, %f10504;
	// end inline asm
	// begin inline asm
	fma.rn.f32 %f10512, %f10286, %f65796, %f10508;
	// end inline asm
	// begin inline asm
	fma.rn.f32 %f10516, %f10286, %f65796, %f10512;
	// end inline asm
	// begin inline asm
	fma.rn.f32 %f10520, %f10286, %f65796, %f10516;
	// end inline asm
	// begin inline asm
	fma.rn.f32 %f10524, %f10286, %f65796, %f10520;
	// end inline asm
	// begin inline asm
	fma.rn.f32 %f10528, %f10286, %f65796, %f10524;
	// end inline asm
	// begin inline asm
	fma.rn.f32 %f10532, %f10286, %f65796, %f10528;
	// end inline asm
	// begin inline asm
	fma.rn.f32 %f10536, %f10286, %f65796, %f10532;
	// end inline asm
	// begin inline asm
	fma.rn.f32 %f10540, %f10286, %f65796, %f10536;
	// end inline asm
	// begin inline asm
	fma.rn.f32 %f10544, %f10286, %f65796, %f10540;
	// end inline asm
	// begin inline asm
	fma.rn.f32 %f10548, %f10286, %f65796, %f10544;
	// end inline asm
	// begin inline asm
	fma.rn.f32 %f10552, %f10286, %f65796, %f10548;
	// end inline asm
	// begin inline asm
	fma.rn.f32 %f10556, %f10286, %f65796, %f10552;
	// end inline asm
	// begin inline asm
	fma.rn.f32 %f10560, %f10286, %f65796, %f10556;
	// end inline asm
	// begin inline asm
	fma.rn.f32 %f10564, %f10286, %f65796, %f10560;
	// end inline asm
	// begin inline asm
	fma.rn.f32 %f10568, %f10286, %f65796, %f10564;
	// end inline asm
	// begin inline asm
	fma.rn.f32 %f10572, %f10286, %f65796, %f10568;
	// end inline asm
	// begin inline asm
	fma.rn.f32 %f10576, %f10286, %f65796, %f10572;
	// end inline asm
	// begin inline asm
	fma.rn.f32 %f10580, %f10286, %f65796, %f10576;
	// end inline asm
	// begin inline asm
	fma.rn.f32 %f10584, %f10286, %f65796, %f10580;
	// end inline asm
	// begin inline asm
	fma.rn.f32 %f10588, %f10286, %f65796, %f10584;
	// end inline asm
	// begin inline asm
	fma.rn.f32 %f10592, %f10286, %f65796, %f10588;
	// end inline asm
	// begin inline asm
	fma.rn.f32 %f10596, %f10286, %f65796, %f10592;
	// end inline asm
	// begin inline asm
	fma.rn.f32 %f10600, %f10286, %f65796, %f10596;
	// end inline asm
	// begin inline asm
	fma.rn.f32 %f10604, %f10286, %f65796, %f10600;
	// end inline asm
	// begin inline asm
	fma.rn.f32 %f10608, %f10286, %f65796, %f10604;
	// end inline asm
	// begin inline asm
	fma.rn.f32 %f10612, %f10286, %f65796, %f10608;
	// end inline asm
	// begin inline asm
	fma.rn.f32 %f10616, %f10286, %f65796, %f10612;
	// end inline asm
	// begin inline asm
	fma.rn.f32 %f10620, %f10286, %f65796, %f10616;
	// end inline asm
	// begin inline asm
	fma.rn.f32 %f10624, %f10286, %f65796, %f10620;
	// end inline asm
	// begin inline asm
	fma.rn.f32 %f10628, %f10286, %f65796, %f10624;
	// end inline asm
	// begin inline asm
	fma.rn.f32 %f10632, %f10286, %f65796, %f10628;
	// end inline asm
	// begin inline asm
	fma.rn.f32 %f10636, %f10286, %f65796, %f10632;
	// end inline asm
	// begin inline asm
	fma.rn.f32 %f10640, %f10286, %f65796, %f10636;
	// end inline asm
	// begin inline asm
	fma.rn.f32 %f10644, %f10286, %f65796, %f10640;
	// end inline asm
	// begin inline asm
	fma.rn.f32 %f10648, %f10286, %f65796, %f10644;
	// end inline asm
	// begin inline asm
	fma.rn.f32 %f10652, %f10286, %f65796, %f10648;
	// end inline asm
	// begin inline asm
	fma.rn.f32 %f10656, %f10286, %f65796, %f10652;
	// end inline asm
	// begin inline asm
	fma.rn.f32 %f10660, %f10286, %f65796, %f10656;
	// end inline asm
	// begin inline asm
	fma.rn.f32 %f10664, %f10286, %f65796, %f10660;
	// end inline asm
	// begin inline asm
	fma.rn.f32 %f10668, %f10286, %f65796, %f10664;
	// end inline asm
	// begin inline asm
	fma.rn.f32 %f10672, %f10286, %f65796, %f10668;
	// end inline asm
	// begin inline asm
	fma.rn.f32 %f10676, %f10286, %f65796, %f10672;
	// end inline asm
	// begin inline asm
	fma.rn.f32 %f10680, %f10286, %f65796, %f10676;
	// end inline asm
	// begin inline asm
	fma.rn.f32 %f10684, %f10286, %f65796, %f10680;
	// end inline asm
	// begin inline asm
	fma.rn.f32 %f10688, %f10286, %f65796, %f10684;
	// end inline asm
	// begin inline asm
	fma.rn.f32 %f10692, %f10286, %f65796, %f10688;
	// end inline asm
	// begin inline asm
	fma.rn.f32 %f10696, %f10286, %f65796, %f10692;
	// end inline asm
	// begin inline asm
	fma.rn.f32 %f10700, %f10286, %f65796, %f10696;
	// end inline asm
	// begin inline asm
	fma.rn.f32 %f10704, %f10286, %f65796, %f10700;
	// end inline asm
	// begin inline asm
	fma.rn.f32 %f10708, %f10286, %f65796, %f10704;
	// end inline asm
	// begin inline asm
	fma.rn.f32 %f10712, %f10286, %f65796, %f10708;
	// end inline asm
	// begin inline asm
	fma.rn.f32 %f10716, %f10286, %f65796, %f10712;
	// end inline asm
	// begin inline asm
	fma.rn.f32 %f10720, %f10286, %f65796, %f10716;
	// end inline asm
	// begin inline asm
	fma.rn.f32 %f10724, %f10286, %f65796, %f10720;
	// end inline asm
	// begin inline asm
	fma.rn.f32 %f10728, %f10286, %f65796, %f10724;
	// end inline asm
	// begin inline asm
	fma.rn.f32 %f10732, %f10286, %f65796, %f10728;
	// end inline asm
	// begin inline asm
	fma.rn.f32 %f10736, %f10286, %f65796, %f10732;
	// end inline asm
	// begin inline asm
	fma.rn.f32 %f10740, %f10286, %f65796, %f10736;
	// end inline asm
	// begin inline asm
	fma.rn.f32 %f10744, %f10286, %f65796, %f10740;
	// end inline asm
	// begin inline asm
	fma.rn.f32 %f10748, %f10286, %f65796, %f10744;
	// end inline asm
	// begin inline asm
	fma.rn.f32 %f10752, %f10286, %f65796, %f10748;
	// end inline asm
	// begin inline asm
	fma.rn.f32 %f10756, %f10286, %f65796, %f10752;
	// end inline asm
	// begin inline asm
	fma.rn.f32 %f10760, %f10286, %f65796, %f10756;
	// end inline asm
	// begin inline asm
	fma.rn.f32 %f10764, %f10286, %f65796, %f10760;
	// end inline asm
	// begin inline asm
	fma.rn.f32 %f10768, %f10286, %f65796, %f10764;
	// end inline asm
	// begin inline asm
	fma.rn.f32 %f10772, %f10286, %f65796, %f10768;
	// end inline asm
	// begin inline asm
	fma.rn.f32 %f10776, %f10286, %f65796, %f10772;
	// end inline asm
	// begin inline asm
	fma.rn.f32 %f10780, %f10286, %f65796, %f10776;
	// end inline asm
	// begin inline asm
	fma.rn.f32 %f10784, %f10286, %f65796, %f10780;
	// end inline asm
	// begin inline asm
	fma.rn.f32 %f10788, %f10286, %f65796, %f10784;
	// end inline asm
	// begin inline asm
	fma.rn.f32 %f10792, %f10286, %f65796, %f10788;
	// end inline asm
	// begin inline asm
	fma.rn.f32 %f10796, %f10286, %f65796, %f10792;
	// end inline asm
	// begin inline asm
	sin.approx.f32  %f10800, %f10796;
	// end inline asm
	// begin inline asm
	fma.rn.f32 %f10802, %f10800, %f65796, %f10796;
	// end inline asm
	// begin inline asm
	fma.rn.f32 %f10806, %f10800, %f65796, %f10802;
	// end inline asm
	// begin inline asm
	fma.rn.f32 %f10810, %f10800, %f65796, %f10806;
	// end inline asm
	// begin inline asm
	fma.rn.f32 %f10814, %f10800, %f65796, %f10810;
	// end inline asm
	// begin inline asm
	fma.rn.f32 %f10818, %f10800, %f65796, %f10814;
	// end inline asm
	// begin inline asm
	fma.rn.f32 %f10822, %f10800, %f65796, %f10818;
	// end inline asm
	// begin inline asm
	fma.rn.f32 %f10826, %f10800, %f65796, %f10822;
	// end inline asm
	// begin inline asm
	fma.rn.f32 %f10830, %f10800, %f65796, %f10826;
	// end inline asm
	// begin inline asm
	fma.rn.f32 %f10834, %f10800, %f65796, %f10830;
	// end inline asm
	// begin inline asm
	fma.rn.f32 %f10838, %f10800, %f65796, %f10834;
	// end inline asm
	// begin inline asm
	fma.rn.f32 %f10842, %f10800, %f65796, %f10838;
	// end inline asm
	// begin inline asm
	fma.rn.f32 %f10846, %f10800, %f65796, %f10842;
	// end inline asm
	// begin inline asm
	fma.rn.f32 %f10850, %f10800, %f65796, %f10846;
	// end inline asm
	// begin inline asm
	fma.rn.f32 %f10854, %f10800, %f65796, %f10850;
	// end inline asm
	// begin inline asm
	fma.rn.f32 %f10858, %f10800, %f65796, %f10854;
	// end inline asm
	// begin inline asm
	fma.rn.f32 %f10862, %f10800, %f65796, %f10858;
	// end inline asm
	// begin inline asm
	fma.rn.f32 %f10866, %f10800, %f65796, %f10862;
	// end inline asm
	// begin inline asm
	fma.rn.f32 %f10870, %f10800, %f65796, %f10866;
	// end inline asm
	// begin inline asm
	fma.rn.f32 %f10874, %f10800, %f65796, %f10870;
	// end inline asm
	// begin inline asm
	fma.rn.f32 %f10878, %f10800, %f65796, %f10874;
	// end inline asm
	// begin inline asm
	fma.rn.f32 %f10882, %f10800, %f65796, %f10878;
	// end inline asm
	// begin inline asm
	fma.rn.f32 %f10886, %f10800, %f65796, %f10882;
	// end inline asm
	// begin inline asm
	fma.rn.f32 %f10890, %f10800, %f65796, %f10886;
	// end inline asm
	// begin inline asm
	fma.rn.f32 %f10894, %f10800, %f65796, %f10890;
	// end inline asm
	// begin inline asm
	fma.rn.f32 %f10898, %f10800, %f65796, %f10894;
	// end inline asm
	// begin inline asm
	fma.rn.f32 %f10902, %f10800, %f65796, %f10898;
	// end inline asm
	// begin inline asm
	fma.rn.f32 %f10906, %f10800, %f65796, %f10902;
	// end inline asm
	// begin inline asm
	fma.rn.f32 %f10910, %f10800, %f65796, %f10906;
	// end inline asm
	// begin inline asm
	fma.rn.f32 %f10914, %f10800, %f65796, %f10910;
	// end inline asm
	// begin inline asm
	fma.rn.f32 %f10918, %f10800, %f65796, %f10914;
	// end inline asm
	// begin inline asm
	fma.rn.f32 %f10922, %f10800, %f65796, %f10918;
	// end inline asm
	// begin inline asm
	fma.rn.f32 %f10926, %f10800, %f65796, %f10922;
	// end inline asm
	// begin inline asm
	fma.rn.f32 %f10930, %f10800, %f65796, %f10926;
	// end inline asm
	// begin inline asm
	fma.rn.f32 %f10934, %f10800, %f65796, %f10930;
	// end inline asm
	// begin inline asm
	fma.rn.f32 %f10938, %f10800, %f65796, %f10934;
	// end inline asm
	// begin inline asm
	fma.rn.f32 %f10942, %f10800, %f65796, %f10938;
	// end inline asm
	// begin inline asm
	fma.rn.f32 %f10946, %f10800, %f65796, %f10942;
	// end inline asm
	// begin inline asm
	fma.rn.f32 %f10950, %f10800, %f65796, %f10946;
	// end inline asm
	// begin inline asm
	fma.rn.f32 %f10954, %f10800, %f65796, %f10950;
	// end inline asm
	// begin inline asm
	fma.rn.f32 %f10958, %f10800, %f65796, %f10954;
	// end inline asm
	// begin inline asm
	fma.rn.f32 %f10962, %f10800, %f65796, %f10958;
	// end inline asm
	// begin inline asm
	fma.rn.f32 %f10966, %f10800, %f65796, %f10962;
	// end inline asm
	// begin inline asm
	fma.rn.f32 %f10970, %f10800, %f65796, %f10966;
	// end inline asm
	// begin inline asm
	fma.rn.f32 %f10974, %f10800, %f65796, %f10970;
	// end inline asm
	// begin inline asm
	fma.rn.f32 %f10978, %f10800, %f65796, %f10974;
	// end inline asm
	// begin inline asm
	fma.rn.f32 %f10982, %f10800, %f65796, %f10978;
	// end inline asm
	// begin inline asm
	fma.rn.f32 %f10986, %f10800, %f65796, %f10982;
	// end inline asm
	// begin inline asm
	fma.rn.f32 %f10990, %f10800, %f65796, %f10986;
	// end inline asm
	// begin inline asm
	fma.rn.f32 %f10994, %f10800, %f65796, %f10990;
	// end inline asm
	// begin inline asm
	fma.rn.f32 %f10998, %f10800, %f65796, %f10994;
	// end inline asm
	// begin inline asm
	fma.rn.f32 %f11002, %f10800, %f65796, %f10998;
	// end inline asm
	// begin inline asm
	fma.rn.f32 %f11006, %f10800, %f65796, %f11002;
	// end inline asm
	// begin inline asm
	fma.rn.f32 %f11010, %f10800, %f65796, %f11006;
	// end inline asm
	// begin inline asm
	fma.rn.f32 %f11014, %f10800, %f65796, %f11010;
	// end inline asm
	// begin inline asm
	fma.rn.f32 %f11018, %f10800, %f65796, %f11014;
	// end inline asm
	// begin inline asm
	fma.rn.f32 %f11022, %f10800, %f65796, %f11018;
	// end inline asm
	// begin inline asm
	fma.rn.f32 %f11026, %f10800, %f65796, %f11022;
	// end inline asm
	// begin inline asm
	fma.rn.f32 %f11030, %f10800, %f65796, %f11026;
	// end inline asm
	// begin inline asm
	fma.rn.f32 %f11034, %f10800, %f65796, %f11030;
	// end inline asm
	// begin inline asm
	fma.rn.f32 %f11038, %f10800, %f65796, %f11034;
	// end inline asm
	// begin inline asm
	fma.rn.f32 %f11042, %f10800, %f65796, %f11038;
	// end inline asm
	// begin inline asm
	fma.rn.f32 %f11046, %f10800, %f65796, %f11042;
	// end inline asm
	// begin inline asm
	fma.rn.f32 %f11050, %f10800, %f65796, %f11046;
	// end inline asm
	// begin inline asm
	fma.rn.f32 %f11054, %f10800, %f65796, %f11050;
	// end inline asm
	// begin inline asm
	fma.rn.f32 %f11058, %f10800, %f65796, %f11054;
	// end inline asm
	// begin inline asm
	fma.rn.f32 %f11062, %f10800, %f65796, %f11058;
	// end inline asm
	// begin inline asm
	fma.rn.f32 %f11066, %f10800, %f65796, %f11062;
	// end inline asm
	// begin inline asm
	fma.rn.f32 %f11070, %f10800, %f65796, %f11066;
	// end inline asm
	// begin inline asm
	fma.rn.f32 %f11074, %f10800, %f65796, %f11070;
	// end inline asm
	// begin inline asm
	fma.rn.f32 %f11078, %f10800, %f65796, %f11074;
	// end inline asm
	// begin inline asm
	fma.rn.f32 %f11082, %f10800, %f65796, %f11078;
	// end inline asm
	// begin inline asm
	fma.rn.f32 %f11086, %f10800, %f65796, %f11082;
	// end inline asm
	// begin inline asm
	fma.rn.f32 %f11090, %f10800, %f65796, %f11086;
	// end inline asm
	// begin inline asm
	fma.rn.f32 %f11094, %f10800, %f65796, %f11090;
	// end inline asm
	// begin inline asm
	fma.rn.f32 %f11098, %f10800, %f65796, %f11094;
	// end inline asm
	// begin inline asm
	fma.rn.f32 %f11102, %f10800, %f65796, %f11098;
	// end inline asm
	// begin inline asm
	fma.rn.f32 %f11106, %f10800, %f65796, %f11102;
	// end inline asm
	// begin inline asm
	fma.rn.f32 %f11110, %f10800, %f65796, %f11106;
	// end inline asm
	// begin inline asm
	fma.rn.f32 %f11114, %f10800, %f65796, %f11110;
	// end inline asm
	// begin inline asm
	fma.rn.f32 %f11118, %f10800, %f65796, %f11114;
	// end inline asm
	// begin inline asm
	fma.rn.f32 %f11122, %f10800, %f65796, %f11118;
	// end inline asm
	// begin inline asm
	fma.rn.f32 %f11126, %f10800, %f65796, %f11122;
	// end inline asm
	// begin inline asm
	fma.rn.f32 %f11130, %f10800, %f65796, %f11126;
	// end inline asm
	// begin inline asm
	fma.rn.f32 %f11134, %f10800, %f65796, %f11130;
	// end inline asm
	// begin inline asm
	fma.rn.f32 %f11138, %f10800, %f65796, %f11134;
	// end inline asm
	// begin inline asm
	fma.rn.f32 %f11142, %f10800, %f65796, %f11138;
	// end inline asm
	// begin inline asm
	fma.rn.f32 %f11146, %f10800, %f65796, %f11142;
	// end inline asm
	// begin inline asm
	fma.rn.f32 %f11150, %f10800, %f65796, %f11146;
	// end inline asm
	// begin inline asm
	fma.rn.f32 %f11154, %f10800, %f65796, %f11150;
	// end inline asm
	// begin inline asm
	fma.rn.f32 %f11158, %f10800, %f65796, %f11154;
	// end inline asm
	// begin inline asm
	fma.rn.f32 %f11162, %f10800, %f65796, %f11158;
	// end inline asm
	// begin inline asm
	fma.rn.f32 %f11166, %f10800, %f65796, %f11162;
	// end inline asm
	// begin inline asm
	fma.rn.f32 %f11170, %f10800, %f65796, %f11166;
	// end inline asm
	// begin inline asm
	fma.rn.f32 %f11174, %f10800, %f65796, %f11170;
	// end inline asm
	// begin inline asm
	fma.rn.f32 %f11178, %f10800, %f65796, %f11174;
	// end inline asm
	// begin inline asm
	fma.rn.f32 %f11182, %f10800, %f65796, %f11178;
	// end inline asm
	// begin inline asm
	fma.rn.f32 %f11186, %f10800, %f65796, %f11182;
	// end inline asm
	// begin inline asm
	fma.rn.f32 %f11190, %f10800, %f65796, %f11186;
	// end inline asm
	// begin inline asm
	fma.rn.f32 %f11194, %f10800, %f65796, %f11190;
	// end inline asm
	// begin inline asm
	fma.rn.f32 %f11198, %f10800, %f65796, %f11194;
	// end inline asm
	// begin inline asm
	fma.rn.f32 %f11202, %f10800, %f65796, %f11198;
	// end inline asm
	// begin inline asm
	fma.rn.f32 %f11206, %f10800, %f65796, %f11202;
	// end inline asm
	// begin inline asm
	fma.rn.f32 %f11210, %f10800, %f65796, %f11206;
	// end inline asm
	// begin inline asm
	fma.rn.f32 %f11214, %f10800, %f65796, %f11210;
	// end inline asm
	// begin inline asm
	fma.rn.f32 %f11218, %f10800, %f65796, %f11214;
	// end inline asm
	// begin inline asm
	fma.rn.f32 %f11222, %f10800, %f65796, %f11218;
	// end inline asm
	// begin inline asm
	fma.rn.f32 %f11226, %f10800, %f65796, %f11222;
	// end inline asm
	// begin inline asm
	fma.rn.f32 %f11230, %f10800, %f65796, %f11226;
	// end inline asm
	// begin inline asm
	fma.rn.f32 %f11234, %f10800, %f65796, %f11230;
	// end inline asm
	// begin inline asm
	fma.rn.f32 %f11238, %f10800, %f65796, %f11234;
	// end inline asm
	// begin inline asm
	fma.rn.f32 %f11242, %f10800, %f65796, %f11238;
	// end inline asm
	// begin inline asm
	fma.rn.f32 %f11246, %f10800, %f65796, %f11242;
	// end inline asm
	// begin inline asm
	fma.rn.f32 %f11250, %f10800, %f65796, %f11246;
	// end inline asm
	// begin inline asm
	fma.rn.f32 %f11254, %f10800, %f65796, %f11250;
	// end inline asm
	// begin inline asm
	fma.rn.f32 %f11258, %f10800, %f65796, %f11254;
	// end inline asm
	// begin inline asm
	fma.rn.f32 %f11262, %f10800, %f65796, %f11258;
	// end inline asm
	// begin inline asm
	fma.rn.f32 %f11266, %f10800, %f65796, %f11262;
	// end inline asm
	// begin inline asm
	fma.rn.f32 %f11270, %f10800, %f65796, %f11266;
	// end inline asm
	// begin inline asm
	fma.rn.f32 %f11274, %f10800, %f65796, %f11270;
	// end inline asm
	// begin inline asm
	fma.rn.f32 %f11278, %f10800, %f65796, %f11274;
	// end inline asm
	// begin inline asm
	fma.rn.f32 %f11282, %f10800, %f65796, %f11278;
	// end inline asm
	// begin inline asm
	fma.rn.f32 %f11286, %f10800, %f65796, %f11282;
	// end inline asm
	// begin inline asm
	fma.rn.f32 %f11290, %f10800, %f65796, %f11286;
	// end inline asm
	// begin inline asm
	fma.rn.f32 %f11294, %f10800, %f65796, %f11290;
	// end inline asm
	// begin inline asm
	fma.rn.f32 %f11298, %f10800, %f65796, %f11294;
	// end inline asm
	// begin inline asm
	fma.rn.f32 %f11302, %f10800, %f65796, %f11298;
	// end inline asm
	// begin inline asm
	fma.rn.f32 %f11306, %f10800, %f65796, %f11302;
	// end inline asm
	// begin inline asm
	fma.rn.f32 %f11310, %f10800, %f65796, %f11306;
	// end inline asm
	// begin inline asm
	sin.approx.f32  %f11314, %f11310;
	// end inline asm
	// begin inline asm
	fma.rn.f32 %f11316, %f11314, %f65796, %f11310;
	// end inline asm
	// begin inline asm
	fma.rn.f32 %f11320, %f11314, %f65796, %f11316;
	// end inline asm
	// begin inline asm
	fma.rn.f32 %f11324, %f11314, %f65796, %f11320;
	// end inline asm
	// begin inline asm
	fma.rn.f32 %f11328, %f11314, %f65796, %f11324;
	// end inline asm
	// begin inline asm
	fma.rn.f32 %f11332, %f11314, %f65796, %f11328;
	// end inline asm
	// begin inline asm
	fma.rn.f32 %f11336, %f11314, %f65796, %f11332;
	// end inline asm
	// begin inline asm
	fma.rn.f32 %f11340, %f11314, %f65796, %f11336;
	// end inline asm
	// begin inline asm
	fma.rn.f32 %f11344, %f11314, %f65796, %f11340;
	// end inline asm
	// begin inline asm
	fma.rn.f32 %f11348, %f11314, %f65796, %f11344;
	// end inline asm
	// begin inline asm
	fma.rn.f32 %f11352, %f11314, %f65796, %f11348;
	// end inline asm
	// begin inline asm
	fma.rn.f32 %f11356, %f11314, %f65796, %f11352;
	// end inline asm
	// begin inline asm
	fma.rn.f32 %f11360, %f11314, %f65796, %f11356;
	// end inline asm
	// begin inline asm
	fma.rn.f32 %f11364, %f11314, %f65796, %f11360;
	// end inline asm
	// begin inline asm
	fma.rn.f32 %f11368, %f11314, %f65796, %f11364;
	// end inline asm
	// begin inline asm
	fma.rn.f32 %f11372, %f11314, %f65796, %f11368;
	// end inline asm
	// begin inline asm
	fma.rn.f32 %f11376, %f11314, %f65796, %f11372;
	// end inline asm
	// begin inline asm
	fma.rn.f32 %f11380, %f11314, %f65796, %f11376;
	// end inline asm
	// begin inline asm
	fma.rn.f32 %f11384, %f11314, %f65796, %f11380;
	// end inline asm
	// begin inline asm
	fma.rn.f32 %f11388, %f11314, %f65796, %f11384;
	// end inline asm
	// begin inline asm
	fma.rn.f32 %f11392, %f11314, %f65796, %f11388;
	// end inline asm
	// begin inline asm
	fma.rn.f32 %f11396, %f11314, %f65796, %f11392;
	// end inline asm
	// begin inline asm
	fma.rn.f32 %f11400, %f11314, %f65796, %f11396;
	// end inline asm
	// begin inline asm
	fma.rn.f32 %f11404, %f11314, %f65796, %f11400;
	// end inline asm
	// begin inline asm
	fma.rn.f32 %f11408, %f11314, %f65796, %f11404;
	// end inline asm
	// begin inline asm
	fma.rn.f32 %f11412, %f11314, %f65796, %f11408;
	// end inline asm
	// begin inline asm
	fma.rn.f32 %f11416, %f11314, %f65796, %f11412;
	// end inline asm
	// begin inline asm
	fma.rn.f32 %f11420, %f11314, %f65796, %f11416;
	// end inline asm
	// begin inline asm
	fma.rn.f32 %f11424, %f11314, %f65796, %f11420;
	// end inline asm
	// begin inline asm
	fma.rn.f32 %f11428, %f11314, %f65796, %f11424;
	// end inline asm
	// begin inline asm
	fma.rn.f32 %f11432, %f11314, %f65796, %f11428;
	// end inline asm
	// begin inline asm
	fma.rn.f32 %f11436, %f11314, %f65796, %f11432;
	// end inline asm
	// begin inline asm
	fma.rn.f32 %f11440, %f11314, %f65796, %f11436;
	// end inline asm
	// begin inline asm
	fma.rn.f32 %f11444, %f11314, %f65796, %f11440;
	// end inline asm
	// begin inline asm
	fma.rn.f32 %f11448, %f11314, %f65796, %f11444;
	// end inline asm
	// begin inline asm
	fma.rn.f32 %f11452, %f11314, %f65796, %f11448;
	// end inline asm
	// begin inline asm
	fma.rn.f32 %f11456, %f11314, %f65796, %f11452;
	// end inline asm
	// begin inline asm
	fma.rn.f32 %f11460, %f11314, %f65796, %f11456;
	// end inline asm
	// begin inline asm
	fma.rn.f32 %f11464, %f11314, %f65796, %f11460;
	// end inline asm
	// begin inline asm
	fma.rn.f32 %f11468, %f11314, %f65796, %f11464;
	// end inline asm
	// begin inline asm
	fma.rn.f32 %f11472, %f11314, %f65796, %f11468;
	// end inline asm
	// begin inline asm
	fma.rn.f32 %f11476, %f11314, %f65796, %f11472;
	// end inline asm
	// begin inline asm
	fma.rn.f32 %f11480, %f11314, %f65796, %f11476;
	// end inline asm
	// begin inline asm
	fma.rn.f32 %f11484, %f11314, %f65796, %f11480;
	// end inline asm
	// begin inline asm
	fma.rn.f32 %f11488, %f11314, %f65796, %f11484;
	// end inline asm
	// begin inline asm
	fma.rn.f32 %f11492, %f11314, %f65796, %f11488;
	// end inline asm
	// begin inline asm
	fma.rn.f32 %f11496, %f11314, %f65796, %f11492;
	// end inline asm
	// begin inline asm
	fma.rn.f32 %f11500, %f11314, %f65796, %f11496;
	// end inline asm
	// begin inline asm
	fma.rn.f32 %f11504, %f11314, %f65796, %f11500;
	// end inline asm
	// begin inline asm
	fma.rn.f32 %f11508, %f11314, %f65796, %f11504;
	// end inline asm
	// begin inline asm
	fma.rn.f32 %f11512, %f11314, %f65796, %f11508;
	// end inline asm
	// begin inline asm
	fma.rn.f32 %f11516, %f11314, %f65796, %f11512;
	// end inline asm
	// begin inline asm
	fma.rn.f32 %f11520, %f11314, %f65796, %f11516;
	// end inline asm
	// begin inline asm
	fma.rn.f32 %f11524, %f11314, %f65796, %f11520;
	// end inline asm
	// begin inline asm
	fma.rn.f32 %f11528, %f11314, %f65796, %f11524;
	// end inline asm
	// begin inline asm
	fma.rn.f32 %f11532, %f11314, %f65796, %f11528;
	// end inline asm
	// begin inline asm
	fma.rn.f32 %f11536, %f11314, %f65796, %f11532;
	// end inline asm
	// begin inline asm
	fma.rn.f32 %f11540, %f11314, %f65796, %f11536;
	// end inline asm
	// begin inline asm
	fma.rn.f32 %f11544, %f11314, %f65796, %f11540;
	// end inline asm
	// begin inline asm
	fma.rn.f32 %f11548, %f11314, %f65796, %f11544;
	// end inline asm
	// begin inline asm
	fma.rn.f32 %f11552, %f11314, %f65796, %f11548;
	// end inline asm
	// begin inline asm
	fma.rn.f32 %f11556, %f11314, %f65796, %f11552;
	// end inline asm
	// begin inline asm
	fma.rn.f32 %f11560, %f11314, %f65796, %f11556;
	// end inline asm
	// begin inline asm
	fma.rn.f32 %f11564, %f11314, %f65796, %f11560;
	// end inline asm
	// begin inline asm
	fma.rn.f32 %f11568, %f11314, %f65796, %f11564;
	// end inline asm
	// begin inline asm
	fma.rn.f32 %f11572, %f11314, %f65796, %f11568;
	// end inline asm
	// begin inline asm
	fma.rn.f32 %f11576, %f11314, %f65796, %f11572;
	// end inline asm
	// begin inline asm
	fma.rn.f32 %f11580, %f11314, %f65796, %f11576;
	// end inline asm
	// begin inline asm
	fma.rn.f32 %f11584, %f11314, %f65796, %f11580;
	// end inline asm
	// begin inline asm
	fma.rn.f32 %f11588, %f11314, %f65796, %f11584;
	// end inline asm
	// begin inline asm
	fma.rn.f32 %f11592, %f11314, %f65796, %f11588;
	// end inline asm
	// begin inline asm
	fma.rn.f32 %f11596, %f11314, %f65796, %f11592;
	// end inline asm
	// begin inline asm
	fma.rn.f32 %f11600, %f11314, %f65796, %f11596;
	// end inline asm
	// begin inline asm
	fma.rn.f32 %f11604, %f11314, %f65796, %f11600;
	// end inline asm
	// begin inline asm
	fma.rn.f32 %f11608, %f11314, %f65796, %f11604;
	// end inline asm
	// begin inline asm
	fma.rn.f32 %f11612, %f11314, %f65796, %f11608;
	// end inline asm
	// begin inline asm
	fma.rn.f32 %f11616, %f11314, %f65796, %f11612;
	// end inline asm
	// begin inline asm
	fma.rn.f32 %f11620, %f11314, %f65796, %f11616;
	// end inline asm
	// begin inline asm
	fma.rn.f32 %f11624, %f11314, %f65796, %f11620;
	// end inline asm
	// begin inline asm
	fma.rn.f32 %f11628, %f11314, %f65796, %f11624;
	// end inline asm
	// begin inline asm
	fma.rn.f32 %f11632, %f11314, %f65796, %f11628;
	// end inline asm
	// begin inline asm
	fma.rn.f32 %f11636, %f11314, %f65796, %f11632;
	// end inline asm
	// begin inline asm
	fma.rn.f32 %f11640, %f11314, %f65796, %f11636;
	// end inline asm
	// begin inline asm
	fma.rn.f32 %f11644, %f11314, %f65796, %f11640;
	// end inline asm
	// begin inline asm
	fma.rn.f32 %f11648, %f11314, %f65796, %f11644;
	// end inline asm
	// begin inline asm
	fma.rn.f32 %f11652, %f11314, %f65796, %f11648;
	// end inline asm
	// begin inline asm
	fma.rn.f32 %f11656, %f11314, %f65796, %f11652;
	// end inline asm
	// begin inline asm
	fma.rn.f32 %f11660, %f11314, %f65796, %f11656;
	// end inline asm
	// begin inline asm
	fma.rn.f32 %f11664, %f11314, %f65796, %f11660;
	// end inline asm
	// begin inline asm
	fma.rn.f32 %f11668, %f11314, %f65796, %f11664;
	// end inline asm
	// begin inline asm
	fma.rn.f32 %f11672, %f11314, %f65796, %f11668;
	// end inline asm
	// begin inline asm
	fma.rn.f32 %f11676, %f11314, %f65796, %f11672;
	// end inline asm
	// begin inline asm
	fma.rn.f32 %f11680, %f11314, %f65796, %f11676;
	// end inline asm
	// begin inline asm
	fma.rn.f32 %f11684, %f11314, %f65796, %f11680;
	// end inline asm
	// begin inline asm
	fma.rn.f32 %f11688, %f11314, %f65796, %f11684;
	// end inline asm
	// begin inline asm
	fma.rn.f32 %f11692, %f11314, %f65796, %f11688;
	// end inline asm
	// begin inline asm
	fma.rn.f32 %f11696, %f11314, %f65796, %f11692;
	// end inline asm
	// begin inline asm
	fma.rn.f32 %f11700, %f11314, %f65796, %f11696;
	// end inline asm
	// begin inline asm
	fma.rn.f32 %f11704, %f11314, %f65796, %f11700;
	// end inline asm
	// begin inline asm
	fma.rn.f32 %f11708, %f11314, %f65796, %f11704;
	// end inline asm
	// begin inline asm
	fma.rn.f32 %f11712, %f11314, %f65796, %f11708;
	// end inline asm
	// begin inline asm
	fma.rn.f32 %f11716, %f11314, %f65796, %f11712;
	// end inline asm
	// begin inline asm
	fma.rn.f32 %f11720, %f11314, %f65796, %f11716;
	// end inline asm
	// begin inline asm
	fma.rn.f32 %f11724, %f11314, %f65796, %f11720;
	// end inline asm
	// begin inline asm
	fma.rn.f32 %f11728, %f11314, %f65796, %f11724;
	// end inline asm
	// begin inline asm
	fma.rn.f32 %f11732, %f11314, %f65796, %f11728;
	// end inline asm
	// begin inline asm
	fma.rn.f32 %f11736, %f11314, %f65796, %f11732;
	// end inline asm
	// begin inline asm
	fma.rn.f32 %f11740, %f11314, %f65796, %f11736;
	// end inline asm
	// begin inline asm
	fma.rn.f32 %f11744, %f11314, %f65796, %f11740;
	// end inline asm
	// begin inline asm
	fma.rn.f32 %f11748, %f11314, %f65796, %f11744;
	// end inline asm
	// begin inline asm
	fma.rn.f32 %f11752, %f11314, %f65796, %f11748;
	// end inline asm
	// begin inline asm
	fma.rn.f32 %f11756, %f11314, %f65796, %f11752;
	// end inline asm
	// begin inline asm
	fma.rn.f32 %f11760, %f11314, %f65796, %f11756;
	// end inline asm
	// begin inline asm
	fma.rn.f32 %f11764, %f11314, %f65796, %f11760;
	// end inline asm
	// begin inline asm
	fma.rn.f32 %f11768, %f11314, %f65796, %f11764;
	// end inline asm
	// begin inline asm
	fma.rn.f32 %f11772, %f11314, %f65796, %f11768;
	// end inline asm
	// begin inline asm
	fma.rn.f32 %f11776, %f11314, %f65796, %f11772;
	// end inline asm
	// begin inline asm
	fma.rn.f32 %f11780, %f11314, %f65796, %f11776;
	// end inline asm
	// begin inline asm
	fma.rn.f32 %f11784, %f11314, %f65796, %f11780;
	// end inline asm
	// begin inline asm
	fma.rn.f32 %f11788, %f11314, %f65796, %f11784;
	// end inline asm
	// begin inline asm
	fma.rn.f32 %f11792, %f11314, %f65796, %f11788;
	// end inline asm
	// begin inline asm
	fma.rn.f32 %f11796, %f11314, %f65796, %f11792;
	// end inline asm
	// begin inline asm
	fma.rn.f32 %f11800, %f11314, %f65796, %f11796;
	// end inline asm
	// begin inline asm
	fma.rn.f32 %f11804, %f11314, %f65796, %f11800;
	// end inline asm
	// begin inline asm
	fma.rn.f32 %f11808, %f11314, %f65796, %f11804;
	// end inline asm
	// begin inline asm
	fma.rn.f32 %f11812, %f11314, %f65796, %f11808;
	// end inline asm
	// begin inline asm
	fma.rn.f32 %f11816, %f11314, %f65796, %f11812;
	// end inline asm
	// begin inline asm
	fma.rn.f32 %f11820, %f11314, %f65796, %f11816;
	// end inline asm
	// begin inline asm
	fma.rn.f32 %f11824, %f11314, %f65796, %f11820;
	// end inline asm
	// begin inline asm
	sin.approx.f32  %f11828, %f11824;
	// end inline asm
	// begin inline asm
	fma.rn.f32 %f11830, %f11828, %f65796, %f11824;
	// end inline asm
	// begin inline asm
	fma.rn.f32 %f11834, %f11828, %f65796, %f11830;
	// end inline asm
	// begin inline asm
	fma.rn.f32 %f11838, %f11828, %f65796, %f11834;
	// end inline asm
	// begin inline asm
	fma.rn.f32 %f11842, %f11828, %f65796, %f11838;
	// end inline asm
	// begin inline asm
	fma.rn.f32 %f11846, %f11828, %f65796, %f11842;
	// end inline asm
	// begin inline asm
	fma.rn.f32 %f11850, %f11828, %f65796, %f11846;
	// end inline asm
	// begin inline asm
	fma.rn.f32 %f11854, %f11828, %f65796, %f11850;
	// end inline asm
	// begin inline asm
	fma.rn.f32 %f11858, %f11828, %f65796, %f11854;
	// end inline asm
	// begin inline asm
	fma.rn.f32 %f11862, %f11828, %f65796, %f11858;
	// end inline asm
	// begin inline asm
	fma.rn.f32 %f11866, %f11828, %f65796, %f11862;
	// end inline asm
	// begin inline asm
	fma.rn.f32 %f11870, %f11828, %f65796, %f11866;
	// end inline asm
	// begin inline asm
	fma.rn.f32 %f11874, %f11828, %f65796, %f11870;
	// end inline asm
	// begin inline asm
	fma.rn.f32 %f11878, %f11828, %f65796, %f11874;
	// end inline asm
	// begin inline asm
	fma.rn.f32 %f11882, %f11828, %f65796, %f11878;
	// end inline asm
	// begin inline asm
	fma.rn.f32 %f11886, %f11828, %f65796, %f11882;
	// end inline asm
	// begin inline asm
	fma.rn.f32 %f11890, %f11828, %f65796, %f11886;
	// end inline asm
	// begin inline asm
	fma.rn.f32 %f11894, %f11828, %f65796, %f11890;
	// end inline asm
	// begin inline asm
	fma.rn.f32 %f11898, %f11828, %f65796, %f11894;
	// end inline asm
	// begin inline asm
	fma.rn.f32 %f11902, %f11828, %f65796, %f11898;
	// end inline asm
	// begin inline asm
	fma.rn.f32 %f11906, %f11828, %f65796, %f11902;
	// end inline asm
	// begin inline asm
	fma.rn.f32 %f11910, %f11828, %f65796, %f11906;
	// end inline asm
	// begin inline asm
	fma.rn.f32 %f11914, %f11828, %f65796, %f11910;
	// end inline asm
	// begin inline asm
	fma.rn.f32 %f11918, %f11828, %f65796, %f11914;
	// end inline asm
	// begin inline asm
	fma.rn.f32 %f11922, %f11828, %f65796, %f11918;
	// end inline asm
	// begin inline asm
	fma.rn.f32 %f11926, %f11828, %f65796, %f11922;
	// end inline asm
	// begin inline asm
	fma.rn.f32 %f11930, %f11828, %f65796, %f11926;
	// end inline asm
	// begin inline asm
	fma.rn.f32 %f11934, %f11828, %f65796, %f11930;
	// end inline asm
	// begin inline asm
	fma.rn.f32 %f11938, %f11828, %f65796, %f11934;
	// end inline asm
	// begin inline asm
	fma.rn.f32 %f11942, %f11828, %f65796, %f11938;
	// end inline asm
	// begin inline asm
	fma.rn.f32 %f11946, %f11828, %f65796, %f11942;
	// end inline asm
	// begin inline asm
	fma.rn.f32 %f11950, %f11828, %f65796, %f11946;
	// end inline asm
	// begin inline asm
	fma.rn.f32 %f11954, %f11828, %f65796, %f11950;
	// end inline asm
	// begin inline asm
	fma.rn.f32 %f11958, %f11828, %f65796, %f11954;
	// end inline asm
	// begin inline asm
	fma.rn.f32 %f11962, %f11828, %f65796, %f11958;
	// end inline asm
	// begin inline asm
	fma.rn.f32 %f11966, %f11828, %f65796, %f11962;
	// end inline asm
	// begin inline asm
	fma.rn.f32 %f11970, %f11828, %f65796, %f11966;
	// end inline asm
	// begin inline asm
	fma.rn.f32 %f11974, %f11828, %f65796, %f11970;
	// end inline asm
	// begin inline asm
	fma.rn.f32 %f11978, %f11828, %f65796, %f11974;
	// end inline asm
	// begin inline asm
	fma.rn.f32 %f11982, %f11828, %f65796, %f11978;
	// end inline asm
	// begin inline asm
	fma.rn.f32 %f11986, %f11828, %f65796, %f11982;
	// end inline asm
	// begin inline asm
	fma.rn.f32 %f11990, %f11828, %f65796, %f11986;
	// end inline asm
	// begin inline asm
	fma.rn.f32 %f11994, %f11828, %f65796, %f11990;
	// end inline asm
	// begin inline asm
	fma.rn.f32 %f11998, %f11828, %f65796, %f11994;
	// end inline asm
	// begin inline asm
	fma.rn.f32 %f12002, %f11828, %f65796, %f11998;
	// end inline asm
	// begin inline asm
	fma.rn.f32 %f12006, %f11828, %f65796, %f12002;
	// end inline asm
	// begin inline asm
	fma.rn.f32 %f12010, %f11828, %f65796, %f12006;
	// end inline asm
	// begin inline asm
	fma.rn.f32 %f12014, %f11828, %f65796, %f12010;
	// end inline asm
	// begin inline asm
	fma.rn.f32 %f12018, %f11828, %f65796, %f12014;
	// end inline asm
	// begin inline asm
	fma.rn.f32 %f12022, %f11828, %f65796, %f12018;
	// end inline asm
	// begin inline asm
	fma.rn.f32 %f12026, %f11828, %f65796, %f12022;
	// end inline asm
	// begin inline asm
	fma.rn.f32 %f12030, %f11828, %f65796, %f12026;
	// end inline asm
	// begin inline asm
	fma.rn.f32 %f12034, %f11828, %f65796, %f12030;
	// end inline asm
	// begin inline asm
	fma.rn.f32 %f12038, %f11828, %f65796, %f12034;
	// end inline asm
	// begin inline asm
	fma.rn.f32 %f12042, %f11828, %f65796, %f12038;
	// end inline asm
	// begin inline asm
	fma.rn.f32 %f12046, %f11828, %f65796, %f12042;
	// end inline asm
	// begin inline asm
	fma.rn.f32 %f12050, %f11828, %f65796, %f12046;
	// end inline asm
	// begin inline asm
	fma.rn.f32 %f12054, %f11828, %f65796, %f12050;
	// end inline asm
	// begin inline asm
	fma.rn.f32 %f12058, %f11828, %f65796, %f12054;
	// end inline asm
	// begin inline asm
	fma.rn.f32 %f12062, %f11828, %f65796, %f12058;
	// end inline asm
	// begin inline asm
	fma.rn.f32 %f12066, %f11828, %f65796, %f12062;
	// end inline asm
	// begin inline asm
	fma.rn.f32 %f12070, %f11828, %f65796, %f12066;
	// end inline asm
	// begin inline asm
	fma.rn.f32 %f12074, %f11828, %f65796, %f12070;
	// end inline asm
	// begin inline asm
	fma.rn.f32 %f12078, %f11828, %f65796, %f12074;
	// end inline asm
	// begin inline asm
	fma.rn.f32 %f12082, %f11828, %f65796, %f12078;
	// end inline asm
	// begin inline asm
	fma.rn.f32 %f12086, %f11828, %f65796, %f12082;
	// end inline asm
	// begin inline asm
	fma.rn.f32 %f12090, %f11828, %f65796, %f12086;
	// end inline asm
	// begin inline asm
	fma.rn.f32 %f12094, %f11828, %f65796, %f12090;
	// end inline asm
	// begin inline asm
	fma.rn.f32 %f12098, %f11828, %f65796, %f12094;
	// end inline asm
	// begin inline asm
	fma.rn.f32 %f12102, %f11828, %f65796, %f12098;
	// end inline asm
	// begin inline asm
	fma.rn.f32 %f12106, %f11828, %f65796, %f12102;
	// end inline asm
	// begin inline asm
	fma.rn.f32 %f12110, %f11828, %f65796, %f12106;
	// end inline asm
	// begin inline asm
	fma.rn.f32 %f12114, %f11828, %f65796, %f12110;
	// end inline asm
	// begin inline asm
	fma.rn.f32 %f12118, %f11828, %f65796, %f12114;
	// end inline asm
	// begin inline asm
	fma.rn.f32 %f12122, %f11828, %f65796, %f12118;
	// end inline asm
	// begin inline asm
	fma.rn.f32 %f12126, %f11828, %f65796, %f12122;
	// end inline asm
	// begin inline asm
	fma.rn.f32 %f12130, %f11828, %f65796, %f12126;
	// end inline asm
	// begin inline asm
	fma.rn.f32 %f12134, %f11828, %f65796, %f12130;
	// end inline asm
	// begin inline asm
	fma.rn.f32 %f12138, %f11828, %f65796, %f12134;
	// end inline asm
	// begin inline asm
	fma.rn.f32 %f12142, %f11828, %f65796, %f12138;
	// end inline asm
	// begin inline asm
	fma.rn.f32 %f12146, %f11828, %f65796, %f12142;
	// end inline asm
	// begin inline asm
	fma.rn.f32 %f12150, %f11828, %f65796, %f12146;
	// end inline asm
	// begin inline asm
	fma.rn.f32 %f12154, %f11828, %f65796, %f12150;
	// end inline asm
	// begin inline asm
	fma.rn.f32 %f12158, %f11828, %f65796, %f12154;
	// end inline asm
	// begin inline asm
	fma.rn.f32 %f12162, %f11828, %f65796, %f12158;
	// end inline asm
	// begin inline asm
	fma.rn.f32 %f12166, %f11828, %f65796, %f12162;
	// end inline asm
	// begin inline asm
	fma.rn.f32 %f12170, %f11828, %f65796, %f12166;
	// end inline asm
	// begin inline asm
	fma.rn.f32 %f12174, %f11828, %f65796, %f12170;
	// end inline asm
	// begin inline asm
	fma.rn.f32 %f12178, %f11828, %f65796, %f12174;
	// end inline asm
	// begin inline asm
	fma.rn.f32 %f12182, %f11828, %f65796, %f12178;
	// end inline asm
	// begin inline asm
	fma.rn.f32 %f12186, %f11828, %f65796, %f12182;
	// end inline asm
	// begin inline asm
	fma.rn.f32 %f12190, %f11828, %f65796, %f12186;
	// end inline asm
	// begin inline asm
	fma.rn.f32 %f12194, %f11828, %f65796, %f12190;
	// end inline asm
	// begin inline asm
	fma.rn.f32 %f12198, %f11828, %f65796, %f12194;
	// end inline asm
	// begin inline asm
	fma.rn.f32 %f12202, %f11828, %f65796, %f12198;
	// end inline asm
	// begin inline asm
	fma.rn.f32 %f12206, %f11828, %f65796, %f12202;
	// end inline asm
	// begin inline asm
	fma.rn.f32 %f12210, %f11828, %f65796, %f12206;
	// end inline asm
	// begin inline asm
	fma.rn.f32 %f12214, %f11828, %f65796, %f12210;
	// end inline asm
	// begin inline asm
	fma.rn.f32 %f12218, %f11828, %f65796, %f12214;
	// end inline asm
	// begin inline asm
	fma.rn.f32 %f12222, %f11828, %f65796, %f12218;
	// end inline asm
	// begin inline asm
	fma.rn.f32 %f12226, %f11828, %f65796, %f12222;
	// end inline asm
	// begin inline asm
	fma.rn.f32 %f12230, %f11828, %f65796, %f12226;
	// end inline asm
	// begin inline asm
	fma.rn.f32 %f12234, %f11828, %f65796, %f12230;
	// end inline asm
	// begin inline asm
	fma.rn.f32 %f12238, %f11828, %f65796, %f12234;
	// end inline asm
	// begin inline asm
	fma.rn.f32 %f12242, %f11828, %f65796, %f12238;
	// end inline asm
	// begin inline asm
	fma.rn.f32 %f12246, %f11828, %f65796, %f12242;
	// end inline asm
	// begin inline asm
	fma.rn.f32 %f12250, %f11828, %f65796, %f12246;
	// end inline asm
	// begin inline asm
	fma.rn.f32 %f12254, %f11828, %f65796, %f12250;
	// end inline asm
	// begin inline asm
	fma.rn.f32 %f12258, %f11828, %f65796, %f12254;
	// end inline asm
	// begin inline asm
	fma.rn.f32 %f12262, %f11828, %f65796, %f12258;
	// end inline asm
	// begin inline asm
	fma.rn.f32 %f12266, %f11828, %f65796, %f12262;
	// end inline asm
	// begin inline asm
	fma.rn.f32 %f12270, %f11828, %f65796, %f12266;
	// end inline asm
	// begin inline asm
	fma.rn.f32 %f12274, %f11828, %f65796, %f12270;
	// end inline asm
	// begin inline asm
	fma.rn.f32 %f12278, %f11828, %f65796, %f12274;
	// end inline asm
	// begin inline asm
	fma.rn.f32 %f12282, %f11828, %f65796, %f12278;
	// end inline asm
	// begin inline asm
	fma.rn.f32 %f12286, %f11828, %f65796, %f12282;
	// end inline asm
	// begin inline asm
	fma.rn.f32 %f12290, %f11828, %f65796, %f12286;
	// end inline asm
	// begin inline asm
	fma.rn.f32 %f12294, %f11828, %f65796, %f12290;
	// end inline asm
	// begin inline asm
	fma.rn.f32 %f12298, %f11828, %f65796, %f12294;
	// end inline asm
	// begin inline asm
	fma.rn.f32 %f12302, %f11828, %f65796, %f12298;
	// end inline asm
	// begin inline asm
	fma.rn.f32 %f12306, %f11828, %f65796, %f12302;
	// end inline asm
	// begin inline asm
	fma.rn.f32 %f12310, %f11828, %f65796, %f12306;
	// end inline asm
	// begin inline asm
	fma.rn.f32 %f12314, %f11828, %f65796, %f12310;
	// end inline asm
	// begin inline asm
	fma.rn.f32 %f12318, %f11828, %f65796, %f12314;
	// end inline asm
	// begin inline asm
	fma.rn.f32 %f12322, %f11828, %f65796, %f12318;
	// end inline asm
	// begin inline asm
	fma.rn.f32 %f12326, %f11828, %f65796, %f12322;
	// end inline asm
	// begin inline asm
	fma.rn.f32 %f12330, %f11828, %f65796, %f12326;
	// end inline asm
	// begin inline asm
	fma.rn.f32 %f12334, %f11828, %f65796, %f12330;
	// end inline asm
	// begin inline asm
	fma.rn.f32 %f12338, %f11828, %f65796, %f12334;
	// end inline asm
	// begin inline asm
	sin.approx.f32  %f12342, %f12338;
	// end inline asm
	// begin inline asm
	fma.rn.f32 %f12344, %f12342, %f65796, %f12338;
	// end inline asm
	// begin inline asm
	fma.rn.f32 %f12348, %f12342, %f65796, %f12344;
	// end inline asm
	// begin inline asm
	fma.rn.f32 %f12352, %f12342, %f65796, %f12348;
	// end inline asm
	// begin inline asm
	fma.rn.f32 %f12356, %f12342, %f65796, %f12352;
	// end inline asm
	// begin inline asm
	fma.rn.f32 %f12360, %f12342, %f65796, %f12356;
	// end inline asm
	// begin inline asm
	fma.rn.f32 %f12364, %f12342, %f65796, %f12360;
	// end inline asm
	// begin inline asm
	fma.rn.f32 %f12368, %f12342, %f65796, %f12364;
	// end inline asm
	// begin inline asm
	fma.rn.f32 %f12372, %f12342, %f65796, %f12368;
	// end inline asm
	// begin inline asm
	fma.rn.f32 %f12376, %f12342, %f65796, %f12372;
	// end inline asm
	// begin inline asm
	fma.rn.f32 %f12380, %f12342, %f65796, %f12376;
	// end inline asm
	// begin inline asm
	fma.rn.f32 %f12384, %f12342, %f65796, %f12380;
	// end inline asm
	// begin inline asm
	fma.rn.f32 %f12388, %f12342, %f65796, %f12384;
	// end inline asm
	// begin inline asm
	fma.rn.f32 %f12392, %f12342, %f65796, %f12388;
	// end inline asm
	// begin inline asm
	fma.rn.f32 %f12396, %f12342, %f65796, %f12392;
	// end inline asm
	// begin inline asm
	fma.rn.f32 %f12400, %f12342, %f65796, %f12396;
	// end inline asm
	// begin inline asm
	fma.rn.f32 %f12404, %f12342, %f65796, %f12400;
	// end inline asm
	// begin inline asm
	fma.rn.f32 %f12408, %f12342, %f65796, %f12404;
	// end inline asm
	// begin inline asm
	fma.rn.f32 %f12412, %f12342, %f65796, %f12408;
	// end inline asm
	// begin inline asm
	fma.rn.f32 %f12416, %f12342, %f65796, %f12412;
	// end inline asm
	// begin inline asm
	fma.rn.f32 %f12420, %f12342, %f65796, %f12416;
	// end inline asm
	// begin inline asm
	fma.rn.f32 %f12424, %f12342, %f65796, %f12420;
	// end inline asm
	// begin inline asm
	fma.rn.f32 %f12428, %f12342, %f65796, %f12424;
	// end inline asm
	// begin inline asm
	fma.rn.f32 %f12432, %f12342, %f65796, %f12428;
	// end inline asm
	// begin inline asm
	fma.rn.f32 %f12436, %f12342, %f65796, %f12432;
	// end inline asm
	// begin inline asm
	fma.rn.f32 %f12440, %f12342, %f65796, %f12436;
	// end inline asm
	// begin inline asm
	fma.rn.f32 %f12444, %f12342, %f65796, %f12440;
	// end inline asm
	// begin inline asm
	fma.rn.f32 %f12448, %f12342, %f65796, %f12444;
	// end inline asm
	// begin inline asm
	fma.rn.f32 %f12452, %f12342, %f65796, %f12448;
	// end inline asm
	// begin inline asm
	fma.rn.f32 %f12456, %f12342, %f65796, %f12452;
	// end inline asm
	// begin inline asm
	fma.rn.f32 %f12460, %f12342, %f65796, %f12456;
	// end inline asm
	// begin inline asm
	fma.rn.f32 %f12464, %f12342, %f65796, %f12460;
	// end inline asm
	// begin inline asm
	fma.rn.f32 %f12468, %f12342, %f65796, %f12464;
	// end inline asm
	// begin inline asm
	fma.rn.f32 %f12472, %f12342, %f65796, %f12468;
	// end inline asm
	// begin inline asm
	fma.rn.f32 %f12476, %f12342, %f65796, %f12472;
	// end inline asm
	// begin inline asm
	fma.rn.f32 %f12480, %f12342, %f65796, %f12476;
	// end inline asm
	// begin inline asm
	fma.rn.f32 %f12484, %f12342, %f65796, %f12480;
	// end inline asm
	// begin inline asm
	fma.rn.f32 %f12488, %f12342, %f65796, %f12484;
	// end inline asm
	// begin inline asm
	fma.rn.f32 %f12492, %f12342, %f65796, %f12488;
	// end inline asm
	// begin inline asm
	fma.rn.f32 %f12496, %f12342, %f65796, %f12492;
	// end inline asm
	// begin inline asm
	fma.rn.f32 %f12500, %f12342, %f65796, %f12496;
	// end inline asm
	// begin inline asm
	fma.rn.f32 %f12504, %f12342, %f65796, %f12500;
	// end inline asm
	// begin inline asm
	fma.rn.f32 %f12508, %f12342, %f65796, %f12504;
	// end inline asm
	// begin inline asm
	fma.rn.f32 %f12512, %f12342, %f65796, %f12508;
	// end inline asm
	// begin inline asm
	fma.rn.f32 %f12516, %f12342, %f65796, %f12512;
	// end inline asm
	// begin inline asm
	fma.rn.f32 %f12520, %f12342, %f65796, %f12516;
	// end inline asm
	// begin inline asm
	fma.rn.f32 %f12524, %f12342, %f65796, %f12520;
	// end inline asm
	// begin inline asm
	fma.rn.f32 %f12528, %f12342, %f65796, %f12524;
	// end inline asm
	// begin inline asm
	fma.rn.f32 %f12532, %f12342, %f65796, %f12528;
	// end inline asm
	// begin inline asm
	fma.rn.f32 %f12536, %f12342, %f65796, %f12532;
	// end inline asm
	// begin inline asm
	fma.rn.f32 %f12540, %f12342, %f65796, %f12536;
	// end inline asm
	// begin inline asm
	fma.rn.f32 %f12544, %f12342, %f65796, %f12540;
	// end inline asm
	// begin inline asm
	fma.rn.f32 %f12548, %f12342, %f65796, %f12544;
	// end inline asm
	// begin inline asm
	fma.rn.f32 %f12552, %f12342, %f65796, %f12548;
	// end inline asm
	// begin inline asm
	fma.rn.f32 %f12556, %f12342, %f65796, %f12552;
	// end inline asm
	// begin inline asm
	fma.rn.f32 %f12560, %f12342, %f65796, %f12556;
	// end inline asm
	// begin inline asm
	fma.rn.f32 %f12564, %f12342, %f65796, %f12560;
	// end inline asm
	// begin inline asm
	fma.rn.f32 %f12568, %f12342, %f65796, %f12564;
	// end inline asm
	// begin inline asm
	fma.rn.f32 %f12572, %f12342, %f65796, %f12568;
	// end inline asm
	// begin inline asm
	fma.rn.f32 %f12576, %f12342, %f65796, %f12572;
	// end inline asm
	// begin inline asm
	fma.rn.f32 %f12580, %f12342, %f65796, %f12576;
	// end inline asm
	// begin inline asm
	fma.rn.f32 %f12584, %f12342, %f65796, %f12580;
	// end inline asm
	// begin inline asm
	fma.rn.f32 %f12588, %f12342, %f65796, %f12584;
	// end inline asm
	// begin inline asm
	fma.rn.f32 %f12592, %f12342, %f65796, %f12588;
	// end inline asm
	// begin inline asm
	fma.rn.f32 %f12596, %f12342, %f65796, %f12592;
	// end inline asm
	// begin inline asm
	fma.rn.f32 %f12600, %f12342, %f65796, %f12596;
	// end inline asm
	// begin inline asm
	fma.rn.f32 %f12604, %f12342, %f65796, %f12600;
	// end inline asm
	// begin inline asm
	fma.rn.f32 %f12608, %f12342, %f65796, %f12604;
	// end inline asm
	// begin inline asm
	fma.rn.f32 %f12612, %f12342, %f65796, %f12608;
	// end inline asm
	// begin inline asm
	fma.rn.f32 %f12616, %f12342, %f65796, %f12612;
	// end inline asm
	// begin inline asm
	fma.rn.f32 %f12620, %f12342, %f65796, %f12616;
	// end inline asm
	// begin inline asm
	fma.rn.f32 %f12624, %f12342, %f65796, %f12620;
	// end inline asm
	// begin inline asm
	fma.rn.f32 %f12628, %f12342, %f65796, %f12624;
	// end inline asm
	// begin inline asm
	fma.rn.f32 %f12632, %f12342, %f65796, %f12628;
	// end inline asm
	// begin inline asm
	fma.rn.f32 %f12636, %f12342, %f65796, %f12632;
	// end inline asm
	// begin inline asm
	fma.rn.f32 %f12640, %f12342, %f65796, %f12636;
	// end inline asm
	// begin inline asm
	fma.rn.f32 %f12644, %f12342, %f65796, %f12640;
	// end inline asm
	// begin inline asm
	fma.rn.f32 %f12648, %f12342, %f65796, %f12644;
	// end inline asm
	// begin inline asm
	fma.rn.f32 %f12652, %f12342, %f65796, %f12648;
	// end inline asm
	// begin inline asm
	fma.rn.f32 %f12656, %f12342, %f65796, %f12652;
	// end inline asm
	// begin inline asm
	fma.rn.f32 %f12660, %f12342, %f65796, %f12656;
	// end inline asm
	// begin inline asm
	fma.rn.f32 %f12664, %f12342, %f65796, %f12660;
	// end inline asm
	// begin inline asm
	fma.rn.f32 %f12668, %f12342, %f65796, %f12664;
	// end inline asm
	// begin inline asm
	fma.rn.f32 %f12672, %f12342, %f65796, %f12668;
	// end inline asm
	// begin inline asm
	fma.rn.f32 %f12676, %f12342, %f65796, %f12672;
	// end inline asm
	// begin inline asm
	fma.rn.f32 %f12680, %f12342, %f65796, %f12676;
	// end inline asm
	// begin inline asm
	fma.rn.f32 %f12684, %f12342, %f65796, %f12680;
	// end inline asm
	// begin inline asm
	fma.rn.f32 %f12688, %f12342, %f65796, %f12684;
	// end inline asm
	// begin inline asm
	fma.rn.f32 %f12692, %f12342, %f65796, %f12688;
	// end inline asm
	// begin inline asm
	fma.rn.f32 %f12696, %f12342, %f65796, %f12692;
	// end inline asm
	// begin inline asm
	fma.rn.f32 %f12700, %f12342, %f65796, %f12696;
	// end inline asm
	// begin inline asm
	fma.rn.f32 %f12704, %f12342, %f65796, %f12700;
	// end inline asm
	// begin inline asm
	fma.rn.f32 %f12708, %f12342, %f65796, %f12704;
	// end inline asm
	// begin inline asm
	fma.rn.f32 %f12712, %f12342, %f65796, %f12708;
	// end inline asm
	// begin inline asm
	fma.rn.f32 %f12716, %f12342, %f65796, %f12712;
	// end inline asm
	// begin inline asm
	fma.rn.f32 %f12720, %f12342, %f65796, %f12716;
	// end inline asm
	// begin inline asm
	fma.rn.f32 %f12724, %f12342, %f65796, %f12720;
	// end inline asm
	// begin inline asm
	fma.rn.f32 %f12728, %f12342, %f65796, %f12724;
	// end inline asm
	// begin inline asm
	fma.rn.f32 %f12732, %f12342, %f65796, %f12728;
	// end inline asm
	// begin inline asm
	fma.rn.f32 %f12736, %f12342, %f65796, %f12732;
	// end inline asm
	// begin inline asm
	fma.rn.f32 %f12740, %f12342, %f65796, %f12736;
	// end inline asm
	// begin inline asm
	fma.rn.f32 %f12744, %f12342, %f65796, %f12740;
	// end inline asm
	// begin inline asm
	fma.rn.f32 %f12748, %f12342, %f65796, %f12744;
	// end inline asm
	// begin inline asm
	fma.rn.f32 %f12752, %f12342, %f65796, %f12748;
	// end inline asm
	// begin inline asm
	fma.rn.f32 %f12756, %f12342, %f65796, %f12752;
	// end inline asm
	// begin inline asm
	fma.rn.f32 %f12760, %f12342, %f65796, %f12756;
	// end inline asm
	// begin inline asm
	fma.rn.f32 %f12764, %f12342, %f65796, %f12760;
	// end inline asm
	// begin inline asm
	fma.rn.f32 %f12768, %f12342, %f65796, %f12764;
	// end inline asm
	// begin inline asm
	fma.rn.f32 %f12772, %f12342, %f65796, %f12768;
	// end inline asm
	// begin inline asm
	fma.rn.f32 %f12776, %f12342, %f65796, %f12772;
	// end inline asm
	// begin inline asm
	fma.rn.f32 %f12780, %f12342, %f65796, %f12776;
	// end inline asm
	// begin inline asm
	fma.rn.f32 %f12784, %f12342, %f65796, %f12780;
	// end inline asm
	// begin inline asm
	fma.rn.f32 %f12788, %f12342, %f65796, %f12784;
	// end inline asm
	// begin inline asm
	fma.rn.f32 %f12792, %f12342, %f65796, %f12788;
	// end inline asm
	// begin inline asm
	fma.rn.f32 %f12796, %f12342, %f65796, %f12792;
	// end inline asm
	// begin inline asm
	fma.rn.f32 %f12800, %f12342, %f65796, %f12796;
	// end inline asm
	// begin inline asm
	fma.rn.f32 %f12804, %f12342, %f65796, %f12800;
	// end inline asm
	// begin inline asm
	fma.rn.f32 %f12808, %f12342, %f65796, %f12804;
	// end inline asm
	// begin inline asm
	fma.rn.f32 %f12812, %f12342, %f65796, %f12808;
	// end inline asm
	// begin inline asm
	fma.rn.f32 %f12816, %f12342, %f65796, %f12812;
	// end inline asm
	// begin inline asm
	fma.rn.f32 %f12820, %f12342, %f65796, %f12816;
	// end inline asm
	// begin inline asm
	fma.rn.f32 %f12824, %f12342, %f65796, %f12820;
	// end inline asm
	// begin inline asm
	fma.rn.f32 %f12828, %f12342, %f65796, %f12824;
	// end inline asm
	// begin inline asm
	fma.rn.f32 %f12832, %f12342, %f65796, %f12828;
	// end inline asm
	// begin inline asm
	fma.rn.f32 %f12836, %f12342, %f65796, %f12832;
	// end inline asm
	// begin inline asm
	fma.rn.f32 %f12840, %f12342, %f65796, %f12836;
	// end inline asm
	// begin inline asm
	fma.rn.f32 %f12844, %f12342, %f65796, %f12840;
	// end inline asm
	// begin inline asm
	fma.rn.f32 %f12848, %f12342, %f65796, %f12844;
	// end inline asm
	// begin inline asm
	fma.rn.f32 %f12852, %f12342, %f65796, %f12848;
	// end inline asm
	// begin inline asm
	sin.approx.f32  %f12856, %f12852;
	// end inline asm
	// begin inline asm
	fma.rn.f32 %f12858, %f12856, %f65796, %f12852;
	// end inline asm
	// begin inline asm
	fma.rn.f32 %f12862, %f12856, %f65796, %f12858;
	// end inline asm
	// begin inline asm
	fma.rn.f32 %f12866, %f12856, %f65796, %f12862;
	// end inline asm
	// begin inline asm
	fma.rn.f32 %f12870, %f12856, %f65796, %f12866;
	// end inline asm
	// begin inline asm
	fma.rn.f32 %f12874, %f12856, %f65796, %f12870;
	// end inline asm
	// begin inline asm
	fma.rn.f32 %f12878, %f12856, %f65796, %f12874;
	// end inline asm
	// begin inline asm
	fma.rn.f32 %f12882, %f12856, %f65796, %f12878;
	// end inline asm
	// begin inline asm
	fma.rn.f32 %f12886, %f12856, %f65796, %f12882;
	// end inline asm
	// begin inline asm
	fma.rn.f32 %f12890, %f12856, %f65796, %f12886;
	// end inline asm
	// begin inline asm
	fma.rn.f32 %f12894, %f12856, %f65796, %f12890;
	// end inline asm
	// begin inline asm
	fma.rn.f32 %f12898, %f12856, %f65796, %f12894;
	// end inline asm
	// begin inline asm
	fma.rn.f32 %f12902, %f12856, %f65796, %f12898;
	// end inline asm
	// begin inline asm
	fma.rn.f32 %f12906, %f12856, %f65796, %f12902;
	// end inline asm
	// begin inline asm
	fma.rn.f32 %f12910, %f12856, %f65796, %f12906;
	// end inline asm
	// begin inline asm
	fma.rn.f32 %f12914, %f12856, %f65796, %f12910;
	// end inline asm
	// begin inline asm
	fma.rn.f32 %f12918, %f12856, %f65796, %f12914;
	// end inline asm
	// begin inline asm
	fma.rn.f32 %f12922, %f12856, %f65796, %f12918;
	// end inline asm
	// begin inline asm
	fma.rn.f32 %f12926, %f12856, %f65796, %f12922;
	// end inline asm
	// begin inline asm
	fma.rn.f32 %f12930, %f12856, %f65796, %f12926;
	// end inline asm
	// begin inline asm
	fma.rn.f32 %f12934, %f12856, %f65796, %f12930;
	// end inline asm
	// begin inline asm
	fma.rn.f32 %f12938, %f12856, %f65796, %f12934;
	// end inline asm
	// begin inline asm
	fma.rn.f32 %f12942, %f12856, %f65796, %f12938;
	// end inline asm
	// begin inline asm
	fma.rn.f32 %f12946, %f12856, %f65796, %f12942;
	// end inline asm
	// begin inline asm
	fma.rn.f32 %f12950, %f12856, %f65796, %f12946;
	// end inline asm
	// begin inline asm
	fma.rn.f32 %f12954, %f12856, %f65796, %f12950;
	// end inline asm
	// begin inline asm
	fma.rn.f32 %f12958, %f12856, %f65796, %f12954;
	// end inline asm
	// begin inline asm
	fma.rn.f32 %f12962, %f12856, %f65796, %f12958;
	// end inline asm
	// begin inline asm
	fma.rn.f32 %f12966, %f12856, %f65796, %f12962;
	// end inline asm
	// begin inline asm
	fma.rn.f32 %f12970, %f12856, %f65796, %f12966;
	// end inline asm
	// begin inline asm
	fma.rn.f32 %f12974, %f12856, %f65796, %f12970;
	// end inline asm
	// begin inline asm
	fma.rn.f32 %f12978, %f12856, %f65796, %f12974;
	// end inline asm
	// begin inline asm
	fma.rn.f32 %f12982, %f12856, %f65796, %f12978;
	// end inline asm
	// begin inline asm
	fma.rn.f32 %f12986, %f12856, %f65796, %f12982;
	// end inline asm
	// begin inline asm
	fma.rn.f32 %f12990, %f12856, %f65796, %f12986;
	// end inline asm
	// begin inline asm
	fma.rn.f32 %f12994, %f12856, %f65796, %f12990;
	// end inline asm
	// begin inline asm
	fma.rn.f32 %f12998, %f12856, %f65796, %f12994;
	// end inline asm
	// begin inline asm
	fma.rn.f32 %f13002, %f12856, %f65796, %f12998;
	// end inline asm
	// begin inline asm
	fma.rn.f32 %f13006, %f12856, %f65796, %f13002;
	// end inline asm
	// begin inline asm
	fma.rn.f32 %f13010, %f12856, %f65796, %f13006;
	// end inline asm
	// begin inline asm
	fma.rn.f32 %f13014, %f12856, %f65796, %f13010;
	// end inline asm
	// begin inline asm
	fma.rn.f32 %f13018, %f12856, %f65796, %f13014;
	// end inline asm
	// begin inline asm
	fma.rn.f32 %f13022, %f12856, %f65796, %f13018;
	// end inline asm
	// begin inline asm
	fma.rn.f32 %f13026, %f12856, %f65796, %f13022;
	// end inline asm
	// begin inline asm
	fma.rn.f32 %f13030, %f12856, %f65796, %f13026;
	// end inline asm
	// begin inline asm
	fma.rn.f32 %f13034, %f12856, %f65796, %f13030;
	// end inline asm
	// begin inline asm
	fma.rn.f32 %f13038, %f12856, %f65796, %f13034;
	// end inline asm
	// begin inline asm
	fma.rn.f32 %f13042, %f12856, %f65796, %f13038;
	// end inline asm
	// begin inline asm
	fma.rn.f32 %f13046, %f12856, %f65796, %f13042;
	// end inline asm
	// begin inline asm
	fma.rn.f32 %f13050, %f12856, %f65796, %f13046;
	// end inline asm
	// begin inline asm
	fma.rn.f32 %f13054, %f12856, %f65796, %f13050;
	// end inline asm
	// begin inline asm
	fma.rn.f32 %f13058, %f12856, %f65796, %f13054;
	// end inline asm
	// begin inline asm
	fma.rn.f32 %f13062, %f12856, %f65796, %f13058;
	// end inline asm
	// begin inline asm
	fma.rn.f32 %f13066, %f12856, %f65796, %f13062;
	// end inline asm
	// begin inline asm
	fma.rn.f32 %f13070, %f12856, %f65796, %f13066;
	// end inline asm
	// begin inline asm
	fma.rn.f32 %f13074, %f12856, %f65796, %f13070;
	// end inline asm
	// begin inline asm
	fma.rn.f32 %f13078, %f12856, %f65796, %f13074;
	// end inline asm
	// begin inline asm
	fma.rn.f32 %f13082, %f12856, %f65796, %f13078;
	// end inline asm
	// begin inline asm
	fma.rn.f32 %f13086, %f12856, %f65796, %f13082;
	// end inline asm
	// begin inline asm
	fma.rn.f32 %f13090, %f12856, %f65796, %f13086;
	// end inline asm
	// begin inline asm
	fma.rn.f32 %f13094, %f12856, %f65796, %f13090;
	// end inline asm
	// begin inline asm
	fma.rn.f32 %f13098, %f12856, %f65796, %f13094;
	// end inline asm
	// begin inline asm
	fma.rn.f32 %f13102, %f12856, %f65796, %f13098;
	// end inline asm
	// begin inline asm
	fma.rn.f32 %f13106, %f12856, %f65796, %f13102;
	// end inline asm
	// begin inline asm
	fma.rn.f32 %f13110, %f12856, %f65796, %f13106;
	// end inline asm
	// begin inline asm
	fma.rn.f32 %f13114, %f12856, %f65796, %f13110;
	// end inline asm
	// begin inline asm
	fma.rn.f32 %f13118, %f12856, %f65796, %f13114;
	// end inline asm
	// begin inline asm
	fma.rn.f32 %f13122, %f12856, %f65796, %f13118;
	// end inline asm
	// begin inline asm
	fma.rn.f32 %f13126, %f12856, %f65796, %f13122;
	// end inline asm
	// begin inline asm
	fma.rn.f32 %f13130, %f12856, %f65796, %f13126;
	// end inline asm
	// begin inline asm
	fma.rn.f32 %f13134, %f12856, %f65796, %f13130;
	// end inline asm
	// begin inline asm
	fma.rn.f32 %f13138, %f12856, %f65796, %f13134;
	// end inline asm
	// begin inline asm
	fma.rn.f32 %f13142, %f12856, %f65796, %f13138;
	// end inline asm
	// begin inline asm
	fma.rn.f32 %f13146, %f12856, %f65796, %f13142;
	// end inline asm
	// begin inline asm
	fma.rn.f32 %f13150, %f12856, %f65796, %f13146;
	// end inline asm
	// begin inline asm
	fma.rn.f32 %f13154, %f12856, %f65796, %f13150;
	// end inline asm
	// begin inline asm
	fma.rn.f32 %f13158, %f12856, %f65796, %f13154;
	// end inline asm
	// begin inline asm
	fma.rn.f32 %f13162, %f12856, %f65796, %f13158;
	// end inline asm
	// begin inline asm
	fma.rn.f32 %f13166, %f12856, %f65796, %f13162;
	// end inline asm
	// begin inline asm
	fma.rn.f32 %f13170, %f12856, %f65796, %f13166;
	// end inline asm
	// begin inline asm
	fma.rn.f32 %f13174, %f12856, %f65796, %f13170;
	// end inline asm
	// begin inline asm
	fma.rn.f32 %f13178, %f12856, %f65796, %f13174;
	// end inline asm
	// begin inline asm
	fma.rn.f32 %f13182, %f12856, %f65796, %f13178;
	// end inline asm
	// begin inline asm
	fma.rn.f32 %f13186, %f12856, %f65796, %f13182;
	// end inline asm
	// begin inline asm
	fma.rn.f32 %f13190, %f12856, %f65796, %f13186;
	// end inline asm
	// begin inline asm
	fma.rn.f32 %f13194, %f12856, %f65796, %f13190;
	// end inline asm
	// begin inline asm
	fma.rn.f32 %f13198, %f12856, %f65796, %f13194;
	// end inline asm
	// begin inline asm
	fma.rn.f32 %f13202, %f12856, %f65796, %f13198;
	// end inline asm
	// begin inline asm
	fma.rn.f32 %f13206, %f12856, %f65796, %f13202;
	// end inline asm
	// begin inline asm
	fma.rn.f32 %f13210, %f12856, %f65796, %f13206;
	// end inline asm
	// begin inline asm
	fma.rn.f32 %f13214, %f12856, %f65796, %f13210;
	// end inline asm
	// begin inline asm
	fma.rn.f32 %f13218, %f12856, %f65796, %f13214;
	// end inline asm
	// begin inline asm
	fma.rn.f32 %f13222, %f12856, %f65796, %f13218;
	// end inline asm
	// begin inline asm
	fma.rn.f32 %f13226, %f12856, %f65796, %f13222;
	// end inline asm
	// begin inline asm
	fma.rn.f32 %f13230, %f12856, %f65796, %f13226;
	// end inline asm
	// begin inline asm
	fma.rn.f32 %f13234, %f12856, %f65796, %f13230;
	// end inline asm
	// begin inline asm
	fma.rn.f32 %f13238, %f12856, %f65796, %f13234;
	// end inline asm
	// begin inline asm
	fma.rn.f32 %f13242, %f12856, %f65796, %f13238;
	// end inline asm
	// begin inline asm
	fma.rn.f32 %f13246, %f12856, %f65796, %f13242;
	// end inline asm
	// begin inline asm
	fma.rn.f32 %f13250, %f12856, %f65796, %f13246;
	// end inline asm
	// begin inline asm
	fma.rn.f32 %f13254, %f12856, %f65796, %f13250;
	// end inline asm
	// begin inline asm
	fma.rn.f32 %f13258, %f12856, %f65796, %f13254;
	// end inline asm
	// begin inline asm
	fma.rn.f32 %f13262, %f12856, %f65796, %f13258;
	// end inline asm
	// begin inline asm
	fma.rn.f32 %f13266, %f12856, %f65796, %f13262;
	// end inline asm
	// begin inline asm
	fma.rn.f32 %f13270, %f12856, %f65796, %f13266;
	// end inline asm
	// begin inline asm
	fma.rn.f32 %f13274, %f12856, %f65796, %f13270;
	// end inline asm
	// begin inline asm
	fma.rn.f32 %f13278, %f12856, %f65796, %f13274;
	// end inline asm
	// begin inline asm
	fma.rn.f32 %f13282, %f12856, %f65796, %f13278;
	// end inline asm
	// begin inline asm
	fma.rn.f32 %f13286, %f12856, %f65796, %f13282;
	// end inline asm
	// begin inline asm
	fma.rn.f32 %f13290, %f12856, %f65796, %f13286;
	// end inline asm
	// begin inline asm
	fma.rn.f32 %f13294, %f12856, %f65796, %f13290;
	// end inline asm
	// begin inline asm
	fma.rn.f32 %f13298, %f12856, %f65796, %f13294;
	// end inline asm
	// begin inline asm
	fma.rn.f32 %f13302, %f12856, %f65796, %f13298;
	// end inline asm
	// begin inline asm
	fma.rn.f32 %f13306, %f12856, %f65796, %f13302;
	// end inline asm
	// begin inline asm
	fma.rn.f32 %f13310, %f12856, %f65796, %f13306;
	// end inline asm
	// begin inline asm
	fma.rn.f32 %f13314, %f12856, %f65796, %f13310;
	// end inline asm
	// begin inline asm
	fma.rn.f32 %f13318, %f12856, %f65796, %f13314;
	// end inline asm
	// begin inline asm
	fma.rn.f32 %f13322, %f12856, %f65796, %f13318;
	// end inline asm
	// begin inline asm
	fma.rn.f32 %f13326, %f12856, %f65796, %f13322;
	// end inline asm
	// begin inline asm
	fma.rn.f32 %f13330, %f12856, %f65796, %f13326;
	// end inline asm
	// begin inline asm
	fma.rn.f32 %f13334, %f12856, %f65796, %f13330;
	// end inline asm
	// begin inline asm
	fma.rn.f32 %f13338, %f12856, %f65796, %f13334;
	// end inline asm
	// begin inline asm
	fma.rn.f32 %f13342, %f12856, %f65796, %f13338;
	// end inline asm
	// begin inline asm
	fma.rn.f32 %f13346, %f12856, %f65796, %f13342;
	// end inline asm
	// begin inline asm
	fma.rn.f32 %f13350, %f12856, %f65796, %f13346;
	// end inline asm
	// begin inline asm
	fma.rn.f32 %f13354, %f12856, %f65796, %f13350;
	// end inline asm
	// begin inline asm
	fma.rn.f32 %f13358, %f12856, %f65796, %f13354;
	// end inline asm
	// begin inline asm
	fma.rn.f32 %f13362, %f12856, %f65796, %f13358;
	// end inline asm
	// begin inline asm
	fma.rn.f32 %f13366, %f12856, %f65796, %f13362;
	// end inline asm
	// begin inline asm
	sin.approx.f32  %f13370, %f13366;
	// end inline asm
	// begin inline asm
	fma.rn.f32 %f13372, %f13370, %f65796, %f13366;
	// end inline asm
	// begin inline asm
	fma.rn.f32 %f13376, %f13370, %f65796, %f13372;
	// end inline asm
	// begin inline asm
	fma.rn.f32 %f13380, %f13370, %f65796, %f13376;
	// end inline asm
	// begin inline asm
	fma.rn.f32 %f13384, %f13370, %f65796, %f13380;
	// end inline asm
	// begin inline asm
	fma.rn.f32 %f13388, %f13370, %f65796, %f13384;
	// end inline asm
	// begin inline asm
	fma.rn.f32 %f13392, %f13370, %f65796, %f13388;
	// end inline asm
	// begin inline asm
	fma.rn.f32 %f13396, %f13370, %f65796, %f13392;
	// end inline asm
	// begin inline asm
	fma.rn.f32 %f13400, %f13370, %f65796, %f13396;
	// end inline asm
	// begin inline asm
	fma.rn.f32 %f13404, %f13370, %f65796, %f13400;
	// end inline asm
	// begin inline asm
	fma.rn.f32 %f13408, %f13370, %f65796, %f13404;
	// end inline asm
	// begin inline asm
	fma.rn.f32 %f13412, %f13370, %f65796, %f13408;
	// end inline asm
	// begin inline asm
	fma.rn.f32 %f13416, %f13370, %f65796, %f13412;
	// end inline asm
	// begin inline asm
	fma.rn.f32 %f13420, %f13370, %f65796, %f13416;
	// end inline asm
	// begin inline asm
	fma.rn.f32 %f13424, %f13370, %f65796, %f13420;
	// end inline asm
	// begin inline asm
	fma.rn.f32 %f13428, %f13370, %f65796, %f13424;
	// end inline asm
	// begin inline asm
	fma.rn.f32 %f13432, %f13370, %f65796, %f13428;
	// end inline asm
	// begin inline asm
	fma.rn.f32 %f13436, %f13370, %f65796, %f13432;
	// end inline asm
	// begin inline asm
	fma.rn.f32 %f13440, %f13370, %f65796, %f13436;
	// end inline asm
	// begin inline asm
	fma.rn.f32 %f13444, %f13370, %f65796, %f13440;
	// end inline asm
	// begin inline asm
	fma.rn.f32 %f13448, %f13370, %f65796, %f13444;
	// end inline asm
	// begin inline asm
	fma.rn.f32 %f13452, %f13370, %f65796, %f13448;
	// end inline asm
	// begin inline asm
	fma.rn.f32 %f13456, %f13370, %f65796, %f13452;
	// end inline asm
	// begin inline asm
	fma.rn.f32 %f13460, %f13370, %f65796, %f13456;
	// end inline asm
	// begin inline asm
	fma.rn.f32 %f13464, %f13370, %f65796, %f13460;
	// end inline asm
	// begin inline asm
	fma.rn.f32 %f13468, %f13370, %f65796, %f13464;
	// end inline asm
	// begin inline asm
	fma.rn.f32 %f13472, %f13370, %f65796, %f13468;
	// end inline asm
	// begin inline asm
	fma.rn.f32 %f13476, %f13370, %f65796, %f13472;
	// end inline asm
	// begin inline asm
	fma.rn.f32 %f13480, %f13370, %f65796, %f13476;
	// end inline asm
	// begin inline asm
	fma.rn.f32 %f13484, %f13370, %f65796, %f13480;
	// end inline asm
	// begin inline asm
	fma.rn.f32 %f13488, %f13370, %f65796, %f13484;
	// end inline asm
	// begin inline asm
	fma.rn.f32 %f13492, %f13370, %f65796, %f13488;
	// end inline asm
	// begin inline asm
	fma.rn.f32 %f13496, %f13370, %f65796, %f13492;
	// end inline asm
	// begin inline asm
	fma.rn.f32 %f13500, %f13370, %f65796, %f13496;
	// end inline asm
	// begin inline asm
	fma.rn.f32 %f13504, %f13370, %f65796, %f13500;
	// end inline asm
	// begin inline asm
	fma.rn.f32 %f13508, %f13370, %f65796, %f13504;
	// end inline asm
	// begin inline asm
	fma.rn.f32 %f13512, %f13370, %f65796, %f13508;
	// end inline asm
	// begin inline asm
	fma.rn.f32 %f13516, %f13370, %f65796, %f13512;
	// end inline asm
	// begin inline asm
	fma.rn.f32 %f13520, %f13370, %f65796, %f13516;
	// end inline asm
	// begin inline asm
	fma.rn.f32 %f13524, %f13370, %f65796, %f13520;
	// end inline asm
	// begin inline asm
	fma.rn.f32 %f13528, %f13370, %f65796, %f13524;
	// end inline asm
	// begin inline asm
	fma.rn.f32 %f13532, %f13370, %f65796, %f13528;
	// end inline asm
	// begin inline asm
	fma.rn.f32 %f13536, %f13370, %f65796, %f13532;
	// end inline asm
	// begin inline asm
	fma.rn.f32 %f13540, %f13370, %f65796, %f13536;
	// end inline asm
	// begin inline asm
	fma.rn.f32 %f13544, %f13370, %f65796, %f13540;
	// end inline asm
	// begin inline asm
	fma.rn.f32 %f13548, %f13370, %f65796, %f13544;
	// end inline asm
	// begin inline asm
	fma.rn.f32 %f13552, %f13370, %f65796, %f13548;
	// end inline asm
	// begin inline asm
	fma.rn.f32 %f13556, %f13370, %f65796, %f13552;
	// end inline asm
	// begin inline asm
	fma.rn.f32 %f13560, %f13370, %f65796, %f13556;
	// end inline asm
	// begin inline asm
	fma.rn.f32 %f13564, %f13370, %f65796, %f13560;
	// end inline asm
	// begin inline asm
	fma.rn.f32 %f13568, %f13370, %f65796, %f13564;
	// end inline asm
	// begin inline asm
	fma.rn.f32 %f13572, %f13370, %f65796, %f13568;
	// end inline asm
	// begin inline asm
	fma.rn.f32 %f13576, %f13370, %f65796, %f13572;
	// end inline asm
	// begin inline asm
	fma.rn.f32 %f13580, %f13370, %f65796, %f13576;
	// end inline asm
	// begin inline asm
	fma.rn.f32 %f13584, %f13370, %f65796, %f13580;
	// end inline asm
	// begin inline asm
	fma.rn.f32 %f13588, %f13370, %f65796, %f13584;
	// end inline asm
	// begin inline asm
	fma.rn.f32 %f13592, %f13370, %f65796, %f13588;
	// end inline asm
	// begin inline asm
	fma.rn.f32 %f13596, %f13370, %f65796, %f13592;
	// end inline asm
	// begin inline asm
	fma.rn.f32 %f13600, %f13370, %f65796, %f13596;
	// end inline asm
	// begin inline asm
	fma.rn.f32 %f13604, %f13370, %f65796, %f13600;
	// end inline asm
	// begin inline asm
	fma.rn.f32 %f13608, %f13370, %f65796, %f13604;
	// end inline asm
	// begin inline asm
	fma.rn.f32 %f13612, %f13370, %f65796, %f13608;
	// end inline asm
	// begin inline asm
	fma.rn.f32 %f13616, %f13370, %f65796, %f13612;
	// end inline asm
	// begin inline asm
	fma.rn.f32 %f13620, %f13370, %f65796, %f13616;
	// end inline asm
	// begin inline asm
	fma.rn.f32 %f13624, %f13370, %f65796, %f13620;
	// end inline asm
	// begin inline asm
	fma.rn.f32 %f13628, %f13370, %f65796, %f13624;
	// end inline asm
	// begin inline asm
	fma.rn.f32 %f13632, %f13370, %f65796, %f13628;
	// end inline asm
	// begin inline asm
	fma.rn.f32 %f13636, %f13370, %f65796, %f13632;
	// end inline asm
	// begin inline asm
	fma.rn.f32 %f13640, %f13370, %f65796, %f13636;
	// end inline asm
	// begin inline asm
	fma.rn.f32 %f13644, %f13370, %f65796, %f13640;
	// end inline asm
	// begin inline asm
	fma.rn.f32 %f13648, %f13370, %f65796, %f13644;
	// end inline asm
	// begin inline asm
	fma.rn.f32 %f13652, %f13370, %f65796, %f13648;
	// end inline asm
	// begin inline asm
	fma.rn.f32 %f13656, %f13370, %f65796, %f13652;
	// end inline asm
	// begin inline asm
	fma.rn.f32 %f13660, %f13370, %f65796, %f13656;
	// end inline asm
	// begin inline asm
	fma.rn.f32 %f13664, %f13370, %f65796, %f13660;
	// end inline asm
	// begin inline asm
	fma.rn.f32 %f13668, %f13370, %f65796, %f13664;
	// end inline asm
	// begin inline asm
	fma.rn.f32 %f13672, %f13370, %f65796, %f13668;
	// end inline asm
	// begin inline asm
	fma.rn.f32 %f13676, %f13370, %f65796, %f13672;
	// end inline asm
	// begin inline asm
	fma.rn.f32 %f13680, %f13370, %f65796, %f13676;
	// end inline asm
	// begin inline asm
	fma.rn.f32 %f13684, %f13370, %f65796, %f13680;
	// end inline asm
	// begin inline asm
	fma.rn.f32 %f13688, %f13370, %f65796, %f13684;
	// end inline asm
	// begin inline asm
	fma.rn.f32 %f13692, %f13370, %f65796, %f13688;
	// end inline asm
	// begin inline asm
	fma.rn.f32 %f13696, %f13370, %f65796, %f13692;
	// end inline asm
	// begin inline asm
	fma.rn.f32 %f13700, %f13370, %f65796, %f13696;
	// end inline asm
	// begin inline asm
	fma.rn.f32 %f13704, %f13370, %f65796, %f13700;
	// end inline asm
	// begin inline asm
	fma.rn.f32 %f13708, %f13370, %f65796, %f13704;
	// end inline asm
	// begin inline asm
	fma.rn.f32 %f13712, %f13370, %f65796, %f13708;
	// end inline asm
	// begin inline asm
	fma.rn.f32 %f13716, %f13370, %f65796, %f13712;
	// end inline asm
	// begin inline asm
	fma.rn.f32 %f13720, %f13370, %f65796, %f13716;
	// end inline asm
	// begin inline asm
	fma.rn.f32 %f13724, %f13370, %f65796, %f13720;
	// end inline asm
	// begin inline asm
	fma.rn.f32 %f13728, %f13370, %f65796, %f13724;
	// end inline asm
	// begin inline asm
	fma.rn.f32 %f13732, %f13370, %f65796, %f13728;
	// end inline asm
	// begin inline asm
	fma.rn.f32 %f13736, %f13370, %f65796, %f13732;
	// end inline asm
	// begin inline asm
	fma.rn.f32 %f13740, %f13370, %f65796, %f13736;
	// end inline asm
	// begin inline asm
	fma.rn.f32 %f13744, %f13370, %f65796, %f13740;
	// end inline asm
	// begin inline asm
	fma.rn.f32 %f13748, %f13370, %f65796, %f13744;
	// end inline asm
	// begin inline asm
	fma.rn.f32 %f13752, %f13370, %f65796, %f13748;
	// end inline asm
	// begin inline asm
	fma.rn.f32 %f13756, %f13370, %f65796, %f13752;
	// end inline asm
	// begin inline asm
	fma.rn.f32 %f13760, %f13370, %f65796, %f13756;
	// end inline asm
	// begin inline asm
	fma.rn.f32 %f13764, %f13370, %f65796, %f13760;
	// end inline asm
	// begin inline asm
	fma.rn.f32 %f13768, %f13370, %f65796, %f13764;
	// end inline asm
	// begin inline asm
	fma.rn.f32 %f13772, %f13370, %f65796, %f13768;
	// end inline asm
	// begin inline asm
	fma.rn.f32 %f13776, %f13370, %f65796, %f13772;
	// end inline asm
	// begin inline asm
	fma.rn.f32 %f13780, %f13370, %f65796, %f13776;
	// end inline asm
	// begin inline asm
	fma.rn.f32 %f13784, %f13370, %f65796, %f13780;
	// end inline asm
	// begin inline asm
	fma.rn.f32 %f13788, %f13370, %f65796, %f13784;
	// end inline asm
	// begin inline asm
	fma.rn.f32 %f13792, %f13370, %f65796, %f13788;
	// end inline asm
	// begin inline asm
	fma.rn.f32 %f13796, %f13370, %f65796, %f13792;
	// end inline asm
	// begin inline asm
	fma.rn.f32 %f13800, %f13370, %f65796, %f13796;
	// end inline asm
	// begin inline asm
	fma.rn.f32 %f13804, %f13370, %f65796, %f13800;
	// end inline asm
	// begin inline asm
	fma.rn.f32 %f13808, %f13370, %f65796, %f13804;
	// end inline asm
	// begin inline asm
	fma.rn.f32 %f13812, %f13370, %f65796, %f13808;
	// end inline asm
	// begin inline asm
	fma.rn.f32 %f13816, %f13370, %f65796, %f13812;
	// end inline asm
	// begin inline asm
	fma.rn.f32 %f13820, %f13370, %f65796, %f13816;
	// end inline asm
	// begin inline asm
	fma.rn.f32 %f13824, %f13370, %f65796, %f13820;
	// end inline asm
	// begin inline asm
	fma.rn.f32 %f13828, %f13370, %f65796, %f13824;
	// end inline asm
	// begin inline asm
	fma.rn.f32 %f13832, %f13370, %f65796, %f13828;
	// end inline asm
	// begin inline asm
	fma.rn.f32 %f13836, %f13370, %f65796, %f13832;
	// end inline asm
	// begin inline asm
	fma.rn.f32 %f13840, %f13370, %f65796, %f13836;
	// end inline asm
	// begin inline asm
	fma.rn.f32 %f13844, %f13370, %f65796, %f13840;
	// end inline asm
	// begin inline asm
	fma.rn.f32 %f13848, %f13370, %f65796, %f13844;
	// end inline asm
	// begin inline asm
	fma.rn.f32 %f13852, %f13370, %f65796, %f13848;
	// end inline asm
	// begin inline asm
	fma.rn.f32 %f13856, %f13370, %f65796, %f13852;
	// end inline asm
	// begin inline asm
	fma.rn.f32 %f13860, %f13370, %f65796, %f13856;
	// end inline asm
	// begin inline asm
	fma.rn.f32 %f13864, %f13370, %f65796, %f13860;
	// end inline asm
	// begin inline asm
	fma.rn.f32 %f13868, %f13370, %f65796, %f13864;
	// end inline asm
	// begin inline asm
	fma.rn.f32 %f13872, %f13370, %f65796, %f13868;
	// end inline asm
	// begin inline asm
	fma.rn.f32 %f13876, %f13370, %f65796, %f13872;
	// end inline asm
	// begin inline asm
	fma.rn.f32 %f13880, %f13370, %f65796, %f13876;
	// end inline asm
	// begin inline asm
	sin.approx.f32  %f13884, %f13880;
	// end inline asm
	// begin inline asm
	fma.rn.f32 %f13886, %f13884, %f65796, %f13880;
	// end inline asm
	// begin inline asm
	fma.rn.f32 %f13890, %f13884, %f65796, %f13886;
	// end inline asm
	// begin inline asm
	fma.rn.f32 %f13894, %f13884, %f65796, %f13890;
	// end inline asm
	// begin inline asm
	fma.rn.f32 %f13898, %f13884, %f65796, %f13894;
	// end inline asm
	// begin inline asm
	fma.rn.f32 %f13902, %f13884, %f65796, %f13898;
	// end inline asm
	// begin inline asm
	fma.rn.f32 %f13906, %f13884, %f65796, %f13902;
	// end inline asm
	// begin inline asm
	fma.rn.f32 %f13910, %f13884, %f65796, %f13906;
	// end inline asm
	// begin inline asm
	fma.rn.f32 %f13914, %f13884, %f65796, %f13910;
	// end inline asm
	// begin inline asm
	fma.rn.f32 %f13918, %f13884, %f65796, %f13914;
	// end inline asm
	// begin inline asm
	fma.rn.f32 %f13922, %f13884, %f65796, %f13918;
	// end inline asm
	// begin inline asm
	fma.rn.f32 %f13926, %f13884, %f65796, %f13922;
	// end inline asm
	// begin inline asm
	fma.rn.f32 %f13930, %f13884, %f65796, %f13926;
	// end inline asm
	// begin inline asm
	fma.rn.f32 %f13934, %f13884, %f65796, %f13930;
	// end inline asm
	// begin inline asm
	fma.rn.f32 %f13938, %f13884, %f65796, %f13934;
	// end inline asm
	// begin inline asm
	fma.rn.f32 %f13942, %f13884, %f65796, %f13938;
	// end inline asm
	// begin inline asm
	fma.rn.f32 %f13946, %f13884, %f65796, %f13942;
	// end inline asm
	// begin inline asm
	fma.rn.f32 %f13950, %f13884, %f65796, %f13946;
	// end inline asm
	// begin inline asm
	fma.rn.f32 %f13954, %f13884, %f65796, %f13950;
	// end inline asm
	// begin inline asm
	fma.rn.f32 %f13958, %f13884, %f65796, %f13954;
	// end inline asm
	// begin inline asm
	fma.rn.f32 %f13962, %f13884, %f65796, %f13958;
	// end inline asm
	// begin inline asm
	fma.rn.f32 %f13966, %f13884, %f65796, %f13962;
	// end inline asm
	// begin inline asm
	fma.rn.f32 %f13970, %f13884, %f65796, %f13966;
	// end inline asm
	// begin inline asm
	fma.rn.f32 %f13974, %f13884, %f65796, %f13970;
	// end inline asm
	// begin inline asm
	fma.rn.f32 %f13978, %f13884, %f65796, %f13974;
	// end inline asm
	// begin inline asm
	fma.rn.f32 %f13982, %f13884, %f65796, %f13978;
	// end inline asm
	// begin inline asm
	fma.rn.f32 %f13986, %f13884, %f65796, %f13982;
	// end inline asm
	// begin inline asm
	fma.rn.f32 %f13990, %f13884, %f65796, %f13986;
	// end inline asm
	// begin inline asm
	fma.rn.f32 %f13994, %f13884, %f65796, %f13990;
	// end inline asm
	// begin inline asm
	fma.rn.f32 %f13998, %f13884, %f65796, %f13994;
	// end inline asm
	// begin inline asm
	fma.rn.f32 %f14002, %f13884, %f65796, %f13998;
	// end inline asm
	// begin inline asm
	fma.rn.f32 %f14006, %f13884, %f65796, %f14002;
	// end inline asm
	// begin inline asm
	fma.rn.f32 %f14010, %f13884, %f65796, %f14006;
	// end inline asm
	// begin inline asm
	fma.rn.f32 %f14014, %f13884, %f65796, %f14010;
	// end inline asm
	// begin inline asm
	fma.rn.f32 %f14018, %f13884, %f65796, %f14014;
	// end inline asm
	// begin inline asm
	fma.rn.f32 %f14022, %f13884, %f65796, %f14018;
	// end inline asm
	// begin inline asm
	fma.rn.f32 %f14026, %f13884, %f65796, %f14022;
	// end inline asm
	// begin inline asm
	fma.rn.f32 %f14030, %f13884, %f65796, %f14026;
	// end inline asm
	// begin inline asm
	fma.rn.f32 %f14034, %f13884, %f65796, %f14030;
	// end inline asm
	// begin inline asm
	fma.rn.f32 %f14038, %f13884, %f65796, %f14034;
	// end inline asm
	// begin inline asm
	fma.rn.f32 %f14042, %f13884, %f65796, %f14038;
	// end inline asm
	// begin inline asm
	fma.rn.f32 %f14046, %f13884, %f65796, %f14042;
	// end inline asm
	// begin inline asm
	fma.rn.f32 %f14050, %f13884, %f65796, %f14046;
	// end inline asm
	// begin inline asm
	fma.rn.f32 %f14054, %f13884, %f65796, %f14050;
	// end inline asm
	// begin inline asm
	fma.rn.f32 %f14058, %f13884, %f65796, %f14054;
	// end inline asm
	// begin inline asm
	fma.rn.f32 %f14062, %f13884, %f65796, %f14058;
	// end inline asm
	// begin inline asm
	fma.rn.f32 %f14066, %f13884, %f65796, %f14062;
	// end inline asm
	// begin inline asm
	fma.rn.f32 %f14070, %f13884, %f65796, %f14066;
	// end inline asm
	// begin inline asm
	fma.rn.f32 %f14074, %f13884, %f65796, %f14070;
	// end inline asm
	// begin inline asm
	fma.rn.f32 %f14078, %f13884, %f65796, %f14074;
	// end inline asm
	// begin inline asm
	fma.rn.f32 %f14082, %f13884, %f65796, %f14078;
	// end inline asm
	// begin inline asm
	fma.rn.f32 %f14086, %f13884, %f65796, %f14082;
	// end inline asm
	// begin inline asm
	fma.rn.f32 %f14090, %f13884, %f65796, %f14086;
	// end inline asm
	// begin inline asm
	fma.rn.f32 %f14094, %f13884, %f65796, %f14090;
	// end inline asm
	// begin inline asm
	fma.rn.f32 %f14098, %f13884, %f65796, %f14094;
	// end inline asm
	// begin inline asm
	fma.rn.f32 %f14102, %f13884, %f65796, %f14098;
	// end inline asm
	// begin inline asm
	fma.rn.f32 %f14106, %f13884, %f65796, %f14102;
	// end inline asm
	// begin inline asm
	fma.rn.f32 %f14110, %f13884, %f65796, %f14106;
	// end inline asm
	// begin inline asm
	fma.rn.f32 %f14114, %f13884, %f65796, %f14110;
	// end inline asm
	// begin inline asm
	fma.rn.f32 %f14118, %f13884, %f65796, %f14114;
	// end inline asm
	// begin inline asm
	fma.rn.f32 %f14122, %f13884, %f65796, %f14118;
	// end inline asm
	// begin inline asm
	fma.rn.f32 %f14126, %f13884, %f65796, %f14122;
	// end inline asm
	// begin inline asm
	fma.rn.f32 %f14130, %f13884, %f65796, %f14126;
	// end inline asm
	// begin inline asm
	fma.rn.f32 %f14134, %f13884, %f65796, %f14130;
	// end inline asm
	// begin inline asm
	fma.rn.f32 %f14138, %f13884, %f65796, %f14134;
	// end inline asm
	// begin inline asm
	fma.rn.f32 %f14142, %f13884, %f65796, %f14138;
	// end inline asm
	// begin inline asm
	fma.rn.f32 %f14146, %f13884, %f65796, %f14142;
	// end inline asm
	// begin inline asm
	fma.rn.f32 %f14150, %f13884, %f65796, %f14146;
	// end inline asm
	// begin inline asm
	fma.rn.f32 %f14154, %f13884, %f65796, %f14150;
	// end inline asm
	// begin inline asm
	fma.rn.f32 %f14158, %f13884, %f65796, %f14154;
	// end inline asm
	// begin inline asm
	fma.rn.f32 %f14162, %f13884, %f65796, %f14158;
	// end inline asm
	// begin inline asm
	fma.rn.f32 %f14166, %f13884, %f65796, %f14162;
	// end inline asm
	// begin inline asm
	fma.rn.f32 %f14170, %f13884, %f65796, %f14166;
	// end inline asm
	// begin inline asm
	fma.rn.f32 %f14174, %f13884, %f65796, %f14170;
	// end inline asm
	// begin inline asm
	fma.rn.f32 %f14178, %f13884, %f65796, %f14174;
	// end inline asm
	// begin inline asm
	fma.rn.f32 %f14182, %f13884, %f65796, %f14178;
	// end inline asm
	// begin inline asm
	fma.rn.f32 %f14186, %f13884, %f65796, %f14182;
	// end inline asm
	// begin inline asm
	fma.rn.f32 %f14190, %f13884, %f65796, %f14186;
	// end inline asm
	// begin inline asm
	fma.rn.f32 %f14194, %f13884, %f65796, %f14190;
	// end inline asm
	// begin inline asm
	fma.rn.f32 %f14198, %f13884, %f65796, %f14194;
	// end inline asm
	// begin inline asm
	fma.rn.f32 %f14202, %f13884, %f65796, %f14198;
	// end inline asm
	// begin inline asm
	fma.rn.f32 %f14206, %f13884, %f65796, %f14202;
	// end inline asm
	// begin inline asm
	fma.rn.f32 %f14210, %f13884, %f65796, %f14206;
	// end inline asm
	// begin inline asm
	fma.rn.f32 %f14214, %f13884, %f65796, %f14210;
	// end inline asm
	// begin inline asm
	fma.rn.f32 %f14218, %f13884, %f65796, %f14214;
	// end inline asm
	// begin inline asm
	fma.rn.f32 %f14222, %f13884, %f65796, %f14218;
	// end inline asm
	// begin inline asm
	fma.rn.f32 %f14226, %f13884, %f65796, %f14222;
	// end inline asm
	// begin inline asm
	fma.rn.f32 %f14230, %f13884, %f65796, %f14226;
	// end inline asm
	// begin inline asm
	fma.rn.f32 %f14234, %f13884, %f65796, %f14230;
	// end inline asm
	// begin inline asm
	fma.rn.f32 %f14238, %f13884, %f65796, %f14234;
	// end inline asm
	// begin inline asm
	fma.rn.f32 %f14242, %f13884, %f65796, %f14238;
	// end inline asm
	// begin inline asm
	fma.rn.f32 %f14246, %f13884, %f65796, %f14242;
	// end inline asm
	// begin inline asm
	fma.rn.f32 %f14250, %f13884, %f65796, %f14246;
	// end inline asm
	// begin inline asm
	fma.rn.f32 %f14254, %f13884, %f65796, %f14250;
	// end inline asm
	// begin inline asm
	fma.rn.f32 %f14258, %f13884, %f65796, %f14254;
	// end inline asm
	// begin inline asm
	fma.rn.f32 %f14262, %f13884, %f65796, %f14258;
	// end inline asm
	// begin inline asm
	fma.rn.f32 %f14266, %f13884, %f65796, %f14262;
	// end inline asm
	// begin inline asm
	fma.rn.f32 %f14270, %f13884, %f65796, %f14266;
	// end inline asm
	// begin inline asm
	fma.rn.f32 %f14274, %f13884, %f65796, %f14270;
	// end inline asm
	// begin inline asm
	fma.rn.f32 %f14278, %f13884, %f65796, %f14274;
	// end inline asm
	// begin inline asm
	fma.rn.f32 %f14282, %f13884, %f65796, %f14278;
	// end inline asm
	// begin inline asm
	fma.rn.f32 %f14286, %f13884, %f65796, %f14282;
	// end inline asm
	// begin inline asm
	fma.rn.f32 %f14290, %f13884, %f65796, %f14286;
	// end inline asm
	// begin inline asm
	fma.rn.f32 %f14294, %f13884, %f65796, %f14290;
	// end inline asm
	// begin inline asm
	fma.rn.f32 %f14298, %f13884, %f65796, %f14294;
	// end inline asm
	// begin inline asm
	fma.rn.f32 %f14302, %f13884, %f65796, %f14298;
	// end inline asm
	// begin inline asm
	fma.rn.f32 %f14306, %f13884, %f65796, %f14302;
	// end inline asm
	// begin inline asm
	fma.rn.f32 %f14310, %f13884, %f65796, %f14306;
	// end inline asm
	// begin inline asm
	fma.rn.f32 %f14314, %f13884, %f65796, %f14310;
	// end inline asm
	// begin inline asm
	fma.rn.f32 %f14318, %f13884, %f65796, %f14314;
	// end inline asm
	// begin inline asm
	fma.rn.f32 %f14322, %f13884, %f65796, %f14318;
	// end inline asm
	// begin inline asm
	fma.rn.f32 %f14326, %f13884, %f65796, %f14322;
	// end inline asm
	// begin inline asm
	fma.rn.f32 %f14330, %f13884, %f65796, %f14326;
	// end inline asm
	// begin inline asm
	fma.rn.f32 %f14334, %f13884, %f65796, %f14330;
	// end inline asm
	// begin inline asm
	fma.rn.f32 %f14338, %f13884, %f65796, %f14334;
	// end inline asm
	// begin inline asm
	fma.rn.f32 %f14342, %f13884, %f65796, %f14338;
	// end inline asm
	// begin inline asm
	fma.rn.f32 %f14346, %f13884, %f65796, %f14342;
	// end inline asm
	// begin inline asm
	fma.rn.f32 %f14350, %f13884, %f65796, %f14346;
	// end inline asm
	// begin inline asm
	fma.rn.f32 %f14354, %f13884, %f65796, %f14350;
	// end inline asm
	// begin inline asm
	fma.rn.f32 %f14358, %f13884, %f65796, %f14354;
	// end inline asm
	// begin inline asm
	fma.rn.f32 %f14362, %f13884, %f65796, %f14358;
	// end inline asm
	// begin inline asm
	fma.rn.f32 %f14366, %f13884, %f65796, %f14362;
	// end inline asm
	// begin inline asm
	fma.rn.f32 %f14370, %f13884, %f65796, %f14366;
	// end inline asm
	// begin inline asm
	fma.rn.f32 %f14374, %f13884, %f65796, %f14370;
	// end inline asm
	// begin inline asm
	fma.rn.f32 %f14378, %f13884, %f65796, %f14374;
	// end inline asm
	// begin inline asm
	fma.rn.f32 %f14382, %f13884, %f65796, %f14378;
	// end inline asm
	// begin inline asm
	fma.rn.f32 %f14386, %f13884, %f65796, %f14382;
	// end inline asm
	// begin inline asm
	fma.rn.f32 %f14390, %f13884, %f65796, %f14386;
	// end inline asm
	// begin inline asm
	fma.rn.f32 %f14394, %f13884, %f65796, %f14390;
	// end inline asm
	// begin inline asm
	sin.approx.f32  %f14398, %f14394;
	// end inline asm
	// begin inline asm
	fma.rn.f32 %f14400, %f14398, %f65796, %f14394;
	// end inline asm
	// begin inline asm
	fma.rn.f32 %f14404, %f14398, %f65796, %f14400;
	// end inline asm
	// begin inline asm
	fma.rn.f32 %f14408, %f14398, %f65796, %f14404;
	// end inline asm
	// begin inline asm
	fma.rn.f32 %f14412, %f14398, %f65796, %f14408;
	// end inline asm
	// begin inline asm
	fma.rn.f32 %f14416, %f14398, %f65796, %f14412;
	// end inline asm
	// begin inline asm
	fma.rn.f32 %f14420, %f14398, %f65796, %f14416;
	// end inline asm
	// begin inline asm
	fma.rn.f32 %f14424, %f14398, %f65796, %f14420;
	// end inline asm
	// begin inline asm
	fma.rn.f32 %f14428, %f14398, %f65796, %f14424;
	// end inline asm
	// begin inline asm
	fma.rn.f32 %f14432, %f14398, %f65796, %f14428;
	// end inline asm
	// begin inline asm
	fma.rn.f32 %f14436, %f14398, %f65796, %f14432;
	// end inline asm
	// begin inline asm
	fma.rn.f32 %f14440, %f14398, %f65796, %f14436;
	// end inline asm
	// begin inline asm
	fma.rn.f32 %f14444, %f14398, %f65796, %f14440;
	// end inline asm
	// begin inline asm
	fma.rn.f32 %f14448, %f14398, %f65796, %f14444;
	// end inline asm
	// begin inline asm
	fma.rn.f32 %f14452, %f14398, %f65796, %f14448;
	// end inline asm
	// begin inline asm
	fma.rn.f32 %f14456, %f14398, %f65796, %f14452;
	// end inline asm
	// begin inline asm
	fma.rn.f32 %f14460, %f14398, %f65796, %f14456;
	// end inline asm
	// begin inline asm
	fma.rn.f32 %f14464, %f14398, %f65796, %f14460;
	// end inline asm
	// begin inline asm
	fma.rn.f32 %f14468, %f14398, %f65796, %f14464;
	// end inline asm
	// begin inline asm
	fma.rn.f32 %f14472, %f14398, %f65796, %f14468;
	// end inline asm
	// begin inline asm
	fma.rn.f32 %f14476, %f14398, %f65796, %f14472;
	// end inline asm
	// begin inline asm
	fma.rn.f32 %f14480, %f14398, %f65796, %f14476;
	// end inline asm
	// begin inline asm
	fma.rn.f32 %f14484, %f14398, %f65796, %f14480;
	// end inline asm
	// begin inline asm
	fma.rn.f32 %f14488, %f14398, %f65796, %f14484;
	// end inline asm
	// begin inline asm
	fma.rn.f32 %f14492, %f14398, %f65796, %f14488;
	// end inline asm
	// begin inline asm
	fma.rn.f32 %f14496, %f14398, %f65796, %f14492;
	// end inline asm
	// begin inline asm
	fma.rn.f32 %f14500, %f14398, %f65796, %f14496;
	// end inline asm
	// begin inline asm
	fma.rn.f32 %f14504, %f14398, %f65796, %f14500;
	// end inline asm
	// begin inline asm
	fma.rn.f32 %f14508, %f14398, %f65796, %f14504;
	// end inline asm
	// begin inline asm
	fma.rn.f32 %f14512, %f14398, %f65796, %f14508;
	// end inline asm
	// begin inline asm
	fma.rn.f32 %f14516, %f14398, %f65796, %f14512;
	// end inline asm
	// begin inline asm
	fma.rn.f32 %f14520, %f14398, %f65796, %f14516;
	// end inline asm
	// begin inline asm
	fma.rn.f32 %f14524, %f14398, %f65796, %f14520;
	// end inline asm
	// begin inline asm
	fma.rn.f32 %f14528, %f14398, %f65796, %f14524;
	// end inline asm
	// begin inline asm
	fma.rn.f32 %f14532, %f14398, %f65796, %f14528;
	// end inline asm
	// begin inline asm
	fma.rn.f32 %f14536, %f14398, %f65796, %f14532;
	// end inline asm
	// begin inline asm
	fma.rn.f32 %f14540, %f14398, %f65796, %f14536;
	// end inline asm
	// begin inline asm
	fma.rn.f32 %f14544, %f14398, %f65796, %f14540;
	// end inline asm
	// begin inline asm
	fma.rn.f32 %f14548, %f14398, %f65796, %f14544;
	// end inline asm
	// begin inline asm
	fma.rn.f32 %f14552, %f14398, %f65796, %f14548;
	// end inline asm
	// begin inline asm
	fma.rn.f32 %f14556, %f14398, %f65796, %f14552;
	// end inline asm
	// begin inline asm
	fma.rn.f32 %f14560, %f14398, %f65796, %f14556;
	// end inline asm
	// begin inline asm
	fma.rn.f32 %f14564, %f14398, %f65796, %f14560;
	// end inline asm
	// begin inline asm
	fma.rn.f32 %f14568, %f14398, %f65796, %f14564;
	// end inline asm
	// begin inline asm
	fma.rn.f32 %f14572, %f14398, %f65796, %f14568;
	// end inline asm
	// begin inline asm
	fma.rn.f32 %f14576, %f14398, %f65796, %f14572;
	// end inline asm
	// begin inline asm
	fma.rn.f32 %f14580, %f14398, %f65796, %f14576;
	// end inline asm
	// begin inline asm
	fma.rn.f32 %f14584, %f14398, %f65796, %f14580;
	// end inline asm
	// begin inline asm
	fma.rn.f32 %f14588, %f14398, %f65796, %f14584;
	// end inline asm
	// begin inline asm
	fma.rn.f32 %f14592, %f14398, %f65796, %f14588;
	// end inline asm
	// begin inline asm
	fma.rn.f32 %f14596, %f14398, %f65796, %f14592;
	// end inline asm
	// begin inline asm
	fma.rn.f32 %f14600, %f14398, %f65796, %f14596;
	// end inline asm
	// begin inline asm
	fma.rn.f32 %f14604, %f14398, %f65796, %f14600;
	// end inline asm
	// begin inline asm
	fma.rn.f32 %f14608, %f14398, %f65796, %f14604;
	// end inline asm
	// begin inline asm
	fma.rn.f32 %f14612, %f14398, %f65796, %f14608;
	// end inline asm
	// begin inline asm
	fma.rn.f32 %f14616, %f14398, %f65796, %f14612;
	// end inline asm
	// begin inline asm
	fma.rn.f32 %f14620, %f14398, %f65796, %f14616;
	// end inline asm
	// begin inline asm
	fma.rn.f32 %f14624, %f14398, %f65796, %f14620;
	// end inline asm
	// begin inline asm
	fma.rn.f32 %f14628, %f14398, %f65796, %f14624;
	// end inline asm
	// begin inline asm
	fma.rn.f32 %f14632, %f14398, %f65796, %f14628;
	// end inline asm
	// begin inline asm
	fma.rn.f32 %f14636, %f14398, %f65796, %f14632;
	// end inline asm
	// begin inline asm
	fma.rn.f32 %f14640, %f14398, %f65796, %f14636;
	// end inline asm
	// begin inline asm
	fma.rn.f32 %f14644, %f14398, %f65796, %f14640;
	// end inline asm
	// begin inline asm
	fma.rn.f32 %f14648, %f14398, %f65796, %f14644;
	// end inline asm
	// begin inline asm
	fma.rn.f32 %f14652, %f14398, %f65796, %f14648;
	// end inline asm
	// begin inline asm
	fma.rn.f32 %f14656, %f14398, %f65796, %f14652;
	// end inline asm
	// begin inline asm
	fma.rn.f32 %f14660, %f14398, %f65796, %f14656;
	// end inline asm
	// begin inline asm
	fma.rn.f32 %f14664, %f14398, %f65796, %f14660;
	// end inline asm
	// begin inline asm
	fma.rn.f32 %f14668, %f14398, %f65796, %f14664;
	// end inline asm
	// begin inline asm
	fma.rn.f32 %f14672, %f14398, %f65796, %f14668;
	// end inline asm
	// begin inline asm
	fma.rn.f32 %f14676, %f14398, %f65796, %f14672;
	// end inline asm
	// begin inline asm
	fma.rn.f32 %f14680, %f14398, %f65796, %f14676;
	// end inline asm
	// begin inline asm
	fma.rn.f32 %f14684, %f14398, %f65796, %f14680;
	// end inline asm
	// begin inline asm
	fma.rn.f32 %f14688, %f14398, %f65796, %f14684;
	// end inline asm
	// begin inline asm
	fma.rn.f32 %f14692, %f14398, %f65796, %f14688;
	// end inline asm
	// begin inline asm
	fma.rn.f32 %f14696, %f14398, %f65796, %f14692;
	// end inline asm
	// begin inline asm
	fma.rn.f32 %f14700, %f14398, %f65796, %f14696;
	// end inline asm
	// begin inline asm
	fma.rn.f32 %f14704, %f14398, %f65796, %f14700;
	// end inline asm
	// begin inline asm
	fma.rn.f32 %f14708, %f14398, %f65796, %f14704;
	// end inline asm
	// begin inline asm
	fma.rn.f32 %f14712, %f14398, %f65796, %f14708;
	// end inline asm
	// begin inline asm
	fma.rn.f32 %f14716, %f14398, %f65796, %f14712;
	// end inline asm
	// begin inline asm
	fma.rn.f32 %f14720, %f14398, %f65796, %f14716;
	// end inline asm
	// begin inline asm
	fma.rn.f32 %f14724, %f14398, %f65796, %f14720;
	// end inline asm
	// begin inline asm
	fma.rn.f32 %f14728, %f14398, %f65796, %f14724;
	// end inline asm
	// begin inline asm
	fma.rn.f32 %f14732, %f14398, %f65796, %f14728;
	// end inline asm
	// begin inline asm
	fma.rn.f32 %f14736, %f14398, %f65796, %f14732;
	// end inline asm
	// begin inline asm
	fma.rn.f32 %f14740, %f14398, %f65796, %f14736;
	// end inline asm
	// begin inline asm
	fma.rn.f32 %f14744, %f14398, %f65796, %f14740;
	// end inline asm
	// begin inline asm
	fma.rn.f32 %f14748, %f14398, %f65796, %f14744;
	// end inline asm
	// begin inline asm
	fma.rn.f32 %f14752, %f14398, %f65796, %f14748;
	// end inline asm
	// begin inline asm
	fma.rn.f32 %f14756, %f14398, %f65796, %f14752;
	// end inline asm
	// begin inline asm
	fma.rn.f32 %f14760, %f14398, %f65796, %f14756;
	// end inline asm
	// begin inline asm
	fma.rn.f32 %f14764, %f14398, %f65796, %f14760;
	// end inline asm
	// begin inline asm
	fma.rn.f32 %f14768, %f14398, %f65796, %f14764;
	// end inline asm
	// begin inline asm
	fma.rn.f32 %f14772, %f14398, %f65796, %f14768;
	// end inline asm
	// begin inline asm
	fma.rn.f32 %f14776, %f14398, %f65796, %f14772;
	// end inline asm
	// begin inline asm
	fma.rn.f32 %f14780, %f14398, %f65796, %f14776;
	// end inline asm
	// begin inline asm
	fma.rn.f32 %f14784, %f14398, %f65796, %f14780;
	// end inline asm
	// begin inline asm
	fma.rn.f32 %f14788, %f14398, %f65796, %f14784;
	// end inline asm
	// begin inline asm
	fma.rn.f32 %f14792, %f14398, %f65796, %f14788;
	// end inline asm
	// begin inline asm
	fma.rn.f32 %f14796, %f14398, %f65796, %f14792;
	// end inline asm
	// begin inline asm
	fma.rn.f32 %f14800, %f14398, %f65796, %f14796;
	// end inline asm
	// begin inline asm
	fma.rn.f32 %f14804, %f14398, %f65796, %f14800;
	// end inline asm
	// begin inline asm
	fma.rn.f32 %f14808, %f14398, %f65796, %f14804;
	// end inline asm
	// begin inline asm
	fma.rn.f32 %f14812, %f14398, %f65796, %f14808;
	// end inline asm
	// begin inline asm
	fma.rn.f32 %f14816, %f14398, %f65796, %f14812;
	// end inline asm
	// begin inline asm
	fma.rn.f32 %f14820, %f14398, %f65796, %f14816;
	// end inline asm
	// begin inline asm
	fma.rn.f32 %f14824, %f14398, %f65796, %f14820;
	// end inline asm
	// begin inline asm
	fma.rn.f32 %f14828, %f14398, %f65796, %f14824;
	// end inline asm
	// begin inline asm
	fma.rn.f32 %f14832, %f14398, %f65796, %f14828;
	// end inline asm
	// begin inline asm
	fma.rn.f32 %f14836, %f14398, %f65796, %f14832;
	// end inline asm
	// begin inline asm
	fma.rn.f32 %f14840, %f14398, %f65796, %f14836;
	// end inline asm
	// begin inline asm
	fma.rn.f32 %f14844, %f14398, %f65796, %f14840;
	// end inline asm
	// begin inline asm
	fma.rn.f32 %f14848, %f14398, %f65796, %f14844;
	// end inline asm
	// begin inline asm
	fma.rn.f32 %f14852, %f14398, %f65796, %f14848;
	// end inline asm
	// begin inline asm
	fma.rn.f32 %f14856, %f14398, %f65796, %f14852;
	// end inline asm
	// begin inline asm
	fma.rn.f32 %f14860, %f14398, %f65796, %f14856;
	// end inline asm
	// begin inline asm
	fma.rn.f32 %f14864, %f14398, %f65796, %f14860;
	// end inline asm
	// begin inline asm
	fma.rn.f32 %f14868, %f14398, %f65796, %f14864;
	// end inline asm
	// begin inline asm
	fma.rn.f32 %f14872, %f14398, %f65796, %f14868;
	// end inline asm
	// begin inline asm
	fma.rn.f32 %f14876, %f14398, %f65796, %f14872;
	// end inline asm
	// begin inline asm
	fma.rn.f32 %f14880, %f14398, %f65796, %f14876;
	// end inline asm
	// begin inline asm
	fma.rn.f32 %f14884, %f14398, %f65796, %f14880;
	// end inline asm
	// begin inline asm
	fma.rn.f32 %f14888, %f14398, %f65796, %f14884;
	// end inline asm
	// begin inline asm
	fma.rn.f32 %f14892, %f14398, %f65796, %f14888;
	// end inline asm
	// begin inline asm
	fma.rn.f32 %f14896, %f14398, %f65796, %f14892;
	// end inline asm
	// begin inline asm
	fma.rn.f32 %f14900, %f14398, %f65796, %f14896;
	// end inline asm
	// begin inline asm
	fma.rn.f32 %f14904, %f14398, %f65796, %f14900;
	// end inline asm
	// begin inline asm
	fma.rn.f32 %f14908, %f14398, %f65796, %f14904;
	// end inline asm
	// begin inline asm
	sin.approx.f32  %f14912, %f14908;
	// end inline asm
	// begin inline asm
	fma.rn.f32 %f14914, %f14912, %f65796, %f14908;
	// end inline asm
	// begin inline asm
	fma.rn.f32 %f14918, %f14912, %f65796, %f14914;
	// end inline asm
	// begin inline asm
	fma.rn.f32 %f14922, %f14912, %f65796, %f14918;
	// end inline asm
	// begin inline asm
	fma.rn.f32 %f14926, %f14912, %f65796, %f14922;
	// end inline asm
	// begin inline asm
	fma.rn.f32 %f14930, %f14912, %f65796, %f14926;
	// end inline asm
	// begin inline asm
	fma.rn.f32 %f14934, %f14912, %f65796, %f14930;
	// end inline asm
	// begin inline asm
	fma.rn.f32 %f14938, %f14912, %f65796, %f14934;
	// end inline asm
	// begin inline asm
	fma.rn.f32 %f14942, %f14912, %f65796, %f14938;
	// end inline asm
	// begin inline asm
	fma.rn.f32 %f14946, %f14912, %f65796, %f14942;
	// end inline asm
	// begin inline asm
	fma.rn.f32 %f14950, %f14912, %f65796, %f14946;
	// end inline asm
	// begin inline asm
	fma.rn.f32 %f14954, %f14912, %f65796, %f14950;
	// end inline asm
	// begin inline asm
	fma.rn.f32 %f14958, %f14912, %f65796, %f14954;
	// end inline asm
	// begin inline asm
	fma.rn.f32 %f14962, %f14912, %f65796, %f14958;
	// end inline asm
	// begin inline asm
	fma.rn.f32 %f14966, %f14912, %f65796, %f14962;
	// end inline asm
	// begin inline asm
	fma.rn.f32 %f14970, %f14912, %f65796, %f14966;
	// end inline asm
	// begin inline asm
	fma.rn.f32 %f14974, %f14912, %f65796, %f14970;
	// end inline asm
	// begin inline asm
	fma.rn.f32 %f14978, %f14912, %f65796, %f14974;
	// end inline asm
	// begin inline asm
	fma.rn.f32 %f14982, %f14912, %f65796, %f14978;
	// end inline asm
	// begin inline asm
	fma.rn.f32 %f14986, %f14912, %f65796, %f14982;
	// end inline asm
	// begin inline asm
	fma.rn.f32 %f14990, %f14912, %f65796, %f14986;
	// end inline asm
	// begin inline asm
	fma.rn.f32 %f14994, %f14912, %f65796, %f14990;
	// end inline asm
	// begin inline asm
	fma.rn.f32 %f14998, %f14912, %f65796, %f14994;
	// end inline asm
	// begin inline asm
	fma.rn.f32 %f15002, %f14912, %f65796, %f14998;
	// end inline asm
	// begin inline asm
	fma.rn.f32 %f15006, %f14912, %f65796, %f15002;
	// end inline asm
	// begin inline asm
	fma.rn.f32 %f15010, %f14912, %f65796, %f15006;
	// end inline asm
	// begin inline asm
	fma.rn.f32 %f15014, %f14912, %f65796, %f15010;
	// end inline asm
	// begin inline asm
	fma.rn.f32 %f15018, %f14912, %f65796, %f15014;
	// end inline asm
	// begin inline asm
	fma.rn.f32 %f15022, %f14912, %f65796, %f15018;
	// end inline asm
	// begin inline asm
	fma.rn.f32 %f15026, %f14912, %f65796, %f15022;
	// end inline asm
	// begin inline asm
	fma.rn.f32 %f15030, %f14912, %f65796, %f15026;
	// end inline asm
	// begin inline asm
	fma.rn.f32 %f15034, %f14912, %f65796, %f15030;
	// end inline asm
	// begin inline asm
	fma.rn.f32 %f15038, %f14912, %f65796, %f15034;
	// end inline asm
	// begin inline asm
	fma.rn.f32 %f15042, %f14912, %f65796, %f15038;
	// end inline asm
	// begin inline asm
	fma.rn.f32 %f15046, %f14912, %f65796, %f15042;
	// end inline asm
	// begin inline asm
	fma.rn.f32 %f15050, %f14912, %f65796, %f15046;
	// end inline asm
	// begin inline asm
	fma.rn.f32 %f15054, %f14912, %f65796, %f15050;
	// end inline asm
	// begin inline asm
	fma.rn.f32 %f15058, %f14912, %f65796, %f15054;
	// end inline asm
	// begin inline asm
	fma.rn.f32 %f15062, %f14912, %f65796, %f15058;
	// end inline asm
	// begin inline asm
	fma.rn.f32 %f15066, %f14912, %f65796, %f15062;
	// end inline asm
	// begin inline asm
	fma.rn.f32 %f15070, %f14912, %f65796, %f15066;
	// end inline asm
	// begin inline asm
	fma.rn.f32 %f15074, %f14912, %f65796, %f15070;
	// end inline asm
	// begin inline asm
	fma.rn.f32 %f15078, %f14912, %f65796, %f15074;
	// end inline asm
	// begin inline asm
	fma.rn.f32 %f15082, %f14912, %f65796, %f15078;
	// end inline asm
	// begin inline asm
	fma.rn.f32 %f15086, %f14912, %f65796, %f15082;
	// end inline asm
	// begin inline asm
	fma.rn.f32 %f15090, %f14912, %f65796, %f15086;
	// end inline asm
	// begin inline asm
	fma.rn.f32 %f15094, %f14912, %f65796, %f15090;
	// end inline asm
	// begin inline asm
	fma.rn.f32 %f15098, %f14912, %f65796, %f15094;
	// end inline asm
	// begin inline asm
	fma.rn.f32 %f15102, %f14912, %f65796, %f15098;
	// end inline asm
	// begin inline asm
	fma.rn.f32 %f15106, %f14912, %f65796, %f15102;
	// end inline asm
	// begin inline asm
	fma.rn.f32 %f15110, %f14912, %f65796, %f15106;
	// end inline asm
	// begin inline asm
	fma.rn.f32 %f15114, %f14912, %f65796, %f15110;
	// end inline asm
	// begin inline asm
	fma.rn.f32 %f15118, %f14912, %f65796, %f15114;
	// end inline asm
	// begin inline asm
	fma.rn.f32 %f15122, %f14912, %f65796, %f15118;
	// end inline asm
	// begin inline asm
	fma.rn.f32 %f15126, %f14912, %f65796, %f15122;
	// end inline asm
	// begin inline asm
	fma.rn.f32 %f15130, %f14912, %f65796, %f15126;
	// end inline asm
	// begin inline asm
	fma.rn.f32 %f15134, %f14912, %f65796, %f15130;
	// end inline asm
	// begin inline asm
	fma.rn.f32 %f15138, %f14912, %f65796, %f15134;
	// end inline asm
	// begin inline asm
	fma.rn.f32 %f15142, %f14912, %f65796, %f15138;
	// end inline asm
	// begin inline asm
	fma.rn.f32 %f15146, %f14912, %f65796, %f15142;
	// end inline asm
	// begin inline asm
	fma.rn.f32 %f15150, %f14912, %f65796, %f15146;
	// end inline asm
	// begin inline asm
	fma.rn.f32 %f15154, %f14912, %f65796, %f15150;
	// end inline asm
	// begin inline asm
	fma.rn.f32 %f15158, %f14912, %f65796, %f15154;
	// end inline asm
	// begin inline asm
	fma.rn.f32 %f15162, %f14912, %f65796, %f15158;
	// end inline asm
	// begin inline asm
	fma.rn.f32 %f15166, %f14912, %f65796, %f15162;
	// end inline asm
	// begin inline asm
	fma.rn.f32 %f15170, %f14912, %f65796, %f15166;
	// end inline asm
	// begin inline asm
	fma.rn.f32 %f15174, %f14912, %f65796, %f15170;
	// end inline asm
	// begin inline asm
	fma.rn.f32 %f15178, %f14912, %f65796, %f15174;
	// end inline asm
	// begin inline asm
	fma.rn.f32 %f15182, %f14912, %f65796, %f15178;
	// end inline asm
	// begin inline asm
	fma.rn.f32 %f15186, %f14912, %f65796, %f15182;
	// end inline asm
	// begin inline asm
	fma.rn.f32 %f15190, %f14912, %f65796, %f15186;
	// end inline asm
	// begin inline asm
	fma.rn.f32 %f15194, %f14912, %f65796, %f15190;
	// end inline asm
	// begin inline asm
	fma.rn.f32 %f15198, %f14912, %f65796, %f15194;
	// end inline asm
	// begin inline asm
	fma.rn.f32 %f15202, %f14912, %f65796, %f15198;
	// end inline asm
	// begin inline asm
	fma.rn.f32 %f15206, %f14912, %f65796, %f15202;
	// end inline asm
	// begin inline asm
	fma.rn.f32 %f15210, %f14912, %f65796, %f15206;
	// end inline asm
	// begin inline asm
	fma.rn.f32 %f15214, %f14912, %f65796, %f15210;
	// end inline asm
	// begin inline asm
	fma.rn.f32 %f15218, %f14912, %f65796, %f15214;
	// end inline asm
	// begin inline asm
	fma.rn.f32 %f15222, %f14912, %f65796, %f15218;
	// end inline asm
	// begin inline asm
	fma.rn.f32 %f15226, %f14912, %f65796, %f15222;
	// end inline asm
	// begin inline asm
	fma.rn.f32 %f15230, %f14912, %f65796, %f15226;
	// end inline asm
	// begin inline asm
	fma.rn.f32 %f15234, %f14912, %f65796, %f15230;
	// end inline asm
	// begin inline asm
	fma.rn.f32 %f15238, %f14912, %f65796, %f15234;
	// end inline asm
	// begin inline asm
	fma.rn.f32 %f15242, %f14912, %f65796, %f15238;
	// end inline asm
	// begin inline asm
	fma.rn.f32 %f15246, %f14912, %f65796, %f15242;
	// end inline asm
	// begin inline asm
	fma.rn.f32 %f15250, %f14912, %f65796, %f15246;
	// end inline asm
	// begin inline asm
	fma.rn.f32 %f15254, %f14912, %f65796, %f15250;
	// end inline asm
	// begin inline asm
	fma.rn.f32 %f15258, %f14912, %f65796, %f15254;
	// end inline asm
	// begin inline asm
	fma.rn.f32 %f15262, %f14912, %f65796, %f15258;
	// end inline asm
	// begin inline asm
	fma.rn.f32 %f15266, %f14912, %f65796, %f15262;
	// end inline asm
	// begin inline asm
	fma.rn.f32 %f15270, %f14912, %f65796, %f15266;
	// end inline asm
	// begin inline asm
	fma.rn.f32 %f15274, %f14912, %f65796, %f15270;
	// end inline asm
	// begin inline asm
	fma.rn.f32 %f15278, %f14912, %f65796, %f15274;
	// end inline asm
	// begin inline asm
	fma.rn.f32 %f15282, %f14912, %f65796, %f15278;
	// end inline asm
	// begin inline asm
	fma.rn.f32 %f15286, %f14912, %f65796, %f15282;
	// end inline asm
	// begin inline asm
	fma.rn.f32 %f15290, %f14912, %f65796, %f15286;
	// end inline asm
	// begin inline asm
	fma.rn.f32 %f15294, %f14912, %f65796, %f15290;
	// end inline asm
	// begin inline asm
	fma.rn.f32 %f15298, %f14912, %f65796, %f15294;
	// end inline asm
	// begin inline asm
	fma.rn.f32 %f15302, %f14912, %f65796, %f15298;
	// end inline asm
	// begin inline asm
	fma.rn.f32 %f15306, %f14912, %f65796, %f15302;
	// end inline asm
	// begin inline asm
	fma.rn.f32 %f15310, %f14912, %f65796, %f15306;
	// end inline asm
	// begin inline asm
	fma.rn.f32 %f15314, %f14912, %f65796, %f15310;
	// end inline asm
	// begin inline asm
	fma.rn.f32 %f15318, %f14912, %f65796, %f15314;
	// end inline asm
	// begin inline asm
	fma.rn.f32 %f15322, %f14912, %f65796, %f15318;
	// end inline asm
	// begin inline asm
	fma.rn.f32 %f15326, %f14912, %f65796, %f15322;
	// end inline asm
	// begin inline asm
	fma.rn.f32 %f15330, %f14912, %f65796, %f15326;
	// end inline asm
	// begin inline asm
	fma.rn.f32 %f15334, %f14912, %f65796, %f15330;
	// end inline asm
	// begin inline asm
	fma.rn.f32 %f15338, %f14912, %f65796, %f15334;
	// end inline asm
	// begin inline asm
	fma.rn.f32 %f15342, %f14912, %f65796, %f15338;
	// end inline asm
	// begin inline asm
	fma.rn.f32 %f15346, %f14912, %f65796, %f15342;
	// end inline asm
	// begin inline asm
	fma.rn.f32 %f15350, %f14912, %f65796, %f15346;
	// end inline asm
	// begin inline asm
	fma.rn.f32 %f15354, %f14912, %f65796, %f15350;
	// end inline asm
	// begin inline asm
	fma.rn.f32 %f15358, %f14912, %f65796, %f15354;
	// end inline asm
	// begin inline asm
	fma.rn.f32 %f15362, %f14912, %f65796, %f15358;
	// end inline asm
	// begin inline asm
	fma.rn.f32 %f15366, %f14912, %f65796, %f15362;
	// end inline asm
	// begin inline asm
	fma.rn.f32 %f15370, %f14912, %f65796, %f15366;
	// end inline asm
	// begin inline asm
	fma.rn.f32 %f15374, %f14912, %f65796, %f15370;
	// end inline asm
	// begin inline asm
	fma.rn.f32 %f15378, %f14912, %f65796, %f15374;
	// end inline asm
	// begin inline asm
	fma.rn.f32 %f15382, %f14912, %f65796, %f15378;
	// end inline asm
	// begin inline asm
	fma.rn.f32 %f15386, %f14912, %f65796, %f15382;
	// end inline asm
	// begin inline asm
	fma.rn.f32 %f15390, %f14912, %f65796, %f15386;
	// end inline asm
	// begin inline asm
	fma.rn.f32 %f15394, %f14912, %f65796, %f15390;
	// end inline asm
	// begin inline asm
	fma.rn.f32 %f15398, %f14912, %f65796, %f15394;
	// end inline asm
	// begin inline asm
	fma.rn.f32 %f15402, %f14912, %f65796, %f15398;
	// end inline asm
	// begin inline asm
	fma.rn.f32 %f15406, %f14912, %f65796, %f15402;
	// end inline asm
	// begin inline asm
	fma.rn.f32 %f15410, %f14912, %f65796, %f15406;
	// end inline asm
	// begin inline asm
	fma.rn.f32 %f15414, %f14912, %f65796, %f15410;
	// end inline asm
	// begin inline asm
	fma.rn.f32 %f15418, %f14912, %f65796, %f15414;
	// end inline asm
	// begin inline asm
	fma.rn.f32 %f15422, %f14912, %f65796, %f15418;
	// end inline asm
	// begin inline asm
	sin.approx.f32  %f15426, %f15422;
	// end inline asm
	// begin inline asm
	fma.rn.f32 %f15428, %f15426, %f65796, %f15422;
	// end inline asm
	// begin inline asm
	fma.rn.f32 %f15432, %f15426, %f65796, %f15428;
	// end inline asm
	// begin inline asm
	fma.rn.f32 %f15436, %f15426, %f65796, %f15432;
	// end inline asm
	// begin inline asm
	fma.rn.f32 %f15440, %f15426, %f65796, %f15436;
	// end inline asm
	// begin inline asm
	fma.rn.f32 %f15444, %f15426, %f65796, %f15440;
	// end inline asm
	// begin inline asm
	fma.rn.f32 %f15448, %f15426, %f65796, %f15444;
	// end inline asm
	// begin inline asm
	fma.rn.f32 %f15452, %f15426, %f65796, %f15448;
	// end inline asm
	// begin inline asm
	fma.rn.f32 %f15456, %f15426, %f65796, %f15452;
	// end inline asm
	// begin inline asm
	fma.rn.f32 %f15460, %f15426, %f65796, %f15456;
	// end inline asm
	// begin inline asm
	fma.rn.f32 %f15464, %f15426, %f65796, %f15460;
	// end inline asm
	// begin inline asm
	fma.rn.f32 %f15468, %f15426, %f65796, %f15464;
	// end inline asm
	// begin inline asm
	fma.rn.f32 %f15472, %f15426, %f65796, %f15468;
	// end inline asm
	// begin inline asm
	fma.rn.f32 %f15476, %f15426, %f65796, %f15472;
	// end inline asm
	// begin inline asm
	fma.rn.f32 %f15480, %f15426, %f65796, %f15476;
	// end inline asm
	// begin inline asm
	fma.rn.f32 %f15484, %f15426, %f65796, %f15480;
	// end inline asm
	// begin inline asm
	fma.rn.f32 %f15488, %f15426, %f65796, %f15484;
	// end inline asm
	// begin inline asm
	fma.rn.f32 %f15492, %f15426, %f65796, %f15488;
	// end inline asm
	// begin inline asm
	fma.rn.f32 %f15496, %f15426, %f65796, %f15492;
	// end inline asm
	// begin inline asm
	fma.rn.f32 %f15500, %f15426, %f65796, %f15496;
	// end inline asm
	// begin inline asm
	fma.rn.f32 %f15504, %f15426, %f65796, %f15500;
	// end inline asm
	// begin inline asm
	fma.rn.f32 %f15508, %f15426, %f65796, %f15504;
	// end inline asm
	// begin inline asm
	fma.rn.f32 %f15512, %f15426, %f65796, %f15508;
	// end inline asm
	// begin inline asm
	fma.rn.f32 %f15516, %f15426, %f65796, %f15512;
	// end inline asm
	// begin inline asm
	fma.rn.f32 %f15520, %f15426, %f65796, %f15516;
	// end inline asm
	// begin inline asm
	fma.rn.f32 %f15524, %f15426, %f65796, %f15520;
	// end inline asm
	// begin inline asm
	fma.rn.f32 %f15528, %f15426, %f65796, %f15524;
	// end inline asm
	// begin inline asm
	fma.rn.f32 %f15532, %f15426, %f65796, %f15528;
	// end inline asm
	// begin inline asm
	fma.rn.f32 %f15536, %f15426, %f65796, %f15532;
	// end inline asm
	// begin inline asm
	fma.rn.f32 %f15540, %f15426, %f65796, %f15536;
	// end inline asm
	// begin inline asm
	fma.rn.f32 %f15544, %f15426, %f65796, %f15540;
	// end inline asm
	// begin inline asm
	fma.rn.f32 %f15548, %f15426, %f65796, %f15544;
	// end inline asm
	// begin inline asm
	fma.rn.f32 %f15552, %f15426, %f65796, %f15548;
	// end inline asm
	// begin inline asm
	fma.rn.f32 %f15556, %f15426, %f65796, %f15552;
	// end inline asm
	// begin inline asm
	fma.rn.f32 %f15560, %f15426, %f65796, %f15556;
	// end inline asm
	// begin inline asm
	fma.rn.f32 %f15564, %f15426, %f65796, %f15560;
	// end inline asm
	// begin inline asm
	fma.rn.f32 %f15568, %f15426, %f65796, %f15564;
	// end inline asm
	// begin inline asm
	fma.rn.f32 %f15572, %f15426, %f65796, %f15568;
	// end inline asm
	// begin inline asm
	fma.rn.f32 %f15576, %f15426, %f65796, %f15572;
	// end inline asm
	// begin inline asm
	fma.rn.f32 %f15580, %f15426, %f65796, %f15576;
	// end inline asm
	// begin inline asm
	fma.rn.f32 %f15584, %f15426, %f65796, %f15580;
	// end inline asm
	// begin inline asm
	fma.rn.f32 %f15588, %f15426, %f65796, %f15584;
	// end inline asm
	// begin inline asm
	fma.rn.f32 %f15592, %f15426, %f65796, %f15588;
	// end inline asm
	// begin inline asm
	fma.rn.f32 %f15596, %f15426, %f65796, %f15592;
	// end inline asm
	// begin inline asm
	fma.rn.f32 %f15600, %f15426, %f65796, %f15596;
	// end inline asm
	// begin inline asm
	fma.rn.f32 %f15604, %f15426, %f65796, %f15600;
	// end inline asm
	// begin inline asm
	fma.rn.f32 %f15608, %f15426, %f65796, %f15604;
	// end inline asm
	// begin inline asm
	fma.rn.f32 %f15612, %f15426, %f65796, %f15608;
	// end inline asm
	// begin inline asm
	fma.rn.f32 %f15616, %f15426, %f65796, %f15612;
	// end inline asm
	// begin inline asm
	fma.rn.f32 %f15620, %f15426, %f65796, %f15616;
	// end inline asm
	// begin inline asm
	fma.rn.f32 %f15624, %f15426, %f65796, %f15620;
	// end inline asm
	// begin inline asm
	fma.rn.f32 %f15628, %f15426, %f65796, %f15624;
	// end inline asm
	// begin inline asm
	fma.rn.f32 %f15632, %f15426, %f65796, %f15628;
	// end inline asm
	// begin inline asm
	fma.rn.f32 %f15636, %f15426, %f65796, %f15632;
	// end inline asm
	// begin inline asm
	fma.rn.f32 %f15640, %f15426, %f65796, %f15636;
	// end inline asm
	// begin inline asm
	fma.rn.f32 %f15644, %f15426, %f65796, %f15640;
	// end inline asm
	// begin inline asm
	fma.rn.f32 %f15648, %f15426, %f65796, %f15644;
	// end inline asm
	// begin inline asm
	fma.rn.f32 %f15652, %f15426, %f65796, %f15648;
	// end inline asm
	// begin inline asm
	fma.rn.f32 %f15656, %f15426, %f65796, %f15652;
	// end inline asm
	// begin inline asm
	fma.rn.f32 %f15660, %f15426, %f65796, %f15656;
	// end inline asm
	// begin inline asm
	fma.rn.f32 %f15664, %f15426, %f65796, %f15660;
	// end inline asm
	// begin inline asm
	fma.rn.f32 %f15668, %f15426, %f65796, %f15664;
	// end inline asm
	// begin inline asm
	fma.rn.f32 %f15672, %f15426, %f65796, %f15668;
	// end inline asm
	// begin inline asm
	fma.rn.f32 %f15676, %f15426, %f65796, %f15672;
	// end inline asm
	// begin inline asm
	fma.rn.f32 %f15680, %f15426, %f65796, %f15676;
	// end inline asm
	// begin inline asm
	fma.rn.f32 %f15684, %f15426, %f65796, %f15680;
	// end inline asm
	// begin inline asm
	fma.rn.f32 %f15688, %f15426, %f65796, %f15684;
	// end inline asm
	// begin inline asm
	fma.rn.f32 %f15692, %f15426, %f65796, %f15688;
	// end inline asm
	// begin inline asm
	fma.rn.f32 %f15696, %f15426, %f65796, %f15692;
	// end inline asm
	// begin inline asm
	fma.rn.f32 %f15700, %f15426, %f65796, %f15696;
	// end inline asm
	// begin inline asm
	fma.rn.f32 %f15704, %f15426, %f65796, %f15700;
	// end inline asm
	// begin inline asm
	fma.rn.f32 %f15708, %f15426, %f65796, %f15704;
	// end inline asm
	// begin inline asm
	fma.rn.f32 %f15712, %f15426, %f65796, %f15708;
	// end inline asm
	// begin inline asm
	fma.rn.f32 %f15716, %f15426, %f65796, %f15712;
	// end inline asm
	// begin inline asm
	fma.rn.f32 %f15720, %f15426, %f65796, %f15716;
	// end inline asm
	// begin inline asm
	fma.rn.f32 %f15724, %f15426, %f65796, %f15720;
	// end inline asm
	// begin inline asm
	fma.rn.f32 %f15728, %f15426, %f65796, %f15724;
	// end inline asm
	// begin inline asm
	fma.rn.f32 %f15732, %f15426, %f65796, %f15728;
	// end inline asm
	// begin inline asm
	fma.rn.f32 %f15736, %f15426, %f65796, %f15732;
	// end inline asm
	// begin inline asm
	fma.rn.f32 %f15740, %f15426, %f65796, %f15736;
	// end inline asm
	// begin inline asm
	fma.rn.f32 %f15744, %f15426, %f65796, %f15740;
	// end inline asm
	// begin inline asm
	fma.rn.f32 %f15748, %f15426, %f65796, %f15744;
	// end inline asm
	// begin inline asm
	fma.rn.f32 %f15752, %f15426, %f65796, %f15748;
	// end inline asm
	// begin inline asm
	fma.rn.f32 %f15756, %f15426, %f65796, %f15752;
	// end inline asm
	// begin inline asm
	fma.rn.f32 %f15760, %f15426, %f65796, %f15756;
	// end inline asm
	// begin inline asm
	fma.rn.f32 %f15764, %f15426, %f65796, %f15760;
	// end inline asm
	// begin inline asm
	fma.rn.f32 %f15768, %f15426, %f65796, %f15764;
	// end inline asm
	// begin inline asm
	fma.rn.f32 %f15772, %f15426, %f65796, %f15768;
	// end inline asm
	// begin inline asm
	fma.rn.f32 %f15776, %f15426, %f65796, %f15772;
	// end inline asm
	// begin inline asm
	fma.rn.f32 %f15780, %f15426, %f65796, %f15776;
	// end inline asm
	// begin inline asm
	fma.rn.f32 %f15784, %f15426, %f65796, %f15780;
	// end inline asm
	// begin inline asm
	fma.rn.f32 %f15788, %f15426, %f65796, %f15784;
	// end inline asm
	// begin inline asm
	fma.rn.f32 %f15792, %f15426, %f65796, %f15788;
	// end inline asm
	// begin inline asm
	fma.rn.f32 %f15796, %f15426, %f65796, %f15792;
	// end inline asm
	// begin inline asm
	fma.rn.f32 %f15800, %f15426, %f65796, %f15796;
	// end inline asm
	// begin inline asm
	fma.rn.f32 %f15804, %f15426, %f65796, %f15800;
	// end inline asm
	// begin inline asm
	fma.rn.f32 %f15808, %f15426, %f65796, %f15804;
	// end inline asm
	// begin inline asm
	fma.rn.f32 %f15812, %f15426, %f65796, %f15808;
	// end inline asm
	// begin inline asm
	fma.rn.f32 %f15816, %f15426, %f65796, %f15812;
	// end inline asm
	// begin inline asm
	fma.rn.f32 %f15820, %f15426, %f65796, %f15816;
	// end inline asm
	// begin inline asm
	fma.rn.f32 %f15824, %f15426, %f65796, %f15820;
	// end inline asm
	// begin inline asm
	fma.rn.f32 %f15828, %f15426, %f65796, %f15824;
	// end inline asm
	// begin inline asm
	fma.rn.f32 %f15832, %f15426, %f65796, %f15828;
	// end inline asm
	// begin inline asm
	fma.rn.f32 %f15836, %f15426, %f65796, %f15832;
	// end inline asm
	// begin inline asm
	fma.rn.f32 %f15840, %f15426, %f65796, %f15836;
	// end inline asm
	// begin inline asm
	fma.rn.f32 %f15844, %f15426, %f65796, %f15840;
	// end inline asm
	// begin inline asm
	fma.rn.f32 %f15848, %f15426, %f65796, %f15844;
	// end inline asm
	// begin inline asm
	fma.rn.f32 %f15852, %f15426, %f65796, %f15848;
	// end inline asm
	// begin inline asm
	fma.rn.f32 %f15856, %f15426, %f65796, %f15852;
	// end inline asm
	// begin inline asm
	fma.rn.f32 %f15860, %f15426, %f65796, %f15856;
	// end inline asm
	// begin inline asm
	fma.rn.f32 %f15864, %f15426, %f65796, %f15860;
	// end inline asm
	// begin inline asm
	fma.rn.f32 %f15868, %f15426, %f65796, %f15864;
	// end inline asm
	// begin inline asm
	fma.rn.f32 %f15872, %f15426, %f65796, %f15868;
	// end inline asm
	// begin inline asm
	fma.rn.f32 %f15876, %f15426, %f65796, %f15872;
	// end inline asm
	// begin inline asm
	fma.rn.f32 %f15880, %f15426, %f65796, %f15876;
	// end inline asm
	// begin inline asm
	fma.rn.f32 %f15884, %f15426, %f65796, %f15880;
	// end inline asm
	// begin inline asm
	fma.rn.f32 %f15888, %f15426, %f65796, %f15884;
	// end inline asm
	// begin inline asm
	fma.rn.f32 %f15892, %f15426, %f65796, %f15888;
	// end inline asm
	// begin inline asm
	fma.rn.f32 %f15896, %f15426, %f65796, %f15892;
	// end inline asm
	// begin inline asm
	fma.rn.f32 %f15900, %f15426, %f65796, %f15896;
	// end inline asm
	// begin inline asm
	fma.rn.f32 %f15904, %f15426, %f65796, %f15900;
	// end inline asm
	// begin inline asm
	fma.rn.f32 %f15908, %f15426, %f65796, %f15904;
	// end inline asm
	// begin inline asm
	fma.rn.f32 %f15912, %f15426, %f65796, %f15908;
	// end inline asm
	// begin inline asm
	fma.rn.f32 %f15916, %f15426, %f65796, %f15912;
	// end inline asm
	// begin inline asm
	fma.rn.f32 %f15920, %f15426, %f65796, %f15916;
	// end inline asm
	// begin inline asm
	fma.rn.f32 %f15924, %f15426, %f65796, %f15920;
	// end inline asm
	// begin inline asm
	fma.rn.f32 %f15928, %f15426, %f65796, %f15924;
	// end inline asm
	// begin inline asm
	fma.rn.f32 %f15932, %f15426, %f65796, %f15928;
	// end inline asm
	// begin inline asm
	fma.rn.f32 %f15936, %f15426, %f65796, %f15932;
	// end inline asm
	// begin inline asm
	sin.approx.f32  %f15940, %f15936;
	// end inline asm
	// begin inline asm
	fma.rn.f32 %f15942, %f15940, %f65796, %f15936;
	// end inline asm
	// begin inline asm
	fma.rn.f32 %f15946, %f15940, %f65796, %f15942;
	// end inline asm
	// begin inline asm
	fma.rn.f32 %f15950, %f15940, %f65796, %f15946;
	// end inline asm
	// begin inline asm
	fma.rn.f32 %f15954, %f15940, %f65796, %f15950;
	// end inline asm
	// begin inline asm
	fma.rn.f32 %f15958, %f15940, %f65796, %f15954;
	// end inline asm
	// begin inline asm
	fma.rn.f32 %f15962, %f15940, %f65796, %f15958;
	// end inline asm
	// begin inline asm
	fma.rn.f32 %f15966, %f15940, %f65796, %f15962;
	// end inline asm
	// begin inline asm
	fma.rn.f32 %f15970, %f15940, %f65796, %f15966;
	// end inline asm
	// begin inline asm
	fma.rn.f32 %f15974, %f15940, %f65796, %f15970;
	// end inline asm
	// begin inline asm
	fma.rn.f32 %f15978, %f15940, %f65796, %f15974;
	// end inline asm
	// begin inline asm
	fma.rn.f32 %f15982, %f15940, %f65796, %f15978;
	// end inline asm
	// begin inline asm
	fma.rn.f32 %f15986, %f15940, %f65796, %f15982;
	// end inline asm
	// begin inline asm
	fma.rn.f32 %f15990, %f15940, %f65796, %f15986;
	// end inline asm
	// begin inline asm
	fma.rn.f32 %f15994, %f15940, %f65796, %f15990;
	// end inline asm
	// begin inline asm
	fma.rn.f32 %f15998, %f15940, %f65796, %f15994;
	// end inline asm
	// begin inline asm
	fma.rn.f32 %f16002, %f15940, %f65796, %f15998;
	// end inline asm
	// begin inline asm
	fma.rn.f32 %f16006, %f15940, %f65796, %f16002;
	// end inline asm
	// begin inline asm
	fma.rn.f32 %f16010, %f15940, %f65796, %f16006;
	// end inline asm
	// begin inline asm
	fma.rn.f32 %f16014, %f15940, %f65796, %f16010;
	// end inline asm
	// begin inline asm
	fma.rn.f32 %f16018, %f15940, %f65796, %f16014;
	// end inline asm
	// begin inline asm
	fma.rn.f32 %f16022, %f15940, %f65796, %f16018;
	// end inline asm
	// begin inline asm
	fma.rn.f32 %f16026, %f15940, %f65796, %f16022;
	// end inline asm
	// begin inline asm
	fma.rn.f32 %f16030, %f15940, %f65796, %f16026;
	// end inline asm
	// begin inline asm
	fma.rn.f32 %f16034, %f15940, %f65796, %f16030;
	// end inline asm
	// begin inline asm
	fma.rn.f32 %f16038, %f15940, %f65796, %f16034;
	// end inline asm
	// begin inline asm
	fma.rn.f32 %f16042, %f15940, %f65796, %f16038;
	// end inline asm
	// begin inline asm
	fma.rn.f32 %f16046, %f15940, %f65796, %f16042;
	// end inline asm
	// begin inline asm
	fma.rn.f32 %f16050, %f15940, %f65796, %f16046;
	// end inline asm
	// begin inline asm
	fma.rn.f32 %f16054, %f15940, %f65796, %f16050;
	// end inline asm
	// begin inline asm
	fma.rn.f32 %f16058, %f15940, %f65796, %f16054;
	// end inline asm
	// begin inline asm
	fma.rn.f32 %f16062, %f15940, %f65796, %f16058;
	// end inline asm
	// begin inline asm
	fma.rn.f32 %f16066, %f15940, %f65796, %f16062;
	// end inline asm
	// begin inline asm
	fma.rn.f32 %f16070, %f15940, %f65796, %f16066;
	// end inline asm
	// begin inline asm
	fma.rn.f32 %f16074, %f15940, %f65796, %f16070;
	// end inline asm
	// begin inline asm
	fma.rn.f32 %f16078, %f15940, %f65796, %f16074;
	// end inline asm
	// begin inline asm
	fma.rn.f32 %f16082, %f15940, %f65796, %f16078;
	// end inline asm
	// begin inline asm
	fma.rn.f32 %f16086, %f15940, %f65796, %f16082;
	// end inline asm
	// begin inline asm
	fma.rn.f32 %f16090, %f15940, %f65796, %f16086;
	// end inline asm
	// begin inline asm
	fma.rn.f32 %f16094, %f15940, %f65796, %f16090;
	// end inline asm
	// begin inline asm
	fma.rn.f32 %f16098, %f15940, %f65796, %f16094;
	// end inline asm
	// begin inline asm
	fma.rn.f32 %f16102, %f15940, %f65796, %f16098;
	// end inline asm
	// begin inline asm
	fma.rn.f32 %f16106, %f15940, %f65796, %f16102;
	// end inline asm
	// begin inline asm
	fma.rn.f32 %f16110, %f15940, %f65796, %f16106;
	// end inline asm
	// begin inline asm
	fma.rn.f32 %f16114, %f15940, %f65796, %f16110;
	// end inline asm
	// begin inline asm
	fma.rn.f32 %f16118, %f15940, %f65796, %f16114;
	// end inline asm
	// begin inline asm
	fma.rn.f32 %f16122, %f15940, %f65796, %f16118;
	// end inline asm
	// begin inline asm
	fma.rn.f32 %f16126, %f15940, %f65796, %f16122;
	// end inline asm
	// begin inline asm
	fma.rn.f32 %f16130, %f15940, %f65796, %f16126;
	// end inline asm
	// begin inline asm
	fma.rn.f32 %f16134, %f15940, %f65796, %f16130;
	// end inline asm
	// begin inline asm
	fma.rn.f32 %f16138, %f15940, %f65796, %f16134;
	// end inline asm
	// begin inline asm
	fma.rn.f32 %f16142, %f15940, %f65796, %f16138;
	// end inline asm
	// begin inline asm
	fma.rn.f32 %f16146, %f15940, %f65796, %f16142;
	// end inline asm
	// begin inline asm
	fma.rn.f32 %f16150, %f15940, %f65796, %f16146;
	// end inline asm
	// begin inline asm
	fma.rn.f32 %f16154, %f15940, %f65796, %f16150;
	// end inline asm
	// begin inline asm
	fma.rn.f32 %f16158, %f15940, %f65796, %f16154;
	// end inline asm
	// begin inline asm
	fma.rn.f32 %f16162, %f15940, %f65796, %f16158;
	// end inline asm
	// begin inline asm
	fma.rn.f32 %f16166, %f15940, %f65796, %f16162;
	// end inline asm
	// begin inline asm
	fma.rn.f32 %f16170, %f15940, %f65796, %f16166;
	// end inline asm
	// begin inline asm
	fma.rn.f32 %f16174, %f15940, %f65796, %f16170;
	// end inline asm
	// begin inline asm
	fma.rn.f32 %f16178, %f15940, %f65796, %f16174;
	// end inline asm
	// begin inline asm
	fma.rn.f32 %f16182, %f15940, %f65796, %f16178;
	// end inline asm
	// begin inline asm
	fma.rn.f32 %f16186, %f15940, %f65796, %f16182;
	// end inline asm
	// begin inline asm
	fma.rn.f32 %f16190, %f15940, %f65796, %f16186;
	// end inline asm
	// begin inline asm
	fma.rn.f32 %f16194, %f15940, %f65796, %f16190;
	// end inline asm
	// begin inline asm
	fma.rn.f32 %f16198, %f15940, %f65796, %f16194;
	// end inline asm
	// begin inline asm
	fma.rn.f32 %f16202, %f15940, %f65796, %f16198;
	// end inline asm
	// begin inline asm
	fma.rn.f32 %f16206, %f15940, %f65796, %f16202;
	// end inline asm
	// begin inline asm
	fma.rn.f32 %f16210, %f15940, %f65796, %f16206;
	// end inline asm
	// begin inline asm
	fma.rn.f32 %f16214, %f15940, %f65796, %f16210;
	// end inline asm
	// begin inline asm
	fma.rn.f32 %f16218, %f15940, %f65796, %f16214;
	// end inline asm
	// begin inline asm
	fma.rn.f32 %f16222, %f15940, %f65796, %f16218;
	// end inline asm
	// begin inline asm
	fma.rn.f32 %f16226, %f15940, %f65796, %f16222;
	// end inline asm
	// begin inline asm
	fma.rn.f32 %f16230, %f15940, %f65796, %f16226;
	// end inline asm
	// begin inline asm
	fma.rn.f32 %f16234, %f15940, %f65796, %f16230;
	// end inline asm
	// begin inline asm
	fma.rn.f32 %f16238, %f15940, %f65796, %f16234;
	// end inline asm
	// begin inline asm
	fma.rn.f32 %f16242, %f15940, %f65796, %f16238;
	// end inline asm
	// begin inline asm
	fma.rn.f32 %f16246, %f15940, %f65796, %f16242;
	// end inline asm
	// begin inline asm
	fma.rn.f32 %f16250, %f15940, %f65796, %f16246;
	// end inline asm
	// begin inline asm
	fma.rn.f32 %f16254, %f15940, %f65796, %f16250;
	// end inline asm
	// begin inline asm
	fma.rn.f32 %f16258, %f15940, %f65796, %f16254;
	// end inline asm
	// begin inline asm
	fma.rn.f32 %f16262, %f15940, %f65796, %f16258;
	// end inline asm
	// begin inline asm
	fma.rn.f32 %f16266, %f15940, %f65796, %f16262;
	// end inline asm
	// begin inline asm
	fma.rn.f32 %f16270, %f15940, %f65796, %f16266;
	// end inline asm
	// begin inline asm
	fma.rn.f32 %f16274, %f15940, %f65796, %f16270;
	// end inline asm
	// begin inline asm
	fma.rn.f32 %f16278, %f15940, %f65796, %f16274;
	// end inline asm
	// begin inline asm
	fma.rn.f32 %f16282, %f15940, %f65796, %f16278;
	// end inline asm
	// begin inline asm
	fma.rn.f32 %f16286, %f15940, %f65796, %f16282;
	// end inline asm
	// begin inline asm
	fma.rn.f32 %f16290, %f15940, %f65796, %f16286;
	// end inline asm
	// begin inline asm
	fma.rn.f32 %f16294, %f15940, %f65796, %f16290;
	// end inline asm
	// begin inline asm
	fma.rn.f32 %f16298, %f15940, %f65796, %f16294;
	// end inline asm
	// begin inline asm
	fma.rn.f32 %f16302, %f15940, %f65796, %f16298;
	// end inline asm
	// begin inline asm
	fma.rn.f32 %f16306, %f15940, %f65796, %f16302;
	// end inline asm
	// begin inline asm
	fma.rn.f32 %f16310, %f15940, %f65796, %f16306;
	// end inline asm
	// begin inline asm
	fma.rn.f32 %f16314, %f15940, %f65796, %f16310;
	// end inline asm
	// begin inline asm
	fma.rn.f32 %f16318, %f15940, %f65796, %f16314;
	// end inline asm
	// begin inline asm
	fma.rn.f32 %f16322, %f15940, %f65796, %f16318;
	// end inline asm
	// begin inline asm
	fma.rn.f32 %f16326, %f15940, %f65796, %f16322;
	// end inline asm
	// begin inline asm
	fma.rn.f32 %f16330, %f15940, %f65796, %f16326;
	// end inline asm
	// begin inline asm
	fma.rn.f32 %f16334, %f15940, %f65796, %f16330;
	// end inline asm
	// begin inline asm
	fma.rn.f32 %f16338, %f15940, %f65796, %f16334;
	// end inline asm
	// begin inline asm
	fma.rn.f32 %f16342, %f15940, %f65796, %f16338;
	// end inline asm
	// begin inline asm
	fma.rn.f32 %f16346, %f15940, %f65796, %f16342;
	// end inline asm
	// begin inline asm
	fma.rn.f32 %f16350, %f15940, %f65796, %f16346;
	// end inline asm
	// begin inline asm
	fma.rn.f32 %f16354, %f15940, %f65796, %f16350;
	// end inline asm
	// begin inline asm
	fma.rn.f32 %f16358, %f15940, %f65796, %f16354;
	// end inline asm
	// begin inline asm
	fma.rn.f32 %f16362, %f15940, %f65796, %f16358;
	// end inline asm
	// begin inline asm
	fma.rn.f32 %f16366, %f15940, %f65796, %f16362;
	// end inline asm
	// begin inline asm
	fma.rn.f32 %f16370, %f15940, %f65796, %f16366;
	// end inline asm
	// begin inline asm
	fma.rn.f32 %f16374, %f15940, %f65796, %f16370;
	// end inline asm
	// begin inline asm
	fma.rn.f32 %f16378, %f15940, %f65796, %f16374;
	// end inline asm
	// begin inline asm
	fma.rn.f32 %f16382, %f15940, %f65796, %f16378;
	// end inline asm
	// begin inline asm
	fma.rn.f32 %f16386, %f15940, %f65796, %f16382;
	// end inline asm
	// begin inline asm
	fma.rn.f32 %f16390, %f15940, %f65796, %f16386;
	// end inline asm
	// begin inline asm
	fma.rn.f32 %f16394, %f15940, %f65796, %f16390;
	// end inline asm
	// begin inline asm
	fma.rn.f32 %f16398, %f15940, %f65796, %f16394;
	// end inline asm
	// begin inline asm
	fma.rn.f32 %f16402, %f15940, %f65796, %f16398;
	// end inline asm
	// begin inline asm
	fma.rn.f32 %f16406, %f15940, %f65796, %f16402;
	// end inline asm
	// begin inline asm
	fma.rn.f32 %f16410, %f15940, %f65796, %f16406;
	// end inline asm
	// begin inline asm
	fma.rn.f32 %f16414, %f15940, %f65796, %f16410;
	// end inline asm
	// begin inline asm
	fma.rn.f32 %f16418, %f15940, %f65796, %f16414;
	// end inline asm
	// begin inline asm
	fma.rn.f32 %f16422, %f15940, %f65796, %f16418;
	// end inline asm
	// begin inline asm
	fma.rn.f32 %f16426, %f15940, %f65796, %f16422;
	// end inline asm
	// begin inline asm
	fma.rn.f32 %f16430, %f15940, %f65796, %f16426;
	// end inline asm
	// begin inline asm
	fma.rn.f32 %f16434, %f15940, %f65796, %f16430;
	// end inline asm
	// begin inline asm
	fma.rn.f32 %f16438, %f15940, %f65796, %f16434;
	// end inline asm
	// begin inline asm
	fma.rn.f32 %f16442, %f15940, %f65796, %f16438;
	// end inline asm
	// begin inline asm
	fma.rn.f32 %f16446, %f15940, %f65796, %f16442;
	// end inline asm
	// begin inline asm
	fma.rn.f32 %f16450, %f15940, %f65796, %f16446;
	// end inline asm
	// begin inline asm
	sin.approx.f32  %f16454, %f16450;
	// end inline asm
	// begin inline asm
	fma.rn.f32 %f16456, %f16454, %f65796, %f16450;
	// end inline asm
	// begin inline asm
	fma.rn.f32 %f16460, %f16454, %f65796, %f16456;
	// end inline asm
	// begin inline asm
	fma.rn.f32 %f16464, %f16454, %f65796, %f16460;
	// end inline asm
	// begin inline asm
	fma.rn.f32 %f16468, %f16454, %f65796, %f16464;
	// end inline asm
	// begin inline asm
	fma.rn.f32 %f16472, %f16454, %f65796, %f16468;
	// end inline asm
	// begin inline asm
	fma.rn.f32 %f16476, %f16454, %f65796, %f16472;
	// end inline asm
	// begin inline asm
	fma.rn.f32 %f16480, %f16454, %f65796, %f16476;
	// end inline asm
	// begin inline asm
	fma.rn.f32 %f16484, %f16454, %f65796, %f16480;
	// end inline asm
	// begin inline asm
	fma.rn.f32 %f16488, %f16454, %f65796, %f16484;
	// end inline asm
	// begin inline asm
	fma.rn.f32 %f16492, %f16454, %f65796, %f16488;
	// end inline asm
	// begin inline asm
	fma.rn.f32 %f16496, %f16454, %f65796, %f16492;
	// end inline asm
	// begin inline asm
	fma.rn.f32 %f16500, %f16454, %f65796, %f16496;
	// end inline asm
	// begin inline asm
	fma.rn.f32 %f16504, %f16454, %f65796, %f16500;
	// end inline asm
	// begin inline asm
	fma.rn.f32 %f16508, %f16454, %f65796, %f16504;
	// end inline asm
	// begin inline asm
	fma.rn.f32 %f16512, %f16454, %f65796, %f16508;
	// end inline asm
	// begin inline asm
	fma.rn.f32 %f16516, %f16454, %f65796, %f16512;
	// end inline asm
	// begin inline asm
	fma.rn.f32 %f16520, %f16454, %f65796, %f16516;
	// end inline asm
	// begin inline asm
	fma.rn.f32 %f16524, %f16454, %f65796, %f16520;
	// end inline asm
	// begin inline asm
	fma.rn.f32 %f16528, %f16454, %f65796, %f16524;
	// end inline asm
	// begin inline asm
	fma.rn.f32 %f16532, %f16454, %f65796, %f16528;
	// end inline asm
	// begin inline asm
	fma.rn.f32 %f16536, %f16454, %f65796, %f16532;
	// end inline asm
	// begin inline asm
	fma.rn.f32 %f16540, %f16454, %f65796, %f16536;
	// end inline asm
	// begin inline asm
	fma.rn.f32 %f16544, %f16454, %f65796, %f16540;
	// end inline asm
	// begin inline asm
	fma.rn.f32 %f16548, %f16454, %f65796, %f16544;
	// end inline asm
	// begin inline asm
	fma.rn.f32 %f16552, %f16454, %f65796, %f16548;
	// end inline asm
	// begin inline asm
	fma.rn.f32 %f16556, %f16454, %f65796, %f16552;
	// end inline asm
	// begin inline asm
	fma.rn.f32 %f16560, %f16454, %f65796, %f16556;
	// end inline asm
	// begin inline asm
	fma.rn.f32 %f16564, %f16454, %f65796, %f16560;
	// end inline asm
	// begin inline asm
	fma.rn.f32 %f16568, %f16454, %f65796, %f16564;
	// end inline asm
	// begin inline asm
	fma.rn.f32 %f16572, %f16454, %f65796, %f16568;
	// end inline asm
	// begin inline asm
	fma.rn.f32 %f16576, %f16454, %f65796, %f16572;
	// end inline asm
	// begin inline asm
	fma.rn.f32 %f16580, %f16454, %f65796, %f16576;
	// end inline asm
	// begin inline asm
	fma.rn.f32 %f16584, %f16454, %f65796, %f16580;
	// end inline asm
	// begin inline asm
	fma.rn.f32 %f16588, %f16454, %f65796, %f16584;
	// end inline asm
	// begin inline asm
	fma.rn.f32 %f16592, %f16454, %f65796, %f16588;
	// end inline asm
	// begin inline asm
	fma.rn.f32 %f16596, %f16454, %f65796, %f16592;
	// end inline asm
	// begin inline asm
	fma.rn.f32 %f16600, %f16454, %f65796, %f16596;
	// end inline asm
	// begin inline asm
	fma.rn.f32 %f16604, %f16454, %f65796, %f16600;
	// end inline asm
	// begin inline asm
	fma.rn.f32 %f16608, %f16454, %f65796, %f16604;
	// end inline asm
	// begin inline asm
	fma.rn.f32 %f16612, %f16454, %f65796, %f16608;
	// end inline asm
	// begin inline asm
	fma.rn.f32 %f16616, %f16454, %f65796, %f16612;
	// end inline asm
	// begin inline asm
	fma.rn.f32 %f16620, %f16454, %f65796, %f16616;
	// end inline asm
	// begin inline asm
	fma.rn.f32 %f16624, %f16454, %f65796, %f16620;
	// end inline asm
	// begin inline asm
	fma.rn.f32 %f16628, %f16454, %f65796, %f16624;
	// end inline asm
	// begin inline asm
	fma.rn.f32 %f16632, %f16454, %f65796, %f16628;
	// end inline asm
	// begin inline asm
	fma.rn.f32 %f16636, %f16454, %f65796, %f16632;
	// end inline asm
	// begin inline asm
	fma.rn.f32 %f16640, %f16454, %f65796, %f16636;
	// end inline asm
	// begin inline asm
	fma.rn.f32 %f16644, %f16454, %f65796, %f16640;
	// end inline asm
	// begin inline asm
	fma.rn.f32 %f16648, %f16454, %f65796, %f16644;
	// end inline asm
	// begin inline asm
	fma.rn.f32 %f16652, %f16454, %f65796, %f16648;
	// end inline asm
	// begin inline asm
	fma.rn.f32 %f16656, %f16454, %f65796, %f16652;
	// end inline asm
	// begin inline asm
	fma.rn.f32 %f16660, %f16454, %f65796, %f16656;
	// end inline asm
	// begin inline asm
	fma.rn.f32 %f16664, %f16454, %f65796, %f16660;
	// end inline asm
	// begin inline asm
	fma.rn.f32 %f16668, %f16454, %f65796, %f16664;
	// end inline asm
	// begin inline asm
	fma.rn.f32 %f16672, %f16454, %f65796, %f16668;
	// end inline asm
	// begin inline asm
	fma.rn.f32 %f16676, %f16454, %f65796, %f16672;
	// end inline asm
	// begin inline asm
	fma.rn.f32 %f16680, %f16454, %f65796, %f16676;
	// end inline asm
	// begin inline asm
	fma.rn.f32 %f16684, %f16454, %f65796, %f16680;
	// end inline asm
	// begin inline asm
	fma.rn.f32 %f16688, %f16454, %f65796, %f16684;
	// end inline asm
	// begin inline asm
	fma.rn.f32 %f16692, %f16454, %f65796, %f16688;
	// end inline asm
	// begin inline asm
	fma.rn.f32 %f16696, %f16454, %f65796, %f16692;
	// end inline asm
	// begin inline asm
	fma.rn.f32 %f16700, %f16454, %f65796, %f16696;
	// end inline asm
	// begin inline asm
	fma.rn.f32 %f16704, %f16454, %f65796, %f16700;
	// end inline asm
	// begin inline asm
	fma.rn.f32 %f16708, %f16454, %f65796, %f16704;
	// end inline asm
	// begin inline asm
	fma.rn.f32 %f16712, %f16454, %f65796, %f16708;
	// end inline asm
	// begin inline asm
	fma.rn.f32 %f16716, %f16454, %f65796, %f16712;
	// end inline asm
	// begin inline asm
	fma.rn.f32 %f16720, %f16454, %f65796, %f16716;
	// end inline asm
	// begin inline asm
	fma.rn.f32 %f16724, %f16454, %f65796, %f16720;
	// end inline asm
	// begin inline asm
	fma.rn.f32 %f16728, %f16454, %f65796, %f16724;
	// end inline asm
	// begin inline asm
	fma.rn.f32 %f16732, %f16454, %f65796, %f16728;
	// end inline asm
	// begin inline asm
	fma.rn.f32 %f16736, %f16454, %f65796, %f16732;
	// end inline asm
	// begin inline asm
	fma.rn.f32 %f16740, %f16454, %f65796, %f16736;
	// end inline asm
	// begin inline asm
	fma.rn.f32 %f16744, %f16454, %f65796, %f16740;
	// end inline asm
	// begin inline asm
	fma.rn.f32 %f16748, %f16454, %f65796, %f16744;
	// end inline asm
	// begin inline asm
	fma.rn.f32 %f16752, %f16454, %f65796, %f16748;
	// end inline asm
	// begin inline asm
	fma.rn.f32 %f16756, %f16454, %f65796, %f16752;
	// end inline asm
	// begin inline asm
	fma.rn.f32 %f16760, %f16454, %f65796, %f16756;
	// end inline asm
	// begin inline asm
	fma.rn.f32 %f16764, %f16454, %f65796, %f16760;
	// end inline asm
	// begin inline asm
	fma.rn.f32 %f16768, %f16454, %f65796, %f16764;
	// end inline asm
	// begin inline asm
	fma.rn.f32 %f16772, %f16454, %f65796, %f16768;
	// end inline asm
	// begin inline asm
	fma.rn.f32 %f16776, %f16454, %f65796, %f16772;
	// end inline asm
	// begin inline asm
	fma.rn.f32 %f16780, %f16454, %f65796, %f16776;
	// end inline asm
	// begin inline asm
	fma.rn.f32 %f16784, %f16454, %f65796, %f16780;
	// end inline asm
	// begin inline asm
	fma.rn.f32 %f16788, %f16454, %f65796, %f16784;
	// end inline asm
	// begin inline asm
	fma.rn.f32 %f16792, %f16454, %f65796, %f16788;
	// end inline asm
	// begin inline asm
	fma.rn.f32 %f16796, %f16454, %f65796, %f16792;
	// end inline asm
	// begin inline asm
	fma.rn.f32 %f16800, %f16454, %f65796, %f16796;
	// end inline asm
	// begin inline asm
	fma.rn.f32 %f16804, %f16454, %f65796, %f16800;
	// end inline asm
	// begin inline asm
	fma.rn.f32 %f16808, %f16454, %f65796, %f16804;
	// end inline asm
	// begin inline asm
	fma.rn.f32 %f16812, %f16454, %f65796, %f16808;
	// end inline asm
	// begin inline asm
	fma.rn.f32 %f16816, %f16454, %f65796, %f16812;
	// end inline asm
	// begin inline asm
	fma.rn.f32 %f16820, %f16454, %f65796, %f16816;
	// end inline asm
	// begin inline asm
	fma.rn.f32 %f16824, %f16454, %f65796, %f16820;
	// end inline asm
	// begin inline asm
	fma.rn.f32 %f16828, %f16454, %f65796, %f16824;
	// end inline asm
	// begin inline asm
	fma.rn.f32 %f16832, %f16454, %f65796, %f16828;
	// end inline asm
	// begin inline asm
	fma.rn.f32 %f16836, %f16454, %f65796, %f16832;
	// end inline asm
	// begin inline asm
	fma.rn.f32 %f16840, %f16454, %f65796, %f16836;
	// end inline asm
	// begin inline asm
	fma.rn.f32 %f16844, %f16454, %f65796, %f16840;
	// end inline asm
	// begin inline asm
	fma.rn.f32 %f16848, %f16454, %f65796, %f16844;
	// end inline asm
	// begin inline asm
	fma.rn.f32 %f16852, %f16454, %f65796, %f16848;
	// end inline asm
	// begin inline asm
	fma.rn.f32 %f16856, %f16454, %f65796, %f16852;
	// end inline asm
	// begin inline asm
	fma.rn.f32 %f16860, %f16454, %f65796, %f16856;
	// end inline asm
	// begin inline asm
	fma.rn.f32 %f16864, %f16454, %f65796, %f16860;
	// end inline asm
	// begin inline asm
	fma.rn.f32 %f16868, %f16454, %f65796, %f16864;
	// end inline asm
	// begin inline asm
	fma.rn.f32 %f16872, %f16454, %f65796, %f16868;
	// end inline asm
	// begin inline asm
	fma.rn.f32 %f16876, %f16454, %f65796, %f16872;
	// end inline asm
	// begin inline asm
	fma.rn.f32 %f16880, %f16454, %f65796, %f16876;
	// end inline asm
	// begin inline asm
	fma.rn.f32 %f16884, %f16454, %f65796, %f16880;
	// end inline asm
	// begin inline asm
	fma.rn.f32 %f16888, %f16454, %f65796, %f16884;
	// end inline asm
	// begin inline asm
	fma.rn.f32 %f16892, %f16454, %f65796, %f16888;
	// end inline asm
	// begin inline asm
	fma.rn.f32 %f16896, %f16454, %f65796, %f16892;
	// end inline asm
	// begin inline asm
	fma.rn.f32 %f16900, %f16454, %f65796, %f16896;
	// end inline asm
	// begin inline asm
	fma.rn.f32 %f16904, %f16454, %f65796, %f16900;
	// end inline asm
	// begin inline asm
	fma.rn.f32 %f16908, %f16454, %f65796, %f16904;
	// end inline asm
	// begin inline asm
	fma.rn.f32 %f16912, %f16454, %f65796, %f16908;
	// end inline asm
	// begin inline asm
	fma.rn.f32 %f16916, %f16454, %f65796, %f16912;
	// end inline asm
	// begin inline asm
	fma.rn.f32 %f16920, %f16454, %f65796, %f16916;
	// end inline asm
	// begin inline asm
	fma.rn.f32 %f16924, %f16454, %f65796, %f16920;
	// end inline asm
	// begin inline asm
	fma.rn.f32 %f16928, %f16454, %f65796, %f16924;
	// end inline asm
	// begin inline asm
	fma.rn.f32 %f16932, %f16454, %f65796, %f16928;
	// end inline asm
	// begin inline asm
	fma.rn.f32 %f16936, %f16454, %f65796, %f16932;
	// end inline asm
	// begin inline asm
	fma.rn.f32 %f16940, %f16454, %f65796, %f16936;
	// end inline asm
	// begin inline asm
	fma.rn.f32 %f16944, %f16454, %f65796, %f16940;
	// end inline asm
	// begin inline asm
	fma.rn.f32 %f16948, %f16454, %f65796, %f16944;
	// end inline asm
	// begin inline asm
	fma.rn.f32 %f16952, %f16454, %f65796, %f16948;
	// end inline asm
	// begin inline asm
	fma.rn.f32 %f16956, %f16454, %f65796, %f16952;
	// end inline asm
	// begin inline asm
	fma.rn.f32 %f16960, %f16454, %f65796, %f16956;
	// end inline asm
	// begin inline asm
	fma.rn.f32 %f16964, %f16454, %f65796, %f16960;
	// end inline asm
	// begin inline asm
	sin.approx.f32  %f16968, %f16964;
	// end inline asm
	// begin inline asm
	fma.rn.f32 %f16970, %f16968, %f65796, %f16964;
	// end inline asm
	// begin inline asm
	fma.rn.f32 %f16974, %f16968, %f65796, %f16970;
	// end inline asm
	// begin inline asm
	fma.rn.f32 %f16978, %f16968, %f65796, %f16974;
	// end inline asm
	// begin inline asm
	fma.rn.f32 %f16982, %f16968, %f65796, %f16978;
	// end inline asm
	// begin inline asm
	fma.rn.f32 %f16986, %f16968, %f65796, %f16982;
	// end inline asm
	// begin inline asm
	fma.rn.f32 %f16990, %f16968, %f65796, %f16986;
	// end inline asm
	// begin inline asm
	fma.rn.f32 %f16994, %f16968, %f65796, %f16990;
	// end inline asm
	// begin inline asm
	fma.rn.f32 %f16998, %f16968, %f65796, %f16994;
	// end inline asm
	// begin inline asm
	fma.rn.f32 %f17002, %f16968, %f65796, %f16998;
	// end inline asm
	// begin inline asm
	fma.rn.f32 %f17006, %f16968, %f65796, %f17002;
	// end inline asm
	// begin inline asm
	fma.rn.f32 %f17010, %f16968, %f65796, %f17006;
	// end inline asm
	// begin inline asm
	fma.rn.f32 %f17014, %f16968, %f65796, %f17010;
	// end inline asm
	// begin inline asm
	fma.rn.f32 %f17018, %f16968, %f65796, %f17014;
	// end inline asm
	// begin inline asm
	fma.rn.f32 %f17022, %f16968, %f65796, %f17018;
	// end inline asm
	// begin inline asm
	fma.rn.f32 %f17026, %f16968, %f65796, %f17022;
	// end inline asm
	// begin inline asm
	fma.rn.f32 %f17030, %f16968, %f65796, %f17026;
	// end inline asm
	// begin inline asm
	fma.rn.f32 %f17034, %f16968, %f65796, %f17030;
	// end inline asm
	// begin inline asm
	fma.rn.f32 %f17038, %f16968, %f65796, %f17034;
	// end inline asm
	// begin inline asm
	fma.rn.f32 %f17042, %f16968, %f65796, %f17038;
	// end inline asm
	// begin inline asm
	fma.rn.f32 %f17046, %f16968, %f65796, %f17042;
	// end inline asm
	// begin inline asm
	fma.rn.f32 %f17050, %f16968, %f65796, %f17046;
	// end inline asm
	// begin inline asm
	fma.rn.f32 %f17054, %f16968, %f65796, %f17050;
	// end inline asm
	// begin inline asm
	fma.rn.f32 %f17058, %f16968, %f65796, %f17054;
	// end inline asm
	// begin inline asm
	fma.rn.f32 %f17062, %f16968, %f65796, %f17058;
	// end inline asm
	// begin inline asm
	fma.rn.f32 %f17066, %f16968, %f65796, %f17062;
	// end inline asm
	// begin inline asm
	fma.rn.f32 %f17070, %f16968, %f65796, %f17066;
	// end inline asm
	// begin inline asm
	fma.rn.f32 %f17074, %f16968, %f65796, %f17070;
	// end inline asm
	// begin inline asm
	fma.rn.f32 %f17078, %f16968, %f65796, %f17074;
	// end inline asm
	// begin inline asm
	fma.rn.f32 %f17082, %f16968, %f65796, %f17078;
	// end inline asm
	// begin inline asm
	fma.rn.f32 %f17086, %f16968, %f65796, %f17082;
	// end inline asm
	// begin inline asm
	fma.rn.f32 %f17090, %f16968, %f65796, %f17086;
	// end inline asm
	// begin inline asm
	fma.rn.f32 %f17094, %f16968, %f65796, %f17090;
	// end inline asm
	// begin inline asm
	fma.rn.f32 %f17098, %f16968, %f65796, %f17094;
	// end inline asm
	// begin inline asm
	fma.rn.f32 %f17102, %f16968, %f65796, %f17098;
	// end inline asm
	// begin inline asm
	fma.rn.f32 %f17106, %f16968, %f65796, %f17102;
	// end inline asm
	// begin inline asm
	fma.rn.f32 %f17110, %f16968, %f65796, %f17106;
	// end inline asm
	// begin inline asm
	fma.rn.f32 %f17114, %f16968, %f65796, %f17110;
	// end inline asm
	// begin inline asm
	fma.rn.f32 %f17118, %f16968, %f65796, %f17114;
	// end inline asm
	// begin inline asm
	fma.rn.f32 %f17122, %f16968, %f65796, %f17118;
	// end inline asm
	// begin inline asm
	fma.rn.f32 %f17126, %f16968, %f65796, %f17122;
	// end inline asm
	// begin inline asm
	fma.rn.f32 %f17130, %f16968, %f65796, %f17126;
	// end inline asm
	// begin inline asm
	fma.rn.f32 %f17134, %f16968, %f65796, %f17130;
	// end inline asm
	// begin inline asm
	fma.rn.f32 %f17138, %f16968, %f65796, %f17134;
	// end inline asm
	// begin inline asm
	fma.rn.f32 %f17142, %f16968, %f65796, %f17138;
	// end inline asm
	// begin inline asm
	fma.rn.f32 %f17146, %f16968, %f65796, %f17142;
	// end inline asm
	// begin inline asm
	fma.rn.f32 %f17150, %f16968, %f65796, %f17146;
	// end inline asm
	// begin inline asm
	fma.rn.f32 %f17154, %f16968, %f65796, %f17150;
	// end inline asm
	// begin inline asm
	fma.rn.f32 %f17158, %f16968, %f65796, %f17154;
	// end inline asm
	// begin inline asm
	fma.rn.f32 %f17162, %f16968, %f65796, %f17158;
	// end inline asm
	// begin inline asm
	fma.rn.f32 %f17166, %f16968, %f65796, %f17162;
	// end inline asm
	// begin inline asm
	fma.rn.f32 %f17170, %f16968, %f65796, %f17166;
	// end inline asm
	// begin inline asm
	fma.rn.f32 %f17174, %f16968, %f65796, %f17170;
	// end inline asm
	// begin inline asm
	fma.rn.f32 %f17178, %f16968, %f65796, %f17174;
	// end inline asm
	// begin inline asm
	fma.rn.f32 %f17182, %f16968, %f65796, %f17178;
	// end inline asm
	// begin inline asm
	fma.rn.f32 %f17186, %f16968, %f65796, %f17182;
	// end inline asm
	// begin inline asm
	fma.rn.f32 %f17190, %f16968, %f65796, %f17186;
	// end inline asm
	// begin inline asm
	fma.rn.f32 %f17194, %f16968, %f65796, %f17190;
	// end inline asm
	// begin inline asm
	fma.rn.f32 %f17198, %f16968, %f65796, %f17194;
	// end inline asm
	// begin inline asm
	fma.rn.f32 %f17202, %f16968, %f65796, %f17198;
	// end inline asm
	// begin inline asm
	fma.rn.f32 %f17206, %f16968, %f65796, %f17202;
	// end inline asm
	// begin inline asm
	fma.rn.f32 %f17210, %f16968, %f65796, %f17206;
	// end inline asm
	// begin inline asm
	fma.rn.f32 %f17214, %f16968, %f65796, %f17210;
	// end inline asm
	// begin inline asm
	fma.rn.f32 %f17218, %f16968, %f65796, %f17214;
	// end inline asm
	// begin inline asm
	fma.rn.f32 %f17222, %f16968, %f65796, %f17218;
	// end inline asm
	// begin inline asm
	fma.rn.f32 %f17226, %f16968, %f65796, %f17222;
	// end inline asm
	// begin inline asm
	fma.rn.f32 %f17230, %f16968, %f65796, %f17226;
	// end inline asm
	// begin inline asm
	fma.rn.f32 %f17234, %f16968, %f65796, %f17230;
	// end inline asm
	// begin inline asm
	fma.rn.f32 %f17238, %f16968, %f65796, %f17234;
	// end inline asm
	// begin inline asm
	fma.rn.f32 %f17242, %f16968, %f65796, %f17238;
	// end inline asm
	// begin inline asm
	fma.rn.f32 %f17246, %f16968, %f65796, %f17242;
	// end inline asm
	// begin inline asm
	fma.rn.f32 %f17250, %f16968, %f65796, %f17246;
	// end inline asm
	// begin inline asm
	fma.rn.f32 %f17254, %f16968, %f65796, %f17250;
	// end inline asm
	// begin inline asm
	fma.rn.f32 %f17258, %f16968, %f65796, %f17254;
	// end inline asm
	// begin inline asm
	fma.rn.f32 %f17262, %f16968, %f65796, %f17258;
	// end inline asm
	// begin inline asm
	fma.rn.f32 %f17266, %f16968, %f65796, %f17262;
	// end inline asm
	// begin inline asm
	fma.rn.f32 %f17270, %f16968, %f65796, %f17266;
	// end inline asm
	// begin inline asm
	fma.rn.f32 %f17274, %f16968, %f65796, %f17270;
	// end inline asm
	// begin inline asm
	fma.rn.f32 %f17278, %f16968, %f65796, %f17274;
	// end inline asm
	// begin inline asm
	fma.rn.f32 %f17282, %f16968, %f65796, %f17278;
	// end inline asm
	// begin inline asm
	fma.rn.f32 %f17286, %f16968, %f65796, %f17282;
	// end inline asm
	// begin inline asm
	fma.rn.f32 %f17290, %f16968, %f65796, %f17286;
	// end inline asm
	// begin inline asm
	fma.rn.f32 %f17294, %f16968, %f65796, %f17290;
	// end inline asm
	// begin inline asm
	fma.rn.f32 %f17298, %f16968, %f65796, %f17294;
	// end inline asm
	// begin inline asm
	fma.rn.f32 %f17302, %f16968, %f65796, %f17298;
	// end inline asm
	// begin inline asm
	fma.rn.f32 %f17306, %f16968, %f65796, %f17302;
	// end inline asm
	// begin inline asm
	fma.rn.f32 %f17310, %f16968, %f65796, %f17306;
	// end inline asm
	// begin inline asm
	fma.rn.f32 %f17314, %f16968, %f65796, %f17310;
	// end inline asm
	// begin inline asm
	fma.rn.f32 %f17318, %f16968, %f65796, %f17314;
	// end inline asm
	// begin inline asm
	fma.rn.f32 %f17322, %f16968, %f65796, %f17318;
	// end inline asm
	// begin inline asm
	fma.rn.f32 %f17326, %f16968, %f65796, %f17322;
	// end inline asm
	// begin inline asm
	fma.rn.f32 %f17330, %f16968, %f65796, %f17326;
	// end inline asm
	// begin inline asm
	fma.rn.f32 %f17334, %f16968, %f65796, %f17330;
	// end inline asm
	// begin inline asm
	fma.rn.f32 %f17338, %f16968, %f65796, %f17334;
	// end inline asm
	// begin inline asm
	fma.rn.f32 %f17342, %f16968, %f65796, %f17338;
	// end inline asm
	// begin inline asm
	fma.rn.f32 %f17346, %f16968, %f65796, %f17342;
	// end inline asm
	// begin inline asm
	fma.rn.f32 %f17350, %f16968, %f65796, %f17346;
	// end inline asm
	// begin inline asm
	fma.rn.f32 %f17354, %f16968, %f65796, %f17350;
	// end inline asm
	// begin inline asm
	fma.rn.f32 %f17358, %f16968, %f65796, %f17354;
	// end inline asm
	// begin inline asm
	fma.rn.f32 %f17362, %f16968, %f65796, %f17358;
	// end inline asm
	// begin inline asm
	fma.rn.f32 %f17366, %f16968, %f65796, %f17362;
	// end inline asm
	// begin inline asm
	fma.rn.f32 %f17370, %f16968, %f65796, %f17366;
	// end inline asm
	// begin inline asm
	fma.rn.f32 %f17374, %f16968, %f65796, %f17370;
	// end inline asm
	// begin inline asm
	fma.rn.f32 %f17378, %f16968, %f65796, %f17374;
	// end inline asm
	// begin inline asm
	fma.rn.f32 %f17382, %f16968, %f65796, %f17378;
	// end inline asm
	// begin inline asm
	fma.rn.f32 %f17386, %f16968, %f65796, %f17382;
	// end inline asm
	// begin inline asm
	fma.rn.f32 %f17390, %f16968, %f65796, %f17386;
	// end inline asm
	// begin inline asm
	fma.rn.f32 %f17394, %f16968, %f65796, %f17390;
	// end inline asm
	// begin inline asm
	fma.rn.f32 %f17398, %f16968, %f65796, %f17394;
	// end inline asm
	// begin inline asm
	fma.rn.f32 %f17402, %f16968, %f65796, %f17398;
	// end inline asm
	// begin inline asm
	fma.rn.f32 %f17406, %f16968, %f65796, %f17402;
	// end inline asm
	// begin inline asm
	fma.rn.f32 %f17410, %f16968, %f65796, %f17406;
	// end inline asm
	// begin inline asm
	fma.rn.f32 %f17414, %f16968, %f65796, %f17410;
	// end inline asm
	// begin inline asm
	fma.rn.f32 %f17418, %f16968, %f65796, %f17414;
	// end inline asm
	// begin inline asm
	fma.rn.f32 %f17422, %f16968, %f65796, %f17418;
	// end inline asm
	// begin inline asm
	fma.rn.f32 %f17426, %f16968, %f65796, %f17422;
	// end inline asm
	// begin inline asm
	fma.rn.f32 %f17430, %f16968, %f65796, %f17426;
	// end inline asm
	// begin inline asm
	fma.rn.f32 %f17434, %f16968, %f65796, %f17430;
	// end inline asm
	// begin inline asm
	fma.rn.f32 %f17438, %f16968, %f65796, %f17434;
	// end inline asm
	// begin inline asm
	fma.rn.f32 %f17442, %f16968, %f65796, %f17438;
	// end inline asm
	// begin inline asm
	fma.rn.f32 %f17446, %f16968, %f65796, %f17442;
	// end inline asm
	// begin inline asm
	fma.rn.f32 %f17450, %f16968, %f65796, %f17446;
	// end inline asm
	// begin inline asm
	fma.rn.f32 %f17454, %f16968, %f65796, %f17450;
	// end inline asm
	// begin inline asm
	fma.rn.f32 %f17458, %f16968, %f65796, %f17454;
	// end inline asm
	// begin inline asm
	fma.rn.f32 %f17462, %f16968, %f65796, %f17458;
	// end inline asm
	// begin inline asm
	fma.rn.f32 %f17466, %f16968, %f65796, %f17462;
	// end inline asm
	// begin inline asm
	fma.rn.f32 %f17470, %f16968, %f65796, %f17466;
	// end inline asm
	// begin inline asm
	fma.rn.f32 %f17474, %f16968, %f65796, %f17470;
	// end inline asm
	// begin inline asm
	fma.rn.f32 %f17478, %f16968, %f65796, %f17474;
	// end inline asm
	// begin inline asm
	sin.approx.f32  %f17482, %f17478;
	// end inline asm
	// begin inline asm
	fma.rn.f32 %f17484, %f17482, %f65796, %f17478;
	// end inline asm
	// begin inline asm
	fma.rn.f32 %f17488, %f17482, %f65796, %f17484;
	// end inline asm
	// begin inline asm
	fma.rn.f32 %f17492, %f17482, %f65796, %f17488;
	// end inline asm
	// begin inline asm
	fma.rn.f32 %f17496, %f17482, %f65796, %f17492;
	// end inline asm
	// begin inline asm
	fma.rn.f32 %f17500, %f17482, %f65796, %f17496;
	// end inline asm
	// begin inline asm
	fma.rn.f32 %f17504, %f17482, %f65796, %f17500;
	// end inline asm
	// begin inline asm
	fma.rn.f32 %f17508, %f17482, %f65796, %f17504;
	// end inline asm
	// begin inline asm
	fma.rn.f32 %f17512, %f17482, %f65796, %f17508;
	// end inline asm
	// begin inline asm
	fma.rn.f32 %f17516, %f17482, %f65796, %f17512;
	// end inline asm
	// begin inline asm
	fma.rn.f32 %f17520, %f17482, %f65796, %f17516;
	// end inline asm
	// begin inline asm
	fma.rn.f32 %f17524, %f17482, %f65796, %f17520;
	// end inline asm
	// begin inline asm
	fma.rn.f32 %f17528, %f17482, %f65796, %f17524;
	// end inline asm
	// begin inline asm
	fma.rn.f32 %f17532, %f17482, %f65796, %f17528;
	// end inline asm
	// begin inline asm
	fma.rn.f32 %f17536, %f17482, %f65796, %f17532;
	// end inline asm
	// begin inline asm
	fma.rn.f32 %f17540, %f17482, %f65796, %f17536;
	// end inline asm
	// begin inline asm
	fma.rn.f32 %f17544, %f17482, %f65796, %f17540;
	// end inline asm
	// begin inline asm
	fma.rn.f32 %f17548, %f17482, %f65796, %f17544;
	// end inline asm
	// begin inline asm
	fma.rn.f32 %f17552, %f17482, %f65796, %f17548;
	// end inline asm
	// begin inline asm
	fma.rn.f32 %f17556, %f17482, %f65796, %f17552;
	// end inline asm
	// begin inline asm
	fma.rn.f32 %f17560, %f17482, %f65796, %f17556;
	// end inline asm
	// begin inline asm
	fma.rn.f32 %f17564, %f17482, %f65796, %f17560;
	// end inline asm
	// begin inline asm
	fma.rn.f32 %f17568, %f17482, %f65796, %f17564;
	// end inline asm
	// begin inline asm
	fma.rn.f32 %f17572, %f17482, %f65796, %f17568;
	// end inline asm
	// begin inline asm
	fma.rn.f32 %f17576, %f17482, %f65796, %f17572;
	// end inline asm
	// begin inline asm
	fma.rn.f32 %f17580, %f17482, %f65796, %f17576;
	// end inline asm
	// begin inline asm
	fma.rn.f32 %f17584, %f17482, %f65796, %f17580;
	// end inline asm
	// begin inline asm
	fma.rn.f32 %f17588, %f17482, %f65796, %f17584;
	// end inline asm
	// begin inline asm
	fma.rn.f32 %f17592, %f17482, %f65796, %f17588;
	// end inline asm
	// begin inline asm
	fma.rn.f32 %f17596, %f17482, %f65796, %f17592;
	// end inline asm
	// begin inline asm
	fma.rn.f32 %f17600, %f17482, %f65796, %f17596;
	// end inline asm
	// begin inline asm
	fma.rn.f32 %f17604, %f17482, %f65796, %f17600;
	// end inline asm
	// begin inline asm
	fma.rn.f32 %f17608, %f17482, %f65796, %f17604;
	// end inline asm
	// begin inline asm
	fma.rn.f32 %f17612, %f17482, %f65796, %f17608;
	// end inline asm
	// begin inline asm
	fma.rn.f32 %f17616, %f17482, %f65796, %f17612;
	// end inline asm
	// begin inline asm
	fma.rn.f32 %f17620, %f17482, %f65796, %f17616;
	// end inline asm
	// begin inline asm
	fma.rn.f32 %f17624, %f17482, %f65796, %f17620;
	// end inline asm
	// begin inline asm
	fma.rn.f32 %f17628, %f17482, %f65796, %f17624;
	// end inline asm
	// begin inline asm
	fma.rn.f32 %f17632, %f17482, %f65796, %f17628;
	// end inline asm
	// begin inline asm
	fma.rn.f32 %f17636, %f17482, %f65796, %f17632;
	// end inline asm
	// begin inline asm
	fma.rn.f32 %f17640, %f17482, %f65796, %f17636;
	// end inline asm
	// begin inline asm
	fma.rn.f32 %f17644, %f17482, %f65796, %f17640;
	// end inline asm
	// begin inline asm
	fma.rn.f32 %f17648, %f17482, %f65796, %f17644;
	// end inline asm
	// begin inline asm
	fma.rn.f32 %f17652, %f17482, %f65796, %f17648;
	// end inline asm
	// begin inline asm
	fma.rn.f32 %f17656, %f17482, %f65796, %f17652;
	// end inline asm
	// begin inline asm
	fma.rn.f32 %f17660, %f17482, %f65796, %f17656;
	// end inline asm
	// begin inline asm
	fma.rn.f32 %f17664, %f17482, %f65796, %f17660;
	// end inline asm
	// begin inline asm
	fma.rn.f32 %f17668, %f17482, %f65796, %f17664;
	// end inline asm
	// begin inline asm
	fma.rn.f32 %f17672, %f17482, %f65796, %f17668;
	// end inline asm
	// begin inline asm
	fma.rn.f32 %f17676, %f17482, %f65796, %f17672;
	// end inline asm
	// begin inline asm
	fma.rn.f32 %f17680, %f17482, %f65796, %f17676;
	// end inline asm
	// begin inline asm
	fma.rn.f32 %f17684, %f17482, %f65796, %f17680;
	// end inline asm
	// begin inline asm
	fma.rn.f32 %f17688, %f17482, %f65796, %f17684;
	// end inline asm
	// begin inline asm
	fma.rn.f32 %f17692, %f17482, %f65796, %f17688;
	// end inline asm
	// begin inline asm
	fma.rn.f32 %f17696, %f17482, %f65796, %f17692;
	// end inline asm
	// begin inline asm
	fma.rn.f32 %f17700, %f17482, %f65796, %f17696;
	// end inline asm
	// begin inline asm
	fma.rn.f32 %f17704, %f17482, %f65796, %f17700;
	// end inline asm
	// begin inline asm
	fma.rn.f32 %f17708, %f17482, %f65796, %f17704;
	// end inline asm
	// begin inline asm
	fma.rn.f32 %f17712, %f17482, %f65796, %f17708;
	// end inline asm
	// begin inline asm
	fma.rn.f32 %f17716, %f17482, %f65796, %f17712;
	// end inline asm
	// begin inline asm
	fma.rn.f32 %f17720, %f17482, %f65796, %f17716;
	// end inline asm
	// begin inline asm
	fma.rn.f32 %f17724, %f17482, %f65796, %f17720;
	// end inline asm
	// begin inline asm
	fma.rn.f32 %f17728, %f17482, %f65796, %f17724;
	// end inline asm
	// begin inline asm
	fma.rn.f32 %f17732, %f17482, %f65796, %f17728;
	// end inline asm
	// begin inline asm
	fma.rn.f32 %f17736, %f17482, %f65796, %f17732;
	// end inline asm
	// begin inline asm
	fma.rn.f32 %f17740, %f17482, %f65796, %f17736;
	// end inline asm
	// begin inline asm
	fma.rn.f32 %f17744, %f17482, %f65796, %f17740;
	// end inline asm
	// begin inline asm
	fma.rn.f32 %f17748, %f17482, %f65796, %f17744;
	// end inline asm
	// begin inline asm
	fma.rn.f32 %f17752, %f17482, %f65796, %f17748;
	// end inline asm
	// begin inline asm
	fma.rn.f32 %f17756, %f17482, %f65796, %f17752;
	// end inline asm
	// begin inline asm
	fma.rn.f32 %f17760, %f17482, %f65796, %f17756;
	// end inline asm
	// begin inline asm
	fma.rn.f32 %f17764, %f17482, %f65796, %f17760;
	// end inline asm
	// begin inline asm
	fma.rn.f32 %f17768, %f17482, %f65796, %f17764;
	// end inline asm
	// begin inline asm
	fma.rn.f32 %f17772, %f17482, %f65796, %f17768;
	// end inline asm
	// begin inline asm
	fma.rn.f32 %f17776, %f17482, %f65796, %f17772;
	// end inline asm
	// begin inline asm
	fma.rn.f32 %f17780, %f17482, %f65796, %f17776;
	// end inline asm
	// begin inline asm
	fma.rn.f32 %f17784, %f17482, %f65796, %f17780;
	// end inline asm
	// begin inline asm
	fma.rn.f32 %f17788, %f17482, %f65796, %f17784;
	// end inline asm
	// begin inline asm
	fma.rn.f32 %f17792, %f17482, %f65796, %f17788;
	// end inline asm
	// begin inline asm
	fma.rn.f32 %f17796, %f17482, %f65796, %f17792;
	// end inline asm
	// begin inline asm
	fma.rn.f32 %f17800, %f17482, %f65796, %f17796;
	// end inline asm
	// begin inline asm
	fma.rn.f32 %f17804, %f17482, %f65796, %f17800;
	// end inline asm
	// begin inline asm
	fma.rn.f32 %f17808, %f17482, %f65796, %f17804;
	// end inline asm
	// begin inline asm
	fma.rn.f32 %f17812, %f17482, %f65796, %f17808;
	// end inline asm
	// begin inline asm
	fma.rn.f32 %f17816, %f17482, %f65796, %f17812;
	// end inline asm
	// begin inline asm
	fma.rn.f32 %f17820, %f17482, %f65796, %f17816;
	// end inline asm
	// begin inline asm
	fma.rn.f32 %f17824, %f17482, %f65796, %f17820;
	// end inline asm
	// begin inline asm
	fma.rn.f32 %f17828, %f17482, %f65796, %f17824;
	// end inline asm
	// begin inline asm
	fma.rn.f32 %f17832, %f17482, %f65796, %f17828;
	// end inline asm
	// begin inline asm
	fma.rn.f32 %f17836, %f17482, %f65796, %f17832;
	// end inline asm
	// begin inline asm
	fma.rn.f32 %f17840, %f17482, %f65796, %f17836;
	// end inline asm
	// begin inline asm
	fma.rn.f32 %f17844, %f17482, %f65796, %f17840;
	// end inline asm
	// begin inline asm
	fma.rn.f32 %f17848, %f17482, %f65796, %f17844;
	// end inline asm
	// begin inline asm
	fma.rn.f32 %f17852, %f17482, %f65796, %f17848;
	// end inline asm
	// begin inline asm
	fma.rn.f32 %f17856, %f17482, %f65796, %f17852;
	// end inline asm
	// begin inline asm
	fma.rn.f32 %f17860, %f17482, %f65796, %f17856;
	// end inline asm
	// begin inline asm
	fma.rn.f32 %f17864, %f17482, %f65796, %f17860;
	// end inline asm
	// begin inline asm
	fma.rn.f32 %f17868, %f17482, %f65796, %f17864;
	// end inline asm
	// begin inline asm
	fma.rn.f32 %f17872, %f17482, %f65796, %f17868;
	// end inline asm
	// begin inline asm
	fma.rn.f32 %f17876, %f17482, %f65796, %f17872;
	// end inline asm
	// begin inline asm
	fma.rn.f32 %f17880, %f17482, %f65796, %f17876;
	// end inline asm
	// begin inline asm
	fma.rn.f32 %f17884, %f17482, %f65796, %f17880;
	// end inline asm
	// begin inline asm
	fma.rn.f32 %f17888, %f17482, %f65796, %f17884;
	// end inline asm
	// begin inline asm
	fma.rn.f32 %f17892, %f17482, %f65796, %f17888;
	// end inline asm
	// begin inline asm
	fma.rn.f32 %f17896, %f17482, %f65796, %f17892;
	// end inline asm
	// begin inline asm
	fma.rn.f32 %f17900, %f17482, %f65796, %f17896;
	// end inline asm
	// begin inline asm
	fma.rn.f32 %f17904, %f17482, %f65796, %f17900;
	// end inline asm
	// begin inline asm
	fma.rn.f32 %f17908, %f17482, %f65796, %f17904;
	// end inline asm
	// begin inline asm
	fma.rn.f32 %f17912, %f17482, %f65796, %f17908;
	// end inline asm
	// begin inline asm
	fma.rn.f32 %f17916, %f17482, %f65796, %f17912;
	// end inline asm
	// begin inline asm
	fma.rn.f32 %f17920, %f17482, %f65796, %f17916;
	// end inline asm
	// begin inline asm
	fma.rn.f32 %f17924, %f17482, %f65796, %f17920;
	// end inline asm
	// begin inline asm
	fma.rn.f32 %f17928, %f17482, %f65796, %f17924;
	// end inline asm
	// begin inline asm
	fma.rn.f32 %f17932, %f17482, %f65796, %f17928;
	// end inline asm
	// begin inline asm
	fma.rn.f32 %f17936, %f17482, %f65796, %f17932;
	// end inline asm
	// begin inline asm
	fma.rn.f32 %f17940, %f17482, %f65796, %f17936;
	// end inline asm
	// begin inline asm
	fma.rn.f32 %f17944, %f17482, %f65796, %f17940;
	// end inline asm
	// begin inline asm
	fma.rn.f32 %f17948, %f17482, %f65796, %f17944;
	// end inline asm
	// begin inline asm
	fma.rn.f32 %f17952, %f17482, %f65796, %f17948;
	// end inline asm
	// begin inline asm
	fma.rn.f32 %f17956, %f17482, %f65796, %f17952;
	// end inline asm
	// begin inline asm
	fma.rn.f32 %f17960, %f17482, %f65796, %f17956;
	// end inline asm
	// begin inline asm
	fma.rn.f32 %f17964, %f17482, %f65796, %f17960;
	// end inline asm
	// begin inline asm
	fma.rn.f32 %f17968, %f17482, %f65796, %f17964;
	// end inline asm
	// begin inline asm
	fma.rn.f32 %f17972, %f17482, %f65796, %f17968;
	// end inline asm
	// begin inline asm
	fma.rn.f32 %f17976, %f17482, %f65796, %f17972;
	// end inline asm
	// begin inline asm
	fma.rn.f32 %f17980, %f17482, %f65796, %f17976;
	// end inline asm
	// begin inline asm
	fma.rn.f32 %f17984, %f17482, %f65796, %f17980;
	// end inline asm
	// begin inline asm
	fma.rn.f32 %f17988, %f17482, %f65796, %f17984;
	// end inline asm
	// begin inline asm
	fma.rn.f32 %f17992, %f17482, %f65796, %f17988;
	// end inline asm
	// begin inline asm
	sin.approx.f32  %f17996, %f17992;
	// end inline asm
	// begin inline asm
	fma.rn.f32 %f17998, %f17996, %f65796, %f17992;
	// end inline asm
	// begin inline asm
	fma.rn.f32 %f18002, %f17996, %f65796, %f17998;
	// end inline asm
	// begin inline asm
	fma.rn.f32 %f18006, %f17996, %f65796, %f18002;
	// end inline asm
	// begin inline asm
	fma.rn.f32 %f18010, %f17996, %f65796, %f18006;
	// end inline asm
	// begin inline asm
	fma.rn.f32 %f18014, %f17996, %f65796, %f18010;
	// end inline asm
	// begin inline asm
	fma.rn.f32 %f18018, %f17996, %f65796, %f18014;
	// end inline asm
	// begin inline asm
	fma.rn.f32 %f18022, %f17996, %f65796, %f18018;
	// end inline asm
	// begin inline asm
	fma.rn.f32 %f18026, %f17996, %f65796, %f18022;
	// end inline asm
	// begin inline asm
	fma.rn.f32 %f18030, %f17996, %f65796, %f18026;
	// end inline asm
	// begin inline asm
	fma.rn.f32 %f18034, %f17996, %f65796, %f18030;
	// end inline asm
	// begin inline asm
	fma.rn.f32 %f18038, %f17996, %f65796, %f18034;
	// end inline asm
	// begin inline asm
	fma.rn.f32 %f18042, %f17996, %f65796, %f18038;
	// end inline asm
	// begin inline asm
	fma.rn.f32 %f18046, %f17996, %f65796, %f18042;
	// end inline asm
	// begin inline asm
	fma.rn.f32 %f18050, %f17996, %f65796, %f18046;
	// end inline asm
	// begin inline asm
	fma.rn.f32 %f18054, %f17996, %f65796, %f18050;
	// end inline asm
	// begin inline asm
	fma.rn.f32 %f18058, %f17996, %f65796, %f18054;
	// end inline asm
	// begin inline asm
	fma.rn.f32 %f18062, %f17996, %f65796, %f18058;
	// end inline asm
	// begin inline asm
	fma.rn.f32 %f18066, %f17996, %f65796, %f18062;
	// end inline asm
	// begin inline asm
	fma.rn.f32 %f18070, %f17996, %f65796, %f18066;
	// end inline asm
	// begin inline asm
	fma.rn.f32 %f18074, %f17996, %f65796, %f18070;
	// end inline asm
	// begin inline asm
	fma.rn.f32 %f18078, %f17996, %f65796, %f18074;
	// end inline asm
	// begin inline asm
	fma.rn.f32 %f18082, %f17996, %f65796, %f18078;
	// end inline asm
	// begin inline asm
	fma.rn.f32 %f18086, %f17996, %f65796, %f18082;
	// end inline asm
	// begin inline asm
	fma.rn.f32 %f18090, %f17996, %f65796, %f18086;
	// end inline asm
	// begin inline asm
	fma.rn.f32 %f18094, %f17996, %f65796, %f18090;
	// end inline asm
	// begin inline asm
	fma.rn.f32 %f18098, %f17996, %f65796, %f18094;
	// end inline asm
	// begin inline asm
	fma.rn.f32 %f18102, %f17996, %f65796, %f18098;
	// end inline asm
	// begin inline asm
	fma.rn.f32 %f18106, %f17996, %f65796, %f18102;
	// end inline asm
	// begin inline asm
	fma.rn.f32 %f18110, %f17996, %f65796, %f18106;
	// end inline asm
	// begin inline asm
	fma.rn.f32 %f18114, %f17996, %f65796, %f18110;
	// end inline asm
	// begin inline asm
	fma.rn.f32 %f18118, %f17996, %f65796, %f18114;
	// end inline asm
	// begin inline asm
	fma.rn.f32 %f18122, %f17996, %f65796, %f18118;
	// end inline asm
	// begin inline asm
	fma.rn.f32 %f18126, %f17996, %f65796, %f18122;
	// end inline asm
	// begin inline asm
	fma.rn.f32 %f18130, %f17996, %f65796, %f18126;
	// end inline asm
	// begin inline asm
	fma.rn.f32 %f18134, %f17996, %f65796, %f18130;
	// end inline asm
	// begin inline asm
	fma.rn.f32 %f18138, %f17996, %f65796, %f18134;
	// end inline asm
	// begin inline asm
	fma.rn.f32 %f18142, %f17996, %f65796, %f18138;
	// end inline asm
	// begin inline asm
	fma.rn.f32 %f18146, %f17996, %f65796, %f18142;
	// end inline asm
	// begin inline asm
	fma.rn.f32 %f18150, %f17996, %f65796, %f18146;
	// end inline asm
	// begin inline asm
	fma.rn.f32 %f18154, %f17996, %f65796, %f18150;
	// end inline asm
	// begin inline asm
	fma.rn.f32 %f18158, %f17996, %f65796, %f18154;
	// end inline asm
	// begin inline asm
	fma.rn.f32 %f18162, %f17996, %f65796, %f18158;
	// end inline asm
	// begin inline asm
	fma.rn.f32 %f18166, %f17996, %f65796, %f18162;
	// end inline asm
	// begin inline asm
	fma.rn.f32 %f18170, %f17996, %f65796, %f18166;
	// end inline asm
	// begin inline asm
	fma.rn.f32 %f18174, %f17996, %f65796, %f18170;
	// end inline asm
	// begin inline asm
	fma.rn.f32 %f18178, %f17996, %f65796, %f18174;
	// end inline asm
	// begin inline asm
	fma.rn.f32 %f18182, %f17996, %f65796, %f18178;
	// end inline asm
	// begin inline asm
	fma.rn.f32 %f18186, %f17996, %f65796, %f18182;
	// end inline asm
	// begin inline asm
	fma.rn.f32 %f18190, %f17996, %f65796, %f18186;
	// end inline asm
	// begin inline asm
	fma.rn.f32 %f18194, %f17996, %f65796, %f18190;
	// end inline asm
	// begin inline asm
	fma.rn.f32 %f18198, %f17996, %f65796, %f18194;
	// end inline asm
	// begin inline asm
	fma.rn.f32 %f18202, %f17996, %f65796, %f18198;
	// end inline asm
	// begin inline asm
	fma.rn.f32 %f18206, %f17996, %f65796, %f18202;
	// end inline asm
	// begin inline asm
	fma.rn.f32 %f18210, %f17996, %f65796, %f18206;
	// end inline asm
	// begin inline asm
	fma.rn.f32 %f18214, %f17996, %f65796, %f18210;
	// end inline asm
	// begin inline asm
	fma.rn.f32 %f18218, %f17996, %f65796, %f18214;
	// end inline asm
	// begin inline asm
	fma.rn.f32 %f18222, %f17996, %f65796, %f18218;
	// end inline asm
	// begin inline asm
	fma.rn.f32 %f18226, %f17996, %f65796, %f18222;
	// end inline asm
	// begin inline asm
	fma.rn.f32 %f18230, %f17996, %f65796, %f18226;
	// end inline asm
	// begin inline asm
	fma.rn.f32 %f18234, %f17996, %f65796, %f18230;
	// end inline asm
	// begin inline asm
	fma.rn.f32 %f18238, %f17996, %f65796, %f18234;
	// end inline asm
	// begin inline asm
	fma.rn.f32 %f18242, %f17996, %f65796, %f18238;
	// end inline asm
	// begin inline asm
	fma.rn.f32 %f18246, %f17996, %f65796, %f18242;
	// end inline asm
	// begin inline asm
	fma.rn.f32 %f18250, %f17996, %f65796, %f18246;
	// end inline asm
	// begin inline asm
	fma.rn.f32 %f18254, %f17996, %f65796, %f18250;
	// end inline asm
	// begin inline asm
	fma.rn.f32 %f18258, %f17996, %f65796, %f18254;
	// end inline asm
	// begin inline asm
	fma.rn.f32 %f18262, %f17996, %f65796, %f18258;
	// end inline asm
	// begin inline asm
	fma.rn.f32 %f18266, %f17996, %f65796, %f18262;
	// end inline asm
	// begin inline asm
	fma.rn.f32 %f18270, %f17996, %f65796, %f18266;
	// end inline asm
	// begin inline asm
	fma.rn.f32 %f18274, %f17996, %f65796, %f18270;
	// end inline asm
	// begin inline asm
	fma.rn.f32 %f18278, %f17996, %f65796, %f18274;
	// end inline asm
	// begin inline asm
	fma.rn.f32 %f18282, %f17996, %f65796, %f18278;
	// end inline asm
	// begin inline asm
	fma.rn.f32 %f18286, %f17996, %f65796, %f18282;
	// end inline asm
	// begin inline asm
	fma.rn.f32 %f18290, %f17996, %f65796, %f18286;
	// end inline asm
	// begin inline asm
	fma.rn.f32 %f18294, %f17996, %f65796, %f18290;
	// end inline asm
	// begin inline asm
	fma.rn.f32 %f18298, %f17996, %f65796, %f18294;
	// end inline asm
	// begin inline asm
	fma.rn.f32 %f18302, %f17996, %f65796, %f18298;
	// end inline asm
	// begin inline asm
	fma.rn.f32 %f18306, %f17996, %f65796, %f18302;
	// end inline asm
	// begin inline asm
	fma.rn.f32 %f18310, %f17996, %f65796, %f18306;
	// end inline asm
	// begin inline asm
	fma.rn.f32 %f18314, %f17996, %f65796, %f18310;
	// end inline asm
	// begin inline asm
	fma.rn.f32 %f18318, %f17996, %f65796, %f18314;
	// end inline asm
	// begin inline asm
	fma.rn.f32 %f18322, %f17996, %f65796, %f18318;
	// end inline asm
	// begin inline asm
	fma.rn.f32 %f18326, %f17996, %f65796, %f18322;
	// end inline asm
	// begin inline asm
	fma.rn.f32 %f18330, %f17996, %f65796, %f18326;
	// end inline asm
	// begin inline asm
	fma.rn.f32 %f18334, %f17996, %f65796, %f18330;
	// end inline asm
	// begin inline asm
	fma.rn.f32 %f18338, %f17996, %f65796, %f18334;
	// end inline asm
	// begin inline asm
	fma.rn.f32 %f18342, %f17996, %f65796, %f18338;
	// end inline asm
	// begin inline asm
	fma.rn.f32 %f18346, %f17996, %f65796, %f18342;
	// end inline asm
	// begin inline asm
	fma.rn.f32 %f18350, %f17996, %f65796, %f18346;
	// end inline asm
	// begin inline asm
	fma.rn.f32 %f18354, %f17996, %f65796, %f18350;
	// end inline asm
	// begin inline asm
	fma.rn.f32 %f18358, %f17996, %f65796, %f18354;
	// end inline asm
	// begin inline asm
	fma.rn.f32 %f18362, %f17996, %f65796, %f18358;
	// end inline asm
	// begin inline asm
	fma.rn.f32 %f18366, %f17996, %f65796, %f18362;
	// end inline asm
	// begin inline asm
	fma.rn.f32 %f18370, %f17996, %f65796, %f18366;
	// end inline asm
	// begin inline asm
	fma.rn.f32 %f18374, %f17996, %f65796, %f18370;
	// end inline asm
	// begin inline asm
	fma.rn.f32 %f18378, %f17996, %f65796, %f18374;
	// end inline asm
	// begin inline asm
	fma.rn.f32 %f18382, %f17996, %f65796, %f18378;
	// end inline asm
	// begin inline asm
	fma.rn.f32 %f18386, %f17996, %f65796, %f18382;
	// end inline asm
	// begin inline asm
	fma.rn.f32 %f18390, %f17996, %f65796, %f18386;
	// end inline asm
	// begin inline asm
	fma.rn.f32 %f18394, %f17996, %f65796, %f18390;
	// end inline asm
	// begin inline asm
	fma.rn.f32 %f18398, %f17996, %f65796, %f18394;
	// end inline asm
	// begin inline asm
	fma.rn.f32 %f18402, %f17996, %f65796, %f18398;
	// end inline asm
	// begin inline asm
	fma.rn.f32 %f18406, %f17996, %f65796, %f18402;
	// end inline asm
	// begin inline asm
	fma.rn.f32 %f18410, %f17996, %f65796, %f18406;
	// end inline asm
	// begin inline asm
	fma.rn.f32 %f18414, %f17996, %f65796, %f18410;
	// end inline asm
	// begin inline asm
	fma.rn.f32 %f18418, %f17996, %f65796, %f18414;
	// end inline asm
	// begin inline asm
	fma.rn.f32 %f18422, %f17996, %f65796, %f18418;
	// end inline asm
	// begin inline asm
	fma.rn.f32 %f18426, %f17996, %f65796, %f18422;
	// end inline asm
	// begin inline asm
	fma.rn.f32 %f18430, %f17996, %f65796, %f18426;
	// end inline asm
	// begin inline asm
	fma.rn.f32 %f18434, %f17996, %f65796, %f18430;
	// end inline asm
	// begin inline asm
	fma.rn.f32 %f18438, %f17996, %f65796, %f18434;
	// end inline asm
	// begin inline asm
	fma.rn.f32 %f18442, %f17996, %f65796, %f18438;
	// end inline asm
	// begin inline asm
	fma.rn.f32 %f18446, %f17996, %f65796, %f18442;
	// end inline asm
	// begin inline asm
	fma.rn.f32 %f18450, %f17996, %f65796, %f18446;
	// end inline asm
	// begin inline asm
	fma.rn.f32 %f18454, %f17996, %f65796, %f18450;
	// end inline asm
	// begin inline asm
	fma.rn.f32 %f18458, %f17996, %f65796, %f18454;
	// end inline asm
	// begin inline asm
	fma.rn.f32 %f18462, %f17996, %f65796, %f18458;
	// end inline asm
	// begin inline asm
	fma.rn.f32 %f18466, %f17996, %f65796, %f18462;
	// end inline asm
	// begin inline asm
	fma.rn.f32 %f18470, %f17996, %f65796, %f18466;
	// end inline asm
	// begin inline asm
	fma.rn.f32 %f18474, %f17996, %f65796, %f18470;
	// end inline asm
	// begin inline asm
	fma.rn.f32 %f18478, %f17996, %f65796, %f18474;
	// end inline asm
	// begin inline asm
	fma.rn.f32 %f18482, %f17996, %f65796, %f18478;
	// end inline asm
	// begin inline asm
	fma.rn.f32 %f18486, %f17996, %f65796, %f18482;
	// end inline asm
	// begin inline asm
	fma.rn.f32 %f18490, %f17996, %f65796, %f18486;
	// end inline asm
	// begin inline asm
	fma.rn.f32 %f18494, %f17996, %f65796, %f18490;
	// end inline asm
	// begin inline asm
	fma.rn.f32 %f18498, %f17996, %f65796, %f18494;
	// end inline asm
	// begin inline asm
	fma.rn.f32 %f18502, %f17996, %f65796, %f18498;
	// end inline asm
	// begin inline asm
	fma.rn.f32 %f18506, %f17996, %f65796, %f18502;
	// end inline asm
	// begin inline asm
	sin.approx.f32  %f18510, %f18506;
	// end inline asm
	// begin inline asm
	fma.rn.f32 %f18512, %f18510, %f65796, %f18506;
	// end inline asm
	// begin inline asm
	fma.rn.f32 %f18516, %f18510, %f65796, %f18512;
	// end inline asm
	// begin inline asm
	fma.rn.f32 %f18520, %f18510, %f65796, %f18516;
	// end inline asm
	// begin inline asm
	fma.rn.f32 %f18524, %f18510, %f65796, %f18520;
	// end inline asm
	// begin inline asm
	fma.rn.f32 %f18528, %f18510, %f65796, %f18524;
	// end inline asm
	// begin inline asm
	fma.rn.f32 %f18532, %f18510, %f65796, %f18528;
	// end inline asm
	// begin inline asm
	fma.rn.f32 %f18536, %f18510, %f65796, %f18532;
	// end inline asm
	// begin inline asm
	fma.rn.f32 %f18540, %f18510, %f65796, %f18536;
	// end inline asm
	// begin inline asm
	fma.rn.f32 %f18544, %f18510, %f65796, %f18540;
	// end inline asm
	// begin inline asm
	fma.rn.f32 %f18548, %f18510, %f65796, %f18544;
	// end inline asm
	// begin inline asm
	fma.rn.f32 %f18552, %f18510, %f65796, %f18548;
	// end inline asm
	// begin inline asm
	fma.rn.f32 %f18556, %f18510, %f65796, %f18552;
	// end inline asm
	// begin inline asm
	fma.rn.f32 %f18560, %f18510, %f65796, %f18556;
	// end inline asm
	// begin inline asm
	fma.rn.f32 %f18564, %f18510, %f65796, %f18560;
	// end inline asm
	// begin inline asm
	fma.rn.f32 %f18568, %f18510, %f65796, %f18564;
	// end inline asm
	// begin inline asm
	fma.rn.f32 %f18572, %f18510, %f65796, %f18568;
	// end inline asm
	// begin inline asm
	fma.rn.f32 %f18576, %f18510, %f65796, %f18572;
	// end inline asm
	// begin inline asm
	fma.rn.f32 %f18580, %f18510, %f65796, %f18576;
	// end inline asm
	// begin inline asm
	fma.rn.f32 %f18584, %f18510, %f65796, %f18580;
	// end inline asm
	// begin inline asm
	fma.rn.f32 %f18588, %f18510, %f65796, %f18584;
	// end inline asm
	// begin inline asm
	fma.rn.f32 %f18592, %f18510, %f65796, %f18588;
	// end inline asm
	// begin inline asm
	fma.rn.f32 %f18596, %f18510, %f65796, %f18592;
	// end inline asm
	// begin inline asm
	fma.rn.f32 %f18600, %f18510, %f65796, %f18596;
	// end inline asm
	// begin inline asm
	fma.rn.f32 %f18604, %f18510, %f65796, %f18600;
	// end inline asm
	// begin inline asm
	fma.rn.f32 %f18608, %f18510, %f65796, %f18604;
	// end inline asm
	// begin inline asm
	fma.rn.f32 %f18612, %f18510, %f65796, %f18608;
	// end inline asm
	// begin inline asm
	fma.rn.f32 %f18616, %f18510, %f65796, %f18612;
	// end inline asm
	// begin inline asm
	fma.rn.f32 %f18620, %f18510, %f65796, %f18616;
	// end inline asm
	// begin inline asm
	fma.rn.f32 %f18624, %f18510, %f65796, %f18620;
	// end inline asm
	// begin inline asm
	fma.rn.f32 %f18628, %f18510, %f65796, %f18624;
	// end inline asm
	// begin inline asm
	fma.rn.f32 %f18632, %f18510, %f65796, %f18628;
	// end inline asm
	// begin inline asm
	fma.rn.f32 %f18636, %f18510, %f65796, %f18632;
	// end inline asm
	// begin inline asm
	fma.rn.f32 %f18640, %f18510, %f65796, %f18636;
	// end inline asm
	// begin inline asm
	fma.rn.f32 %f18644, %f18510, %f65796, %f18640;
	// end inline asm
	// begin inline asm
	fma.rn.f32 %f18648, %f18510, %f65796, %f18644;
	// end inline asm
	// begin inline asm
	fma.rn.f32 %f18652, %f18510, %f65796, %f18648;
	// end inline asm
	// begin inline asm
	fma.rn.f32 %f18656, %f18510, %f65796, %f18652;
	// end inline asm
	// begin inline asm
	fma.rn.f32 %f18660, %f18510, %f65796, %f18656;
	// end inline asm
	// begin inline asm
	fma.rn.f32 %f18664, %f18510, %f65796, %f18660;
	// end inline asm
	// begin inline asm
	fma.rn.f32 %f18668, %f18510, %f65796, %f18664;
	// end inline asm
	// begin inline asm
	fma.rn.f32 %f18672, %f18510, %f65796, %f18668;
	// end inline asm
	// begin inline asm
	fma.rn.f32 %f18676, %f18510, %f65796, %f18672;
	// end inline asm
	// begin inline asm
	fma.rn.f32 %f18680, %f18510, %f65796, %f18676;
	// end inline asm
	// begin inline asm
	fma.rn.f32 %f18684, %f18510, %f65796, %f18680;
	// end inline asm
	// begin inline asm
	fma.rn.f32 %f18688, %f18510, %f65796, %f18684;
	// end inline asm
	// begin inline asm
	fma.rn.f32 %f18692, %f18510, %f65796, %f18688;
	// end inline asm
	// begin inline asm
	fma.rn.f32 %f18696, %f18510, %f65796, %f18692;
	// end inline asm
	// begin inline asm
	fma.rn.f32 %f18700, %f18510, %f65796, %f18696;
	// end inline asm
	// begin inline asm
	fma.rn.f32 %f18704, %f18510, %f65796, %f18700;
	// end inline asm
	// begin inline asm
	fma.rn.f32 %f18708, %f18510, %f65796, %f18704;
	// end inline asm
	// begin inline asm
	fma.rn.f32 %f18712, %f18510, %f65796, %f18708;
	// end inline asm
	// begin inline asm
	fma.rn.f32 %f18716, %f18510, %f65796, %f18712;
	// end inline asm
	// begin inline asm
	fma.rn.f32 %f18720, %f18510, %f65796, %f18716;
	// end inline asm
	// begin inline asm
	fma.rn.f32 %f18724, %f18510, %f65796, %f18720;
	// end inline asm
	// begin inline asm
	fma.rn.f32 %f18728, %f18510, %f65796, %f18724;
	// end inline asm
	// begin inline asm
	fma.rn.f32 %f18732, %f18510, %f65796, %f18728;
	// end inline asm
	// begin inline asm
	fma.rn.f32 %f18736, %f18510, %f65796, %f18732;
	// end inline asm
	// begin inline asm
	fma.rn.f32 %f18740, %f18510, %f65796, %f18736;
	// end inline asm
	// begin inline asm
	fma.rn.f32 %f18744, %f18510, %f65796, %f18740;
	// end inline asm
	// begin inline asm
	fma.rn.f32 %f18748, %f18510, %f65796, %f18744;
	// end inline asm
	// begin inline asm
	fma.rn.f32 %f18752, %f18510, %f65796, %f18748;
	// end inline asm
	// begin inline asm
	fma.rn.f32 %f18756, %f18510, %f65796, %f18752;
	// end inline asm
	// begin inline asm
	fma.rn.f32 %f18760, %f18510, %f65796, %f18756;
	// end inline asm
	// begin inline asm
	fma.rn.f32 %f18764, %f18510, %f65796, %f18760;
	// end inline asm
	// begin inline asm
	fma.rn.f32 %f18768, %f18510, %f65796, %f18764;
	// end inline asm
	// begin inline asm
	fma.rn.f32 %f18772, %f18510, %f65796, %f18768;
	// end inline asm
	// begin inline asm
	fma.rn.f32 %f18776, %f18510, %f65796, %f18772;
	// end inline asm
	// begin inline asm
	fma.rn.f32 %f18780, %f18510, %f65796, %f18776;
	// end inline asm
	// begin inline asm
	fma.rn.f32 %f18784, %f18510, %f65796, %f18780;
	// end inline asm
	// begin inline asm
	fma.rn.f32 %f18788, %f18510, %f65796, %f18784;
	// end inline asm
	// begin inline asm
	fma.rn.f32 %f18792, %f18510, %f65796, %f18788;
	// end inline asm
	// begin inline asm
	fma.rn.f32 %f18796, %f18510, %f65796, %f18792;
	// end inline asm
	// begin inline asm
	fma.rn.f32 %f18800, %f18510, %f65796, %f18796;
	// end inline asm
	// begin inline asm
	fma.rn.f32 %f18804, %f18510, %f65796, %f18800;
	// end inline asm
	// begin inline asm
	fma.rn.f32 %f18808, %f18510, %f65796, %f18804;
	// end inline asm
	// begin inline asm
	fma.rn.f32 %f18812, %f18510, %f65796, %f18808;
	// end inline asm
	// begin inline asm
	fma.rn.f32 %f18816, %f18510, %f65796, %f18812;
	// end inline asm
	// begin inline asm
	fma.rn.f32 %f18820, %f18510, %f65796, %f18816;
	// end inline asm
	// begin inline asm
	fma.rn.f32 %f18824, %f18510, %f65796, %f18820;
	// end inline asm
	// begin inline asm
	fma.rn.f32 %f18828, %f18510, %f65796, %f18824;
	// end inline asm
	// begin inline asm
	fma.rn.f32 %f18832, %f18510, %f65796, %f18828;
	// end inline asm
	// begin inline asm
	fma.rn.f32 %f18836, %f18510, %f65796, %f18832;
	// end inline asm
	// begin inline asm
	fma.rn.f32 %f18840, %f18510, %f65796, %f18836;
	// end inline asm
	// begin inline asm
	fma.rn.f32 %f18844, %f18510, %f65796, %f18840;
	// end inline asm
	// begin inline asm
	fma.rn.f32 %f18848, %f18510, %f65796, %f18844;
	// end inline asm
	// begin inline asm
	fma.rn.f32 %f18852, %f18510, %f65796, %f18848;
	// end inline asm
	// begin inline asm
	fma.rn.f32 %f18856, %f18510, %f65796, %f18852;
	// end inline asm
	// begin inline asm
	fma.rn.f32 %f18860, %f18510, %f65796, %f18856;
	// end inline asm
	// begin inline asm
	fma.rn.f32 %f18864, %f18510, %f65796, %f18860;
	// end inline asm
	// begin inline asm
	fma.rn.f32 %f18868, %f18510, %f65796, %f18864;
	// end inline asm
	// begin inline asm
	fma.rn.f32 %f18872, %f18510, %f65796, %f18868;
	// end inline asm
	// begin inline asm
	fma.rn.f32 %f18876, %f18510, %f65796, %f18872;
	// end inline asm
	// begin inline asm
	fma.rn.f32 %f18880, %f18510, %f65796, %f18876;
	// end inline asm
	// begin inline asm
	fma.rn.f32 %f18884, %f18510, %f65796, %f18880;
	// end inline asm
	// begin inline asm
	fma.rn.f32 %f18888, %f18510, %f65796, %f18884;
	// end inline asm
	// begin inline asm
	fma.rn.f32 %f18892, %f18510, %f65796, %f18888;
	// end inline asm
	// begin inline asm
	fma.rn.f32 %f18896, %f18510, %f65796, %f18892;
	// end inline asm
	// begin inline asm
	fma.rn.f32 %f18900, %f18510, %f65796, %f18896;
	// end inline asm
	// begin inline asm
	fma.rn.f32 %f18904, %f18510, %f65796, %f18900;
	// end inline asm
	// begin inline asm
	fma.rn.f32 %f18908, %f18510, %f65796, %f18904;
	// end inline asm
	// begin inline asm
	fma.rn.f32 %f18912, %f18510, %f65796, %f18908;
	// end inline asm
	// begin inline asm
	fma.rn.f32 %f18916, %f18510, %f65796, %f18912;
	// end inline asm
	// begin inline asm
	fma.rn.f32 %f18920, %f18510, %f65796, %f18916;
	// end inline asm
	// begin inline asm
	fma.rn.f32 %f18924, %f18510, %f65796, %f18920;
	// end inline asm
	// begin inline asm
	fma.rn.f32 %f18928, %f18510, %f65796, %f18924;
	// end inline asm
	// begin inline asm
	fma.rn.f32 %f18932, %f18510, %f65796, %f18928;
	// end inline asm
	// begin inline asm
	fma.rn.f32 %f18936, %f18510, %f65796, %f18932;
	// end inline asm
	// begin inline asm
	fma.rn.f32 %f18940, %f18510, %f65796, %f18936;
	// end inline asm
	// begin inline asm
	fma.rn.f32 %f18944, %f18510, %f65796, %f18940;
	// end inline asm
	// begin inline asm
	fma.rn.f32 %f18948, %f18510, %f65796, %f18944;
	// end inline asm
	// begin inline asm
	fma.rn.f32 %f18952, %f18510, %f65796, %f18948;
	// end inline asm
	// begin inline asm
	fma.rn.f32 %f18956, %f18510, %f65796, %f18952;
	// end inline asm
	// begin inline asm
	fma.rn.f32 %f18960, %f18510, %f65796, %f18956;
	// end inline asm
	// begin inline asm
	fma.rn.f32 %f18964, %f18510, %f65796, %f18960;
	// end inline asm
	// begin inline asm
	fma.rn.f32 %f18968, %f18510, %f65796, %f18964;
	// end inline asm
	// begin inline asm
	fma.rn.f32 %f18972, %f18510, %f65796, %f18968;
	// end inline asm
	// begin inline asm
	fma.rn.f32 %f18976, %f18510, %f65796, %f18972;
	// end inline asm
	// begin inline asm
	fma.rn.f32 %f18980, %f18510, %f65796, %f18976;
	// end inline asm
	// begin inline asm
	fma.rn.f32 %f18984, %f18510, %f65796, %f18980;
	// end inline asm
	// begin inline asm
	fma.rn.f32 %f18988, %f18510, %f65796, %f18984;
	// end inline asm
	// begin inline asm
	fma.rn.f32 %f18992, %f18510, %f65796, %f18988;
	// end inline asm
	// begin inline asm
	fma.rn.f32 %f18996, %f18510, %f65796, %f18992;
	// end inline asm
	// begin inline asm
	fma.rn.f32 %f19000, %f18510, %f65796, %f18996;
	// end inline asm
	// begin inline asm
	fma.rn.f32 %f19004, %f18510, %f65796, %f19000;
	// end inline asm
	// begin inline asm
	fma.rn.f32 %f19008, %f18510, %f65796, %f19004;
	// end inline asm
	// begin inline asm
	fma.rn.f32 %f19012, %f18510, %f65796, %f19008;
	// end inline asm
	// begin inline asm
	fma.rn.f32 %f19016, %f18510, %f65796, %f19012;
	// end inline asm
	// begin inline asm
	fma.rn.f32 %f19020, %f18510, %f65796, %f19016;
	// end inline asm
	// begin inline asm
	sin.approx.f32  %f19024, %f19020;
	// end inline asm
	// begin inline asm
	fma.rn.f32 %f19026, %f19024, %f65796, %f19020;
	// end inline asm
	// begin inline asm
	fma.rn.f32 %f19030, %f19024, %f65796, %f19026;
	// end inline asm
	// begin inline asm
	fma.rn.f32 %f19034, %f19024, %f65796, %f19030;
	// end inline asm
	// begin inline asm
	fma.rn.f32 %f19038, %f19024, %f65796, %f19034;
	// end inline asm
	// begin inline asm
	fma.rn.f32 %f19042, %f19024, %f65796, %f19038;
	// end inline asm
	// begin inline asm
	fma.rn.f32 %f19046, %f19024, %f65796, %f19042;
	// end inline asm
	// begin inline asm
	fma.rn.f32 %f19050, %f19024, %f65796, %f19046;
	// end inline asm
	// begin inline asm
	fma.rn.f32 %f19054, %f19024, %f65796, %f19050;
	// end inline asm
	// begin inline asm
	fma.rn.f32 %f19058, %f19024, %f65796, %f19054;
	// end inline asm
	// begin inline asm
	fma.rn.f32 %f19062, %f19024, %f65796, %f19058;
	// end inline asm
	// begin inline asm
	fma.rn.f32 %f19066, %f19024, %f65796, %f19062;
	// end inline asm
	// begin inline asm
	fma.rn.f32 %f19070, %f19024, %f65796, %f19066;
	// end inline asm
	// begin inline asm
	fma.rn.f32 %f19074, %f19024, %f65796, %f19070;
	// end inline asm
	// begin inline asm
	fma.rn.f32 %f19078, %f19024, %f65796, %f19074;
	// end inline asm
	// begin inline asm
	fma.rn.f32 %f19082, %f19024, %f65796, %f19078;
	// end inline asm
	// begin inline asm
	fma.rn.f32 %f19086, %f19024, %f65796, %f19082;
	// end inline asm
	// begin inline asm
	fma.rn.f32 %f19090, %f19024, %f65796, %f19086;
	// end inline asm
	// begin inline asm
	fma.rn.f32 %f19094, %f19024, %f65796, %f19090;
	// end inline asm
	// begin inline asm
	fma.rn.f32 %f19098, %f19024, %f65796, %f19094;
	// end inline asm
	// begin inline asm
	fma.rn.f32 %f19102, %f19024, %f65796, %f19098;
	// end inline asm
	// begin inline asm
	fma.rn.f32 %f19106, %f19024, %f65796, %f19102;
	// end inline asm
	// begin inline asm
	fma.rn.f32 %f19110, %f19024, %f65796, %f19106;
	// end inline asm
	// begin inline asm
	fma.rn.f32 %f19114, %f19024, %f65796, %f19110;
	// end inline asm
	// begin inline asm
	fma.rn.f32 %f19118, %f19024, %f65796, %f19114;
	// end inline asm
	// begin inline asm
	fma.rn.f32 %f19122, %f19024, %f65796, %f19118;
	// end inline asm
	// begin inline asm
	fma.rn.f32 %f19126, %f19024, %f65796, %f19122;
	// end inline asm
	// begin inline asm
	fma.rn.f32 %f19130, %f19024, %f65796, %f19126;
	// end inline asm
	// begin inline asm
	fma.rn.f32 %f19134, %f19024, %f65796, %f19130;
	// end inline asm
	// begin inline asm
	fma.rn.f32 %f19138, %f19024, %f65796, %f19134;
	// end inline asm
	// begin inline asm
	fma.rn.f32 %f19142, %f19024, %f65796, %f19138;
	// end inline asm
	// begin inline asm
	fma.rn.f32 %f19146, %f19024, %f65796, %f19142;
	// end inline asm
	// begin inline asm
	fma.rn.f32 %f19150, %f19024, %f65796, %f19146;
	// end inline asm
	// begin inline asm
	fma.rn.f32 %f19154, %f19024, %f65796, %f19150;
	// end inline asm
	// begin inline asm
	fma.rn.f32 %f19158, %f19024, %f65796, %f19154;
	// end inline asm
	// begin inline asm
	fma.rn.f32 %f19162, %f19024, %f65796, %f19158;
	// end inline asm
	// begin inline asm
	fma.rn.f32 %f19166, %f19024, %f65796, %f19162;
	// end inline asm
	// begin inline asm
	fma.rn.f32 %f19170, %f19024, %f65796, %f19166;
	// end inline asm
	// begin inline asm
	fma.rn.f32 %f19174, %f19024, %f65796, %f19170;
	// end inline asm
	// begin inline asm
	fma.rn.f32 %f19178, %f19024, %f65796, %f19174;
	// end inline asm
	// begin inline asm
	fma.rn.f32 %f19182, %f19024, %f65796, %f19178;
	// end inline asm
	// begin inline asm
	fma.rn.f32 %f19186, %f19024, %f65796, %f19182;
	// end inline asm
	// begin inline asm
	fma.rn.f32 %f19190, %f19024, %f65796, %f19186;
	// end inline asm
	// begin inline asm
	fma.rn.f32 %f19194, %f19024, %f65796, %f19190;
	// end inline asm
	// begin inline asm
	fma.rn.f32 %f19198, %f19024, %f65796, %f19194;
	// end inline asm
	// begin inline asm
	fma.rn.f32 %f19202, %f19024, %f65796, %f19198;
	// end inline asm
	// begin inline asm
	fma.rn.f32 %f19206, %f19024, %f65796, %f19202;
	// end inline asm
	// begin inline asm
	fma.rn.f32 %f19210, %f19024, %f65796, %f19206;
	// end inline asm
	// begin inline asm
	fma.rn.f32 %f19214, %f19024, %f65796, %f19210;
	// end inline asm
	// begin inline asm
	fma.rn.f32 %f19218, %f19024, %f65796, %f19214;
	// end inline asm
	// begin inline asm
	fma.rn.f32 %f19222, %f19024, %f65796, %f19218;
	// end inline asm
	// begin inline asm
	fma.rn.f32 %f19226, %f19024, %f65796, %f19222;
	// end inline asm
	// begin inline asm
	fma.rn.f32 %f19230, %f19024, %f65796, %f19226;
	// end inline asm
	// begin inline asm
	fma.rn.f32 %f19234, %f19024, %f65796, %f19230;
	// end inline asm
	// begin inline asm
	fma.rn.f32 %f19238, %f19024, %f65796, %f19234;
	// end inline asm
	// begin inline asm
	fma.rn.f32 %f19242, %f19024, %f65796, %f19238;
	// end inline asm
	// begin inline asm
	fma.rn.f32 %f19246, %f19024, %f65796, %f19242;
	// end inline asm
	// begin inline asm
	fma.rn.f32 %f19250, %f19024, %f65796, %f19246;
	// end inline asm
	// begin inline asm
	fma.rn.f32 %f19254, %f19024, %f65796, %f19250;
	// end inline asm
	// begin inline asm
	fma.rn.f32 %f19258, %f19024, %f65796, %f19254;
	// end inline asm
	// begin inline asm
	fma.rn.f32 %f19262, %f19024, %f65796, %f19258;
	// end inline asm
	// begin inline asm
	fma.rn.f32 %f19266, %f19024, %f65796, %f19262;
	// end inline asm
	// begin inline asm
	fma.rn.f32 %f19270, %f19024, %f65796, %f19266;
	// end inline asm
	// begin inline asm
	fma.rn.f32 %f19274, %f19024, %f65796, %f19270;
	// end inline asm
	// begin inline asm
	fma.rn.f32 %f19278, %f19024, %f65796, %f19274;
	// end inline asm
	// begin inline asm
	fma.rn.f32 %f19282, %f19024, %f65796, %f19278;
	// end inline asm
	// begin inline asm
	fma.rn.f32 %f19286, %f19024, %f65796, %f19282;
	// end inline asm
	// begin inline asm
	fma.rn.f32 %f19290, %f19024, %f65796, %f19286;
	// end inline asm
	// begin inline asm
	fma.rn.f32 %f19294, %f19024, %f65796, %f19290;
	// end inline asm
	// begin inline asm
	fma.rn.f32 %f19298, %f19024, %f65796, %f19294;
	// end inline asm
	// begin inline asm
	fma.rn.f32 %f19302, %f19024, %f65796, %f19298;
	// end inline asm
	// begin inline asm
	fma.rn.f32 %f19306, %f19024, %f65796, %f19302;
	// end inline asm
	// begin inline asm
	fma.rn.f32 %f19310, %f19024, %f65796, %f19306;
	// end inline asm
	// begin inline asm
	fma.rn.f32 %f19314, %f19024, %f65796, %f19310;
	// end inline asm
	// begin inline asm
	fma.rn.f32 %f19318, %f19024, %f65796, %f19314;
	// end inline asm
	// begin inline asm
	fma.rn.f32 %f19322, %f19024, %f65796, %f19318;
	// end inline asm
	// begin inline asm
	fma.rn.f32 %f19326, %f19024, %f65796, %f19322;
	// end inline asm
	// begin inline asm
	fma.rn.f32 %f19330, %f19024, %f65796, %f19326;
	// end inline asm
	// begin inline asm
	fma.rn.f32 %f19334, %f19024, %f65796, %f19330;
	// end inline asm
	// begin inline asm
	fma.rn.f32 %f19338, %f19024, %f65796, %f19334;
	// end inline asm
	// begin inline asm
	fma.rn.f32 %f19342, %f19024, %f65796, %f19338;
	// end inline asm
	// begin inline asm
	fma.rn.f32 %f19346, %f19024, %f65796, %f19342;
	// end inline asm
	// begin inline asm
	fma.rn.f32 %f19350, %f19024, %f65796, %f19346;
	// end inline asm
	// begin inline asm
	fma.rn.f32 %f19354, %f19024, %f65796, %f19350;
	// end inline asm
	// begin inline asm
	fma.rn.f32 %f19358, %f19024, %f65796, %f19354;
	// end inline asm
	// begin inline asm
	fma.rn.f32 %f19362, %f19024, %f65796, %f19358;
	// end inline asm
	// begin inline asm
	fma.rn.f32 %f19366, %f19024, %f65796, %f19362;
	// end inline asm
	// begin inline asm
	fma.rn.f32 %f19370, %f19024, %f65796, %f19366;
	// end inline asm
	// begin inline asm
	fma.rn.f32 %f19374, %f19024, %f65796, %f19370;
	// end inline asm
	// begin inline asm
	fma.rn.f32 %f19378, %f19024, %f65796, %f19374;
	// end inline asm
	// begin inline asm
	fma.rn.f32 %f19382, %f19024, %f65796, %f19378;
	// end inline asm
	// begin inline asm
	fma.rn.f32 %f19386, %f19024, %f65796, %f19382;
	// end inline asm
	// begin inline asm
	fma.rn.f32 %f19390, %f19024, %f65796, %f19386;
	// end inline asm
	// begin inline asm
	fma.rn.f32 %f19394, %f19024, %f65796, %f19390;
	// end inline asm
	// begin inline asm
	fma.rn.f32 %f19398, %f19024, %f65796, %f19394;
	// end inline asm
	// begin inline asm
	fma.rn.f32 %f19402, %f19024, %f65796, %f19398;
	// end inline asm
	// begin inline asm
	fma.rn.f32 %f19406, %f19024, %f65796, %f19402;
	// end inline asm
	// begin inline asm
	fma.rn.f32 %f19410, %f19024, %f65796, %f19406;
	// end inline asm
	// begin inline asm
	fma.rn.f32 %f19414, %f19024, %f65796, %f19410;
	// end inline asm
	// begin inline asm
	fma.rn.f32 %f19418, %f19024, %f65796, %f19414;
	// end inline asm
	// begin inline asm
	fma.rn.f32 %f19422, %f19024, %f65796, %f19418;
	// end inline asm
	// begin inline asm
	fma.rn.f32 %f19426, %f19024, %f65796, %f19422;
	// end inline asm
	// begin inline asm
	fma.rn.f32 %f19430, %f19024, %f65796, %f19426;
	// end inline asm
	// begin inline asm
	fma.rn.f32 %f19434, %f19024, %f65796, %f19430;
	// end inline asm
	// begin inline asm
	fma.rn.f32 %f19438, %f19024, %f65796, %f19434;
	// end inline asm
	// begin inline asm
	fma.rn.f32 %f19442, %f19024, %f65796, %f19438;
	// end inline asm
	// begin inline asm
	fma.rn.f32 %f19446, %f19024, %f65796, %f19442;
	// end inline asm
	// begin inline asm
	fma.rn.f32 %f19450, %f19024, %f65796, %f19446;
	// end inline asm
	// begin inline asm
	fma.rn.f32 %f19454, %f19024, %f65796, %f19450;
	// end inline asm
	// begin inline asm
	fma.rn.f32 %f19458, %f19024, %f65796, %f19454;
	// end inline asm
	// begin inline asm
	fma.rn.f32 %f19462, %f19024, %f65796, %f19458;
	// end inline asm
	// begin inline asm
	fma.rn.f32 %f19466, %f19024, %f65796, %f19462;
	// end inline asm
	// begin inline asm
	fma.rn.f32 %f19470, %f19024, %f65796, %f19466;
	// end inline asm
	// begin inline asm
	fma.rn.f32 %f19474, %f19024, %f65796, %f19470;
	// end inline asm
	// begin inline asm
	fma.rn.f32 %f19478, %f19024, %f65796, %f19474;
	// end inline asm
	// begin inline asm
	fma.rn.f32 %f19482, %f19024, %f65796, %f19478;
	// end inline asm
	// begin inline asm
	fma.rn.f32 %f19486, %f19024, %f65796, %f19482;
	// end inline asm
	// begin inline asm
	fma.rn.f32 %f19490, %f19024, %f65796, %f19486;
	// end inline asm
	// begin inline asm
	fma.rn.f32 %f19494, %f19024, %f65796, %f19490;
	// end inline asm
	// begin inline asm
	fma.rn.f32 %f19498, %f19024, %f65796, %f19494;
	// end inline asm
	// begin inline asm
	fma.rn.f32 %f19502, %f19024, %f65796, %f19498;
	// end inline asm
	// begin inline asm
	fma.rn.f32 %f19506, %f19024, %f65796, %f19502;
	// end inline asm
	// begin inline asm
	fma.rn.f32 %f19510, %f19024, %f65796, %f19506;
	// end inline asm
	// begin inline asm
	fma.rn.f32 %f19514, %f19024, %f65796, %f19510;
	// end inline asm
	// begin inline asm
	fma.rn.f32 %f19518, %f19024, %f65796, %f19514;
	// end inline asm
	// begin inline asm
	fma.rn.f32 %f19522, %f19024, %f65796, %f19518;
	// end inline asm
	// begin inline asm
	fma.rn.f32 %f19526, %f19024, %f65796, %f19522;
	// end inline asm
	// begin inline asm
	fma.rn.f32 %f19530, %f19024, %f65796, %f19526;
	// end inline asm
	// begin inline asm
	fma.rn.f32 %f19534, %f19024, %f65796, %f19530;
	// end inline asm
	// begin inline asm
	sin.approx.f32  %f19538, %f19534;
	// end inline asm
	// begin inline asm
	fma.rn.f32 %f19540, %f19538, %f65796, %f19534;
	// end inline asm
	// begin inline asm
	fma.rn.f32 %f19544, %f19538, %f65796, %f19540;
	// end inline asm
	// begin inline asm
	fma.rn.f32 %f19548, %f19538, %f65796, %f19544;
	// end inline asm
	// begin inline asm
	fma.rn.f32 %f19552, %f19538, %f65796, %f19548;
	// end inline asm
	// begin inline asm
	fma.rn.f32 %f19556, %f19538, %f65796, %f19552;
	// end inline asm
	// begin inline asm
	fma.rn.f32 %f19560, %f19538, %f65796, %f19556;
	// end inline asm
	// begin inline asm
	fma.rn.f32 %f19564, %f19538, %f65796, %f19560;
	// end inline asm
	// begin inline asm
	fma.rn.f32 %f19568, %f19538, %f65796, %f19564;
	// end inline asm
	// begin inline asm
	fma.rn.f32 %f19572, %f19538, %f65796, %f19568;
	// end inline asm
	// begin inline asm
	fma.rn.f32 %f19576, %f19538, %f65796, %f19572;
	// end inline asm
	// begin inline asm
	fma.rn.f32 %f19580, %f19538, %f65796, %f19576;
	// end inline asm
	// begin inline asm
	fma.rn.f32 %f19584, %f19538, %f65796, %f19580;
	// end inline asm
	// begin inline asm
	fma.rn.f32 %f19588, %f19538, %f65796, %f19584;
	// end inline asm
	// begin inline asm
	fma.rn.f32 %f19592, %f19538, %f65796, %f19588;
	// end inline asm
	// begin inline asm
	fma.rn.f32 %f19596, %f19538, %f65796, %f19592;
	// end inline asm
	// begin inline asm
	fma.rn.f32 %f19600, %f19538, %f65796, %f19596;
	// end inline asm
	// begin inline asm
	fma.rn.f32 %f19604, %f19538, %f65796, %f19600;
	// end inline asm
	// begin inline asm
	fma.rn.f32 %f19608, %f19538, %f65796, %f19604;
	// end inline asm
	// begin inline asm
	fma.rn.f32 %f19612, %f19538, %f65796, %f19608;
	// end inline asm
	// begin inline asm
	fma.rn.f32 %f19616, %f19538, %f65796, %f19612;
	// end inline asm
	// begin inline asm
	fma.rn.f32 %f19620, %f19538, %f65796, %f19616;
	// end inline asm
	// begin inline asm
	fma.rn.f32 %f19624, %f19538, %f65796, %f19620;
	// end inline asm
	// begin inline asm
	fma.rn.f32 %f19628, %f19538, %f65796, %f19624;
	// end inline asm
	// begin inline asm
	fma.rn.f32 %f19632, %f19538, %f65796, %f19628;
	// end inline asm
	// begin inline asm
	fma.rn.f32 %f19636, %f19538, %f65796, %f19632;
	// end inline asm
	// begin inline asm
	fma.rn.f32 %f19640, %f19538, %f65796, %f19636;
	// end inline asm
	// begin inline asm
	fma.rn.f32 %f19644, %f19538, %f65796, %f19640;
	// end inline asm
	// begin inline asm
	fma.rn.f32 %f19648, %f19538, %f65796, %f19644;
	// end inline asm
	// begin inline asm
	fma.rn.f32 %f19652, %f19538, %f65796, %f19648;
	// end inline asm
	// begin inline asm
	fma.rn.f32 %f19656, %f19538, %f65796, %f19652;
	// end inline asm
	// begin inline asm
	fma.rn.f32 %f19660, %f19538, %f65796, %f19656;
	// end inline asm
	// begin inline asm
	fma.rn.f32 %f19664, %f19538, %f65796, %f19660;
	// end inline asm
	// begin inline asm
	fma.rn.f32 %f19668, %f19538, %f65796, %f19664;
	// end inline asm
	// begin inline asm
	fma.rn.f32 %f19672, %f19538, %f65796, %f19668;
	// end inline asm
	// begin inline asm
	fma.rn.f32 %f19676, %f19538, %f65796, %f19672;
	// end inline asm
	// begin inline asm
	fma.rn.f32 %f19680, %f19538, %f65796, %f19676;
	// end inline asm
	// begin inline asm
	fma.rn.f32 %f19684, %f19538, %f65796, %f19680;
	// end inline asm
	// begin inline asm
	fma.rn.f32 %f19688, %f19538, %f65796, %f19684;
	// end inline asm
	// begin inline asm
	fma.rn.f32 %f19692, %f19538, %f65796, %f19688;
	// end inline asm
	// begin inline asm
	fma.rn.f32 %f19696, %f19538, %f65796, %f19692;
	// end inline asm
	// begin inline asm
	fma.rn.f32 %f19700, %f19538, %f65796, %f19696;
	// end inline asm
	// begin inline asm
	fma.rn.f32 %f19704, %f19538, %f65796, %f19700;
	// end inline asm
	// begin inline asm
	fma.rn.f32 %f19708, %f19538, %f65796, %f19704;
	// end inline asm
	// begin inline asm
	fma.rn.f32 %f19712, %f19538, %f65796, %f19708;
	// end inline asm
	// begin inline asm
	fma.rn.f32 %f19716, %f19538, %f65796, %f19712;
	// end inline asm
	// begin inline asm
	fma.rn.f32 %f19720, %f19538, %f65796, %f19716;
	// end inline asm
	// begin inline asm
	fma.rn.f32 %f19724, %f19538, %f65796, %f19720;
	// end inline asm
	// begin inline asm
	fma.rn.f32 %f19728, %f19538, %f65796, %f19724;
	// end inline asm
	// begin inline asm
	fma.rn.f32 %f19732, %f19538, %f65796, %f19728;
	// end inline asm
	// begin inline asm
	fma.rn.f32 %f19736, %f19538, %f65796, %f19732;
	// end inline asm
	// begin inline asm
	fma.rn.f32 %f19740, %f19538, %f65796, %f19736;
	// end inline asm
	// begin inline asm
	fma.rn.f32 %f19744, %f19538, %f65796, %f19740;
	// end inline asm
	// begin inline asm
	fma.rn.f32 %f19748, %f19538, %f65796, %f19744;
	// end inline asm
	// begin inline asm
	fma.rn.f32 %f19752, %f19538, %f65796, %f19748;
	// end inline asm
	// begin inline asm
	fma.rn.f32 %f19756, %f19538, %f65796, %f19752;
	// end inline asm
	// begin inline asm
	fma.rn.f32 %f19760, %f19538, %f65796, %f19756;
	// end inline asm
	// begin inline asm
	fma.rn.f32 %f19764, %f19538, %f65796, %f19760;
	// end inline asm
	// begin inline asm
	fma.rn.f32 %f19768, %f19538, %f65796, %f19764;
	// end inline asm
	// begin inline asm
	fma.rn.f32 %f19772, %f19538, %f65796, %f19768;
	// end inline asm
	// begin inline asm
	fma.rn.f32 %f19776, %f19538, %f65796, %f19772;
	// end inline asm
	// begin inline asm
	fma.rn.f32 %f19780, %f19538, %f65796, %f19776;
	// end inline asm
	// begin inline asm
	fma.rn.f32 %f19784, %f19538, %f65796, %f19780;
	// end inline asm
	// begin inline asm
	fma.rn.f32 %f19788, %f19538, %f65796, %f19784;
	// end inline asm
	// begin inline asm
	fma.rn.f32 %f19792, %f19538, %f65796, %f19788;
	// end inline asm
	// begin inline asm
	fma.rn.f32 %f19796, %f19538, %f65796, %f19792;
	// end inline asm
	// begin inline asm
	fma.rn.f32 %f19800, %f19538, %f65796, %f19796;
	// end inline asm
	// begin inline asm
	fma.rn.f32 %f19804, %f19538, %f65796, %f19800;
	// end inline asm
	// begin inline asm
	fma.rn.f32 %f19808, %f19538, %f65796, %f19804;
	// end inline asm
	// begin inline asm
	fma.rn.f32 %f19812, %f19538, %f65796, %f19808;
	// end inline asm
	// begin inline asm
	fma.rn.f32 %f19816, %f19538, %f65796, %f19812;
	// end inline asm
	// begin inline asm
	fma.rn.f32 %f19820, %f19538, %f65796, %f19816;
	// end inline asm
	// begin inline asm
	fma.rn.f32 %f19824, %f19538, %f65796, %f19820;
	// end inline asm
	// begin inline asm
	fma.rn.f32 %f19828, %f19538, %f65796, %f19824;
	// end inline asm
	// begin inline asm
	fma.rn.f32 %f19832, %f19538, %f65796, %f19828;
	// end inline asm
	// begin inline asm
	fma.rn.f32 %f19836, %f19538, %f65796, %f19832;
	// end inline asm
	// begin inline asm
	fma.rn.f32 %f19840, %f19538, %f65796, %f19836;
	// end inline asm
	// begin inline asm
	fma.rn.f32 %f19844, %f19538, %f65796, %f19840;
	// end inline asm
	// begin inline asm
	fma.rn.f32 %f19848, %f19538, %f65796, %f19844;
	// end inline asm
	// begin inline asm
	fma.rn.f32 %f19852, %f19538, %f65796, %f19848;
	// end inline asm
	// begin inline asm
	fma.rn.f32 %f19856, %f19538, %f65796, %f19852;
	// end inline asm
	// begin inline asm
	fma.rn.f32 %f19860, %f19538, %f65796, %f19856;
	// end inline asm
	// begin inline asm
	fma.rn.f32 %f19864, %f19538, %f65796, %f19860;
	// end inline asm
	// begin inline asm
	fma.rn.f32 %f19868, %f19538, %f65796, %f19864;
	// end inline asm
	// begin inline asm
	fma.rn.f32 %f19872, %f19538, %f65796, %f19868;
	// end inline asm
	// begin inline asm
	fma.rn.f32 %f19876, %f19538, %f65796, %f19872;
	// end inline asm
	// begin inline asm
	fma.rn.f32 %f19880, %f19538, %f65796, %f19876;
	// end inline asm
	// begin inline asm
	fma.rn.f32 %f19884, %f19538, %f65796, %f19880;
	// end inline asm
	// begin inline asm
	fma.rn.f32 %f19888, %f19538, %f65796, %f19884;
	// end inline asm
	// begin inline asm
	fma.rn.f32 %f19892, %f19538, %f65796, %f19888;
	// end inline asm
	// begin inline asm
	fma.rn.f32 %f19896, %f19538, %f65796, %f19892;
	// end inline asm
	// begin inline asm
	fma.rn.f32 %f19900, %f19538, %f65796, %f19896;
	// end inline asm
	// begin inline asm
	fma.rn.f32 %f19904, %f19538, %f65796, %f19900;
	// end inline asm
	// begin inline asm
	fma.rn.f32 %f19908, %f19538, %f65796, %f19904;
	// end inline asm
	// begin inline asm
	fma.rn.f32 %f19912, %f19538, %f65796, %f19908;
	// end inline asm
	// begin inline asm
	fma.rn.f32 %f19916, %f19538, %f65796, %f19912;
	// end inline asm
	// begin inline asm
	fma.rn.f32 %f19920, %f19538, %f65796, %f19916;
	// end inline asm
	// begin inline asm
	fma.rn.f32 %f19924, %f19538, %f65796, %f19920;
	// end inline asm
	// begin inline asm
	fma.rn.f32 %f19928, %f19538, %f65796, %f19924;
	// end inline asm
	// begin inline asm
	fma.rn.f32 %f19932, %f19538, %f65796, %f19928;
	// end inline asm
	// begin inline asm
	fma.rn.f32 %f19936, %f19538, %f65796, %f19932;
	// end inline asm
	// begin inline asm
	fma.rn.f32 %f19940, %f19538, %f65796, %f19936;
	// end inline asm
	// begin inline asm
	fma.rn.f32 %f19944, %f19538, %f65796, %f19940;
	// end inline asm
	// begin inline asm
	fma.rn.f32 %f19948, %f19538, %f65796, %f19944;
	// end inline asm
	// begin inline asm
	fma.rn.f32 %f19952, %f19538, %f65796, %f19948;
	// end inline asm
	// begin inline asm
	fma.rn.f32 %f19956, %f19538, %f65796, %f19952;
	// end inline asm
	// begin inline asm
	fma.rn.f32 %f19960, %f19538, %f65796, %f19956;
	// end inline asm
	// begin inline asm
	fma.rn.f32 %f19964, %f19538, %f65796, %f19960;
	// end inline asm
	// begin inline asm
	fma.rn.f32 %f19968, %f19538, %f65796, %f19964;
	// end inline asm
	// begin inline asm
	fma.rn.f32 %f19972, %f19538, %f65796, %f19968;
	// end inline asm
	// begin inline asm
	fma.rn.f32 %f19976, %f19538, %f65796, %f19972;
	// end inline asm
	// begin inline asm
	fma.rn.f32 %f19980, %f19538, %f65796, %f19976;
	// end inline asm
	// begin inline asm
	fma.rn.f32 %f19984, %f19538, %f65796, %f19980;
	// end inline asm
	// begin inline asm
	fma.rn.f32 %f19988, %f19538, %f65796, %f19984;
	// end inline asm
	// begin inline asm
	fma.rn.f32 %f19992, %f19538, %f65796, %f19988;
	// end inline asm
	// begin inline asm
	fma.rn.f32 %f19996, %f19538, %f65796, %f19992;
	// end inline asm
	// begin inline asm
	fma.rn.f32 %f20000, %f19538, %f65796, %f19996;
	// end inline asm
	// begin inline asm
	fma.rn.f32 %f20004, %f19538, %f65796, %f20000;
	// end inline asm
	// begin inline asm
	fma.rn.f32 %f20008, %f19538, %f65796, %f20004;
	// end inline asm
	// begin inline asm
	fma.rn.f32 %f20012, %f19538, %f65796, %f20008;
	// end inline asm
	// begin inline asm
	fma.rn.f32 %f20016, %f19538, %f65796, %f20012;
	// end inline asm
	// begin inline asm
	fma.rn.f32 %f20020, %f19538, %f65796, %f20016;
	// end inline asm
	// begin inline asm
	fma.rn.f32 %f20024, %f19538, %f65796, %f20020;
	// end inline asm
	// begin inline asm
	fma.rn.f32 %f20028, %f19538, %f65796, %f20024;
	// end inline asm
	// begin inline asm
	fma.rn.f32 %f20032, %f19538, %f65796, %f20028;
	// end inline asm
	// begin inline asm
	fma.rn.f32 %f20036, %f19538, %f65796, %f20032;
	// end inline asm
	// begin inline asm
	fma.rn.f32 %f20040, %f19538, %f65796, %f20036;
	// end inline asm
	// begin inline asm
	fma.rn.f32 %f20044, %f19538, %f65796, %f20040;
	// end inline asm
	// begin inline asm
	fma.rn.f32 %f20048, %f19538, %f65796, %f20044;
	// end inline asm
	// begin inline asm
	sin.approx.f32  %f20052, %f20048;
	// end inline asm
	// begin inline asm
	fma.rn.f32 %f20054, %f20052, %f65796, %f20048;
	// end inline asm
	// begin inline asm
	fma.rn.f32 %f20058, %f20052, %f65796, %f20054;
	// end inline asm
	// begin inline asm
	fma.rn.f32 %f20062, %f20052, %f65796, %f20058;
	// end inline asm
	// begin inline asm
	fma.rn.f32 %f20066, %f20052, %f65796, %f20062;
	// end inline asm
	// begin inline asm
	fma.rn.f32 %f20070, %f20052, %f65796, %f20066;
	// end inline asm
	// begin inline asm
	fma.rn.f32 %f20074, %f20052, %f65796, %f20070;
	// end inline asm
	// begin inline asm
	fma.rn.f32 %f20078, %f20052, %f65796, %f20074;
	// end inline asm
	// begin inline asm
	fma.rn.f32 %f20082, %f20052, %f65796, %f20078;
	// end inline asm
	// begin inline asm
	fma.rn.f32 %f20086, %f20052, %f65796, %f20082;
	// end inline asm
	// begin inline asm
	fma.rn.f32 %f20090, %f20052, %f65796, %f20086;
	// end inline asm
	// begin inline asm
	fma.rn.f32 %f20094, %f20052, %f65796, %f20090;
	// end inline asm
	// begin inline asm
	fma.rn.f32 %f20098, %f20052, %f65796, %f20094;
	// end inline asm
	// begin inline asm
	fma.rn.f32 %f20102, %f20052, %f65796, %f20098;
	// end inline asm
	// begin inline asm
	fma.rn.f32 %f20106, %f20052, %f65796, %f20102;
	// end inline asm
	// begin inline asm
	fma.rn.f32 %f20110, %f20052, %f65796, %f20106;
	// end inline asm
	// begin inline asm
	fma.rn.f32 %f20114, %f20052, %f65796, %f20110;
	// end inline asm
	// begin inline asm
	fma.rn.f32 %f20118, %f20052, %f65796, %f20114;
	// end inline asm
	// begin inline asm
	fma.rn.f32 %f20122, %f20052, %f65796, %f20118;
	// end inline asm
	// begin inline asm
	fma.rn.f32 %f20126, %f20052, %f65796, %f20122;
	// end inline asm
	// begin inline asm
	fma.rn.f32 %f20130, %f20052, %f65796, %f20126;
	// end inline asm
	// begin inline asm
	fma.rn.f32 %f20134, %f20052, %f65796, %f20130;
	// end inline asm
	// begin inline asm
	fma.rn.f32 %f20138, %f20052, %f65796, %f20134;
	// end inline asm
	// begin inline asm
	fma.rn.f32 %f20142, %f20052, %f65796, %f20138;
	// end inline asm
	// begin inline asm
	fma.rn.f32 %f20146, %f20052, %f65796, %f20142;
	// end inline asm
	// begin inline asm
	fma.rn.f32 %f20150, %f20052, %f65796, %f20146;
	// end inline asm
	// begin inline asm
	fma.rn.f32 %f20154, %f20052, %f65796, %f20150;
	// end inline asm
	// begin inline asm
	fma.rn.f32 %f20158, %f20052, %f65796, %f20154;
	// end inline asm
	// begin inline asm
	fma.rn.f32 %f20162, %f20052, %f65796, %f20158;
	// end inline asm
	// begin inline asm
	fma.rn.f32 %f20166, %f20052, %f65796, %f20162;
	// end inline asm
	// begin inline asm
	fma.rn.f32 %f20170, %f20052, %f65796, %f20166;
	// end inline asm
	// begin inline asm
	fma.rn.f32 %f20174, %f20052, %f65796, %f20170;
	// end inline asm
	// begin inline asm
	fma.rn.f32 %f20178, %f20052, %f65796, %f20174;
	// end inline asm
	// begin inline asm
	fma.rn.f32 %f20182, %f20052, %f65796, %f20178;
	// end inline asm
	// begin inline asm
	fma.rn.f32 %f20186, %f20052, %f65796, %f20182;
	// end inline asm
	// begin inline asm
	fma.rn.f32 %f20190, %f20052, %f65796, %f20186;
	// end inline asm
	// begin inline asm
	fma.rn.f32 %f20194, %f20052, %f65796, %f20190;
	// end inline asm
	// begin inline asm
	fma.rn.f32 %f20198, %f20052, %f65796, %f20194;
	// end inline asm
	// begin inline asm
	fma.rn.f32 %f20202, %f20052, %f65796, %f20198;
	// end inline asm
	// begin inline asm
	fma.rn.f32 %f20206, %f20052, %f65796, %f20202;
	// end inline asm
	// begin inline asm
	fma.rn.f32 %f20210, %f20052, %f65796, %f20206;
	// end inline asm
	// begin inline asm
	fma.rn.f32 %f20214, %f20052, %f65796, %f20210;
	// end inline asm
	// begin inline asm
	fma.rn.f32 %f20218, %f20052, %f65796, %f20214;
	// end inline asm
	// begin inline asm
	fma.rn.f32 %f20222, %f20052, %f65796, %f20218;
	// end inline asm
	// begin inline asm
	fma.rn.f32 %f20226, %f20052, %f65796, %f20222;
	// end inline asm
	// begin inline asm
	fma.rn.f32 %f20230, %f20052, %f65796, %f20226;
	// end inline asm
	// begin inline asm
	fma.rn.f32 %f20234, %f20052, %f65796, %f20230;
	// end inline asm
	// begin inline asm
	fma.rn.f32 %f20238, %f20052, %f65796, %f20234;
	// end inline asm
	// begin inline asm
	fma.rn.f32 %f20242, %f20052, %f65796, %f20238;
	// end inline asm
	// begin inline asm
	fma.rn.f32 %f20246, %f20052, %f65796, %f20242;
	// end inline asm
	// begin inline asm
	fma.rn.f32 %f20250, %f20052, %f65796, %f20246;
	// end inline asm
	// begin inline asm
	fma.rn.f32 %f20254, %f20052, %f65796, %f20250;
	// end inline asm
	// begin inline asm
	fma.rn.f32 %f20258, %f20052, %f65796, %f20254;
	// end inline asm
	// begin inline asm
	fma.rn.f32 %f20262, %f20052, %f65796, %f20258;
	// end inline asm
	// begin inline asm
	fma.rn.f32 %f20266, %f20052, %f65796, %f20262;
	// end inline asm
	// begin inline asm
	fma.rn.f32 %f20270, %f20052, %f65796, %f20266;
	// end inline asm
	// begin inline asm
	fma.rn.f32 %f20274, %f20052, %f65796, %f20270;
	// end inline asm
	// begin inline asm
	fma.rn.f32 %f20278, %f20052, %f65796, %f20274;
	// end inline asm
	// begin inline asm
	fma.rn.f32 %f20282, %f20052, %f65796, %f20278;
	// end inline asm
	// begin inline asm
	fma.rn.f32 %f20286, %f20052, %f65796, %f20282;
	// end inline asm
	// begin inline asm
	fma.rn.f32 %f20290, %f20052, %f65796, %f20286;
	// end inline asm
	// begin inline asm
	fma.rn.f32 %f20294, %f20052, %f65796, %f20290;
	// end inline asm
	// begin inline asm
	fma.rn.f32 %f20298, %f20052, %f65796, %f20294;
	// end inline asm
	// begin inline asm
	fma.rn.f32 %f20302, %f20052, %f65796, %f20298;
	// end inline asm
	// begin inline asm
	fma.rn.f32 %f20306, %f20052, %f65796, %f20302;
	// end inline asm
	// begin inline asm
	fma.rn.f32 %f20310, %f20052, %f65796, %f20306;
	// end inline asm
	// begin inline asm
	fma.rn.f32 %f20314, %f20052, %f65796, %f20310;
	// end inline asm
	// begin inline asm
	fma.rn.f32 %f20318, %f20052, %f65796, %f20314;
	// end inline asm
	// begin inline asm
	fma.rn.f32 %f20322, %f20052, %f65796, %f20318;
	// end inline asm
	// begin inline asm
	fma.rn.f32 %f20326, %f20052, %f65796, %f20322;
	// end inline asm
	// begin inline asm
	fma.rn.f32 %f20330, %f20052, %f65796, %f20326;
	// end inline asm
	// begin inline asm
	fma.rn.f32 %f20334, %f20052, %f65796, %f20330;
	// end inline asm
	// begin inline asm
	fma.rn.f32 %f20338, %f20052, %f65796, %f20334;
	// end inline asm
	// begin inline asm
	fma.rn.f32 %f20342, %f20052, %f65796, %f20338;
	// end inline asm
	// begin inline asm
	fma.rn.f32 %f20346, %f20052, %f65796, %f20342;
	// end inline asm
	// begin inline asm
	fma.rn.f32 %f20350, %f20052, %f65796, %f20346;
	// end inline asm
	// begin inline asm
	fma.rn.f32 %f20354, %f20052, %f65796, %f20350;
	// end inline asm
	// begin inline asm
	fma.rn.f32 %f20358, %f20052, %f65796, %f20354;
	// end inline asm
	// begin inline asm
	fma.rn.f32 %f20362, %f20052, %f65796, %f20358;
	// end inline asm
	// begin inline asm
	fma.rn.f32 %f20366, %f20052, %f65796, %f20362;
	// end inline asm
	// begin inline asm
	fma.rn.f32 %f20370, %f20052, %f65796, %f20366;
	// end inline asm
	// begin inline asm
	fma.rn.f32 %f20374, %f20052, %f65796, %f20370;
	// end inline asm
	// begin inline asm
	fma.rn.f32 %f20378, %f20052, %f65796, %f20374;
	// end inline asm
	// begin inline asm
	fma.rn.f32 %f20382, %f20052, %f65796, %f20378;
	// end inline asm
	// begin inline asm
	fma.rn.f32 %f20386, %f20052, %f65796, %f20382;
	// end inline asm
	// begin inline asm
	fma.rn.f32 %f20390, %f20052, %f65796, %f20386;
	// end inline asm
	// begin inline asm
	fma.rn.f32 %f20394, %f20052, %f65796, %f20390;
	// end inline asm
	// begin inline asm
	fma.rn.f32 %f20398, %f20052, %f65796, %f20394;
	// end inline asm
	// begin inline asm
	fma.rn.f32 %f20402, %f20052, %f65796, %f20398;
	// end inline asm
	// begin inline asm
	fma.rn.f32 %f20406, %f20052, %f65796, %f20402;
	// end inline asm
	// begin inline asm
	fma.rn.f32 %f20410, %f20052, %f65796, %f20406;
	// end inline asm
	// begin inline asm
	fma.rn.f32 %f20414, %f20052, %f65796, %f20410;
	// end inline asm
	// begin inline asm
	fma.rn.f32 %f20418, %f20052, %f65796, %f20414;
	// end inline asm
	// begin inline asm
	fma.rn.f32 %f20422, %f20052, %f65796, %f20418;
	// end inline asm
	// begin inline asm
	fma.rn.f32 %f20426, %f20052, %f65796, %f20422;
	// end inline asm
	// begin inline asm
	fma.rn.f32 %f20430, %f20052, %f65796, %f20426;
	// end inline asm
	// begin inline asm
	fma.rn.f32 %f20434, %f20052, %f65796, %f20430;
	// end inline asm
	// begin inline asm
	fma.rn.f32 %f20438, %f20052, %f65796, %f20434;
	// end inline asm
	// begin inline asm
	fma.rn.f32 %f20442, %f20052, %f65796, %f20438;
	// end inline asm
	// begin inline asm
	fma.rn.f32 %f20446, %f20052, %f65796, %f20442;
	// end inline asm
	// begin inline asm
	fma.rn.f32 %f20450, %f20052, %f65796, %f20446;
	// end inline asm
	// begin inline asm
	fma.rn.f32 %f20454, %f20052, %f65796, %f20450;
	// end inline asm
	// begin inline asm
	fma.rn.f32 %f20458, %f20052, %f65796, %f20454;
	// end inline asm
	// begin inline asm
	fma.rn.f32 %f20462, %f20052, %f65796, %f20458;
	// end inline asm
	// begin inline asm
	fma.rn.f32 %f20466, %f20052, %f65796, %f20462;
	// end inline asm
	// begin inline asm
	fma.rn.f32 %f20470, %f20052, %f65796, %f20466;
	// end inline asm
	// begin inline asm
	fma.rn.f32 %f20474, %f20052, %f65796, %f20470;
	// end inline asm
	// begin inline asm
	fma.rn.f32 %f20478, %f20052, %f65796, %f20474;
	// end inline asm
	// begin inline asm
	fma.rn.f32 %f20482, %f20052, %f65796, %f20478;
	// end inline asm
	// begin inline asm
	fma.rn.f32 %f20486, %f20052, %f65796, %f20482;
	// end inline asm
	// begin inline asm
	fma.rn.f32 %f20490, %f20052, %f65796, %f20486;
	// end inline asm
	// begin inline asm
	fma.rn.f32 %f20494, %f20052, %f65796, %f20490;
	// end inline asm
	// begin inline asm
	fma.rn.f32 %f20498, %f20052, %f65796, %f20494;
	// end inline asm
	// begin inline asm
	fma.rn.f32 %f20502, %f20052, %f65796, %f20498;
	// end inline asm
	// begin inline asm
	fma.rn.f32 %f20506, %f20052, %f65796, %f20502;
	// end inline asm
	// begin inline asm
	fma.rn.f32 %f20510, %f20052, %f65796, %f20506;
	// end inline asm
	// begin inline asm
	fma.rn.f32 %f20514, %f20052, %f65796, %f20510;
	// end inline asm
	// begin inline asm
	fma.rn.f32 %f20518, %f20052, %f65796, %f20514;
	// end inline asm
	// begin inline asm
	fma.rn.f32 %f20522, %f20052, %f65796, %f20518;
	// end inline asm
	// begin inline asm
	fma.rn.f32 %f20526, %f20052, %f65796, %f20522;
	// end inline asm
	// begin inline asm
	fma.rn.f32 %f20530, %f20052, %f65796, %f20526;
	// end inline asm
	// begin inline asm
	fma.rn.f32 %f20534, %f20052, %f65796, %f20530;
	// end inline asm
	// begin inline asm
	fma.rn.f32 %f20538, %f20052, %f65796, %f20534;
	// end inline asm
	// begin inline asm
	fma.rn.f32 %f20542, %f20052, %f65796, %f20538;
	// end inline asm
	// begin inline asm
	fma.rn.f32 %f20546, %f20052, %f65796, %f20542;
	// end inline asm
	// begin inline asm
	fma.rn.f32 %f20550, %f20052, %f65796, %f20546;
	// end inline asm
	// begin inline asm
	fma.rn.f32 %f20554, %f20052, %f65796, %f20550;
	// end inline asm
	// begin inline asm
	fma.rn.f32 %f20558, %f20052, %f65796, %f20554;
	// end inline asm
	// begin inline asm
	fma.rn.f32 %f20562, %f20052, %f65796, %f20558;
	// end inline asm
	// begin inline asm
	sin.approx.f32  %f20566, %f20562;
	// end inline asm
	// begin inline asm
	fma.rn.f32 %f20568, %f20566, %f65796, %f20562;
	// end inline asm
	// begin inline asm
	fma.rn.f32 %f20572, %f20566, %f65796, %f20568;
	// end inline asm
	// begin inline asm
	fma.rn.f32 %f20576, %f20566, %f65796, %f20572;
	// end inline asm
	// begin inline asm
	fma.rn.f32 %f20580, %f20566, %f65796, %f20576;
	// end inline asm
	// begin inline asm
	fma.rn.f32 %f20584, %f20566, %f65796, %f20580;
	// end inline asm
	// begin inline asm
	fma.rn.f32 %f20588, %f20566, %f65796, %f20584;
	// end inline asm
	// begin inline asm
	fma.rn.f32 %f20592, %f20566, %f65796, %f20588;
	// end inline asm
	// begin inline asm
	fma.rn.f32 %f20596, %f20566, %f65796, %f20592;
	// end inline asm
	// begin inline asm
	fma.rn.f32 %f20600, %f20566, %f65796, %f20596;
	// end inline asm
	// begin inline asm
	fma.rn.f32 %f20604, %f20566, %f65796, %f20600;
	// end inline asm
	// begin inline asm
	fma.rn.f32 %f20608, %f20566, %f65796, %f20604;
	// end inline asm
	// begin inline asm
	fma.rn.f32 %f20612, %f20566, %f65796, %f20608;
	// end inline asm
	// begin inline asm
	fma.rn.f32 %f20616, %f20566, %f65796, %f20612;
	// end inline asm
	// begin inline asm
	fma.rn.f32 %f20620, %f20566, %f65796, %f20616;
	// end inline asm
	// begin inline asm
	fma.rn.f32 %f20624, %f20566, %f65796, %f20620;
	// end inline asm
	// begin inline asm
	fma.rn.f32 %f20628, %f20566, %f65796, %f20624;
	// end inline asm
	// begin inline asm
	fma.rn.f32 %f20632, %f20566, %f65796, %f20628;
	// end inline asm
	// begin inline asm
	fma.rn.f32 %f20636, %f20566, %f65796, %f20632;
	// end inline asm
	// begin inline asm
	fma.rn.f32 %f20640, %f20566, %f65796, %f20636;
	// end inline asm
	// begin inline asm
	fma.rn.f32 %f20644, %f20566, %f65796, %f20640;
	// end inline asm
	// begin inline asm
	fma.rn.f32 %f20648, %f20566, %f65796, %f20644;
	// end inline asm
	// begin inline asm
	fma.rn.f32 %f20652, %f20566, %f65796, %f20648;
	// end inline asm
	// begin inline asm
	fma.rn.f32 %f20656, %f20566, %f65796, %f20652;
	// end inline asm
	// begin inline asm
	fma.rn.f32 %f20660, %f20566, %f65796, %f20656;
	// end inline asm
	// begin inline asm
	fma.rn.f32 %f20664, %f20566, %f65796, %f20660;
	// end inline asm
	// begin inline asm
	fma.rn.f32 %f20668, %f20566, %f65796, %f20664;
	// end inline asm
	// begin inline asm
	fma.rn.f32 %f20672, %f20566, %f65796, %f20668;
	// end inline asm
	// begin inline asm
	fma.rn.f32 %f20676, %f20566, %f65796, %f20672;
	// end inline asm
	// begin inline asm
	fma.rn.f32 %f20680, %f20566, %f65796, %f20676;
	// end inline asm
	// begin inline asm
	fma.rn.f32 %f20684, %f20566, %f65796, %f20680;
	// end inline asm
	// begin inline asm
	fma.rn.f32 %f20688, %f20566, %f65796, %f20684;
	// end inline asm
	// begin inline asm
	fma.rn.f32 %f20692, %f20566, %f65796, %f20688;
	// end inline asm
	// begin inline asm
	fma.rn.f32 %f20696, %f20566, %f65796, %f20692;
	// end inline asm
	// begin inline asm
	fma.rn.f32 %f20700, %f20566, %f65796, %f20696;
	// end inline asm
	// begin inline asm
	fma.rn.f32 %f20704, %f20566, %f65796, %f20700;
	// end inline asm
	// begin inline asm
	fma.rn.f32 %f20708, %f20566, %f65796, %f20704;
	// end inline asm
	// begin inline asm
	fma.rn.f32 %f20712, %f20566, %f65796, %f20708;
	// end inline asm
	// begin inline asm
	fma.rn.f32 %f20716, %f20566, %f65796, %f20712;
	// end inline asm
	// begin inline asm
	fma.rn.f32 %f20720, %f20566, %f65796, %f20716;
	// end inline asm
	// begin inline asm
	fma.rn.f32 %f20724, %f20566, %f65796, %f20720;
	// end inline asm
	// begin inline asm
	fma.rn.f32 %f20728, %f20566, %f65796, %f20724;
	// end inline asm
	// begin inline asm
	fma.rn.f32 %f20732, %f20566, %f65796, %f20728;
	// end inline asm
	// begin inline asm
	fma.rn.f32 %f20736, %f20566, %f65796, %f20732;
	// end inline asm
	// begin inline asm
	fma.rn.f32 %f20740, %f20566, %f65796, %f20736;
	// end inline asm
	// begin inline asm
	fma.rn.f32 %f20744, %f20566, %f65796, %f20740;
	// end inline asm
	// begin inline asm
	fma.rn.f32 %f20748, %f20566, %f65796, %f20744;
	// end inline asm
	// begin inline asm
	fma.rn.f32 %f20752, %f20566, %f65796, %f20748;
	// end inline asm
	// begin inline asm
	fma.rn.f32 %f20756, %f20566, %f65796, %f20752;
	// end inline asm
	// begin inline asm
	fma.rn.f32 %f20760, %f20566, %f65796, %f20756;
	// end inline asm
	// begin inline asm
	fma.rn.f32 %f20764, %f20566, %f65796, %f20760;
	// end inline asm
	// begin inline asm
	fma.rn.f32 %f20768, %f20566, %f65796, %f20764;
	// end inline asm
	// begin inline asm
	fma.rn.f32 %f20772, %f20566, %f65796, %f20768;
	// end inline asm
	// begin inline asm
	fma.rn.f32 %f20776, %f20566, %f65796, %f20772;
	// end inline asm
	// begin inline asm
	fma.rn.f32 %f20780, %f20566, %f65796, %f20776;
	// end inline asm
	// begin inline asm
	fma.rn.f32 %f20784, %f20566, %f65796, %f20780;
	// end inline asm
	// begin inline asm
	fma.rn.f32 %f20788, %f20566, %f65796, %f20784;
	// end inline asm
	// begin inline asm
	fma.rn.f32 %f20792, %f20566, %f65796, %f20788;
	// end inline asm
	// begin inline asm
	fma.rn.f32 %f20796, %f20566, %f65796, %f20792;
	// end inline asm
	// begin inline asm
	fma.rn.f32 %f20800, %f20566, %f65796, %f20796;
	// end inline asm
	// begin inline asm
	fma.rn.f32 %f20804, %f20566, %f65796, %f20800;
	// end inline asm
	// begin inline asm
	fma.rn.f32 %f20808, %f20566, %f65796, %f20804;
	// end inline asm
	// begin inline asm
	fma.rn.f32 %f20812, %f20566, %f65796, %f20808;
	// end inline asm
	// begin inline asm
	fma.rn.f32 %f20816, %f20566, %f65796, %f20812;
	// end inline asm
	// begin inline asm
	fma.rn.f32 %f20820, %f20566, %f65796, %f20816;
	// end inline asm
	// begin inline asm
	fma.rn.f32 %f20824, %f20566, %f65796, %f20820;
	// end inline asm
	// begin inline asm
	fma.rn.f32 %f20828, %f20566, %f65796, %f20824;
	// end inline asm
	// begin inline asm
	fma.rn.f32 %f20832, %f20566, %f65796, %f20828;
	// end inline asm
	// begin inline asm
	fma.rn.f32 %f20836, %f20566, %f65796, %f20832;
	// end inline asm
	// begin inline asm
	fma.rn.f32 %f20840, %f20566, %f65796, %f20836;
	// end inline asm
	// begin inline asm
	fma.rn.f32 %f20844, %f20566, %f65796, %f20840;
	// end inline asm
	// begin inline asm
	fma.rn.f32 %f20848, %f20566, %f65796, %f20844;
	// end inline asm
	// begin inline asm
	fma.rn.f32 %f20852, %f20566, %f65796, %f20848;
	// end inline asm
	// begin inline asm
	fma.rn.f32 %f20856, %f20566, %f65796, %f20852;
	// end inline asm
	// begin inline asm
	fma.rn.f32 %f20860, %f20566, %f65796, %f20856;
	// end inline asm
	// begin inline asm
	fma.rn.f32 %f20864, %f20566, %f65796, %f20860;
	// end inline asm
	// begin inline asm
	fma.rn.f32 %f20868, %f20566, %f65796, %f20864;
	// end inline asm
	// begin inline asm
	fma.rn.f32 %f20872, %f20566, %f65796, %f20868;
	// end inline asm
	// begin inline asm
	fma.rn.f32 %f20876, %f20566, %f65796, %f20872;
	// end inline asm
	// begin inline asm
	fma.rn.f32 %f20880, %f20566, %f65796, %f20876;
	// end inline asm
	// begin inline asm
	fma.rn.f32 %f20884, %f20566, %f65796, %f20880;
	// end inline asm
	// begin inline asm
	fma.rn.f32 %f20888, %f20566, %f65796, %f20884;
	// end inline asm
	// begin inline asm
	fma.rn.f32 %f20892, %f20566, %f65796, %f20888;
	// end inline asm
	// begin inline asm
	fma.rn.f32 %f20896, %f20566, %f65796, %f20892;
	// end inline asm
	// begin inline asm
	fma.rn.f32 %f20900, %f20566, %f65796, %f20896;
	// end inline asm
	// begin inline asm
	fma.rn.f32 %f20904, %f20566, %f65796, %f20900;
	// end inline asm
	// begin inline asm
	fma.rn.f32 %f20908, %f20566, %f65796, %f20904;
	// end inline asm
	// begin inline asm
	fma.rn.f32 %f20912, %f20566, %f65796, %f20908;
	// end inline asm
	// begin inline asm
	fma.rn.f32 %f20916, %f20566, %f65796, %f20912;
	// end inline asm
	// begin inline asm
	fma.rn.f32 %f20920, %f20566, %f65796, %f20916;
	// end inline asm
	// begin inline asm
	fma.rn.f32 %f20924, %f20566, %f65796, %f20920;
	// end inline asm
	// begin inline asm
	fma.rn.f32 %f20928, %f20566, %f65796, %f20924;
	// end inline asm
	// begin inline asm
	fma.rn.f32 %f20932, %f20566, %f65796, %f20928;
	// end inline asm
	// begin inline asm
	fma.rn.f32 %f20936, %f20566, %f65796, %f20932;
	// end inline asm
	// begin inline asm
	fma.rn.f32 %f20940, %f20566, %f65796, %f20936;
	// end inline asm
	// begin inline asm
	fma.rn.f32 %f20944, %f20566, %f65796, %f20940;
	// end inline asm
	// begin inline asm
	fma.rn.f32 %f20948, %f20566, %f65796, %f20944;
	// end inline asm
	// begin inline asm
	fma.rn.f32 %f20952, %f20566, %f65796, %f20948;
	// end inline asm
	// begin inline asm
	fma.rn.f32 %f20956, %f20566, %f65796, %f20952;
	// end inline asm
	// begin inline asm
	fma.rn.f32 %f20960, %f20566, %f65796, %f20956;
	// end inline asm
	// begin inline asm
	fma.rn.f32 %f20964, %f20566, %f65796, %f20960;
	// end inline asm
	// begin inline asm
	fma.rn.f32 %f20968, %f20566, %f65796, %f20964;
	// end inline asm
	// begin inline asm
	fma.rn.f32 %f20972, %f20566, %f65796, %f20968;
	// end inline asm
	// begin inline asm
	fma.rn.f32 %f20976, %f20566, %f65796, %f20972;
	// end inline asm
	// begin inline asm
	fma.rn.f32 %f20980, %f20566, %f65796, %f20976;
	// end inline asm
	// begin inline asm
	fma.rn.f32 %f20984, %f20566, %f65796, %f20980;
	// end inline asm
	// begin inline asm
	fma.rn.f32 %f20988, %f20566, %f65796, %f20984;
	// end inline asm
	// begin inline asm
	fma.rn.f32 %f20992, %f20566, %f65796, %f20988;
	// end inline asm
	// begin inline asm
	fma.rn.f32 %f20996, %f20566, %f65796, %f20992;
	// end inline asm
	// begin inline asm
	fma.rn.f32 %f21000, %f20566, %f65796, %f20996;
	// end inline asm
	// begin inline asm
	fma.rn.f32 %f21004, %f20566, %f65796, %f21000;
	// end inline asm
	// begin inline asm
	fma.rn.f32 %f21008, %f20566, %f65796, %f21004;
	// end inline asm
	// begin inline asm
	fma.rn.f32 %f21012, %f20566, %f65796, %f21008;
	// end inline asm
	// begin inline asm
	fma.rn.f32 %f21016, %f20566, %f65796, %f21012;
	// end inline asm
	// begin inline asm
	fma.rn.f32 %f21020, %f20566, %f65796, %f21016;
	// end inline asm
	// begin inline asm
	fma.rn.f32 %f21024, %f20566, %f65796, %f21020;
	// end inline asm
	// begin inline asm
	fma.rn.f32 %f21028, %f20566, %f65796, %f21024;
	// end inline asm
	// begin inline asm
	fma.rn.f32 %f21032, %f20566, %f65796, %f21028;
	// end inline asm
	// begin inline asm
	fma.rn.f32 %f21036, %f20566, %f65796, %f21032;
	// end inline asm
	// begin inline asm
	fma.rn.f32 %f21040, %f20566, %f65796, %f21036;
	// end inline asm
	// begin inline asm
	fma.rn.f32 %f21044, %f20566, %f65796, %f21040;
	// end inline asm
	// begin inline asm
	fma.rn.f32 %f21048, %f20566, %f65796, %f21044;
	// end inline asm
	// begin inline asm
	fma.rn.f32 %f21052, %f20566, %f65796, %f21048;
	// end inline asm
	// begin inline asm
	fma.rn.f32 %f21056, %f20566, %f65796, %f21052;
	// end inline asm
	// begin inline asm
	fma.rn.f32 %f21060, %f20566, %f65796, %f21056;
	// end inline asm
	// begin inline asm
	fma.rn.f32 %f21064, %f20566, %f65796, %f21060;
	// end inline asm
	// begin inline asm
	fma.rn.f32 %f21068, %f20566, %f65796, %f21064;
	// end inline asm
	// begin inline asm
	fma.rn.f32 %f21072, %f20566, %f65796, %f21068;
	// end inline asm
	// begin inline asm
	fma.rn.f32 %f21076, %f20566, %f65796, %f21072;
	// end inline asm
	// begin inline asm
	sin.approx.f32  %f21080, %f21076;
	// end inline asm
	// begin inline asm
	fma.rn.f32 %f21082, %f21080, %f65796, %f21076;
	// end inline asm
	// begin inline asm
	fma.rn.f32 %f21086, %f21080, %f65796, %f21082;
	// end inline asm
	// begin inline asm
	fma.rn.f32 %f21090, %f21080, %f65796, %f21086;
	// end inline asm
	// begin inline asm
	fma.rn.f32 %f21094, %f21080, %f65796, %f21090;
	// end inline asm
	// begin inline asm
	fma.rn.f32 %f21098, %f21080, %f65796, %f21094;
	// end inline asm
	// begin inline asm
	fma.rn.f32 %f21102, %f21080, %f65796, %f21098;
	// end inline asm
	// begin inline asm
	fma.rn.f32 %f21106, %f21080, %f65796, %f21102;
	// end inline asm
	// begin inline asm
	fma.rn.f32 %f21110, %f21080, %f65796, %f21106;
	// end inline asm
	// begin inline asm
	fma.rn.f32 %f21114, %f21080, %f65796, %f21110;
	// end inline asm
	// begin inline asm
	fma.rn.f32 %f21118, %f21080, %f65796, %f21114;
	// end inline asm
	// begin inline asm
	fma.rn.f32 %f21122, %f21080, %f65796, %f21118;
	// end inline asm
	// begin inline asm
	fma.rn.f32 %f21126, %f21080, %f65796, %f21122;
	// end inline asm
	// begin inline asm
	fma.rn.f32 %f21130, %f21080, %f65796, %f21126;
	// end inline asm
	// begin inline asm
	fma.rn.f32 %f21134, %f21080, %f65796, %f21130;
	// end inline asm
	// begin inline asm
	fma.rn.f32 %f21138, %f21080, %f65796, %f21134;
	// end inline asm
	// begin inline asm
	fma.rn.f32 %f21142, %f21080, %f65796, %f21138;
	// end inline asm
	// begin inline asm
	fma.rn.f32 %f21146, %f21080, %f65796, %f21142;
	// end inline asm
	// begin inline asm
	fma.rn.f32 %f21150, %f21080, %f65796, %f21146;
	// end inline asm
	// begin inline asm
	fma.rn.f32 %f21154, %f21080, %f65796, %f21150;
	// end inline asm
	// begin inline asm
	fma.rn.f32 %f21158, %f21080, %f65796, %f21154;
	// end inline asm
	// begin inline asm
	fma.rn.f32 %f21162, %f21080, %f65796, %f21158;
	// end inline asm
	// begin inline asm
	fma.rn.f32 %f21166, %f21080, %f65796, %f21162;
	// end inline asm
	// begin inline asm
	fma.rn.f32 %f21170, %f21080, %f65796, %f21166;
	// end inline asm
	// begin inline asm
	fma.rn.f32 %f21174, %f21080, %f65796, %f21170;
	// end inline asm
	// begin inline asm
	fma.rn.f32 %f21178, %f21080, %f65796, %f21174;
	// end inline asm
	// begin inline asm
	fma.rn.f32 %f21182, %f21080, %f65796, %f21178;
	// end inline asm
	// begin inline asm
	fma.rn.f32 %f21186, %f21080, %f65796, %f21182;
	// end inline asm
	// begin inline asm
	fma.rn.f32 %f21190, %f21080, %f65796, %f21186;
	// end inline asm
	// begin inline asm
	fma.rn.f32 %f21194, %f21080, %f65796, %f21190;
	// end inline asm
	// begin inline asm
	fma.rn.f32 %f21198, %f21080, %f65796, %f21194;
	// end inline asm
	// begin inline asm
	fma.rn.f32 %f21202, %f21080, %f65796, %f21198;
	// end inline asm
	// begin inline asm
	fma.rn.f32 %f21206, %f21080, %f65796, %f21202;
	// end inline asm
	// begin inline asm
	fma.rn.f32 %f21210, %f21080, %f65796, %f21206;
	// end inline asm
	// begin inline asm
	fma.rn.f32 %f21214, %f21080, %f65796, %f21210;
	// end inline asm
	// begin inline asm
	fma.rn.f32 %f21218, %f21080, %f65796, %f21214;
	// end inline asm
	// begin inline asm
	fma.rn.f32 %f21222, %f21080, %f65796, %f21218;
	// end inline asm
	// begin inline asm
	fma.rn.f32 %f21226, %f21080, %f65796, %f21222;
	// end inline asm
	// begin inline asm
	fma.rn.f32 %f21230, %f21080, %f65796, %f21226;
	// end inline asm
	// begin inline asm
	fma.rn.f32 %f21234, %f21080, %f65796, %f21230;
	// end inline asm
	// begin inline asm
	fma.rn.f32 %f21238, %f21080, %f65796, %f21234;
	// end inline asm
	// begin inline asm
	fma.rn.f32 %f21242, %f21080, %f65796, %f21238;
	// end inline asm
	// begin inline asm
	fma.rn.f32 %f21246, %f21080, %f65796, %f21242;
	// end inline asm
	// begin inline asm
	fma.rn.f32 %f21250, %f21080, %f65796, %f21246;
	// end inline asm
	// begin inline asm
	fma.rn.f32 %f21254, %f21080, %f65796, %f21250;
	// end inline asm
	// begin inline asm
	fma.rn.f32 %f21258, %f21080, %f65796, %f21254;
	// end inline asm
	// begin inline asm
	fma.rn.f32 %f21262, %f21080, %f65796, %f21258;
	// end inline asm
	// begin inline asm
	fma.rn.f32 %f21266, %f21080, %f65796, %f21262;
	// end inline asm
	// begin inline asm
	fma.rn.f32 %f21270, %f21080, %f65796, %f21266;
	// end inline asm
	// begin inline asm
	fma.rn.f32 %f21274, %f21080, %f65796, %f21270;
	// end inline asm
	// begin inline asm
	fma.rn.f32 %f21278, %f21080, %f65796, %f21274;
	// end inline asm
	// begin inline asm
	fma.rn.f32 %f21282, %f21080, %f65796, %f21278;
	// end inline asm
	// begin inline asm
	fma.rn.f32 %f21286, %f21080, %f65796, %f21282;
	// end inline asm
	// begin inline asm
	fma.rn.f32 %f21290, %f21080, %f65796, %f21286;
	// end inline asm
	// begin inline asm
	fma.rn.f32 %f21294, %f21080, %f65796, %f21290;
	// end inline asm
	// begin inline asm
	fma.rn.f32 %f21298, %f21080, %f65796, %f21294;
	// end inline asm
	// begin inline asm
	fma.rn.f32 %f21302, %f21080, %f65796, %f21298;
	// end inline asm
	// begin inline asm
	fma.rn.f32 %f21306, %f21080, %f65796, %f21302;
	// end inline asm
	// begin inline asm
	fma.rn.f32 %f21310, %f21080, %f65796, %f21306;
	// end inline asm
	// begin inline asm
	fma.rn.f32 %f21314, %f21080, %f65796, %f21310;
	// end inline asm
	// begin inline asm
	fma.rn.f32 %f21318, %f21080, %f65796, %f21314;
	// end inline asm
	// begin inline asm
	fma.rn.f32 %f21322, %f21080, %f65796, %f21318;
	// end inline asm
	// begin inline asm
	fma.rn.f32 %f21326, %f21080, %f65796, %f21322;
	// end inline asm
	// begin inline asm
	fma.rn.f32 %f21330, %f21080, %f65796, %f21326;
	// end inline asm
	// begin inline asm
	fma.rn.f32 %f21334, %f21080, %f65796, %f21330;
	// end inline asm
	// begin inline asm
	fma.rn.f32 %f21338, %f21080, %f65796, %f21334;
	// end inline asm
	// begin inline asm
	fma.rn.f32 %f21342, %f21080, %f65796, %f21338;
	// end inline asm
	// begin inline asm
	fma.rn.f32 %f21346, %f21080, %f65796, %f21342;
	// end inline asm
	// begin inline asm
	fma.rn.f32 %f21350, %f21080, %f65796, %f21346;
	// end inline asm
	// begin inline asm
	fma.rn.f32 %f21354, %f21080, %f65796, %f21350;
	// end inline asm
	// begin inline asm
	fma.rn.f32 %f21358, %f21080, %f65796, %f21354;
	// end inline asm
	// begin inline asm
	fma.rn.f32 %f21362, %f21080, %f65796, %f21358;
	// end inline asm
	// begin inline asm
	fma.rn.f32 %f21366, %f21080, %f65796, %f21362;
	// end inline asm
	// begin inline asm
	fma.rn.f32 %f21370, %f21080, %f65796, %f21366;
	// end inline asm
	// begin inline asm
	fma.rn.f32 %f21374, %f21080, %f65796, %f21370;
	// end inline asm
	// begin inline asm
	fma.rn.f32 %f21378, %f21080, %f65796, %f21374;
	// end inline asm
	// begin inline asm
	fma.rn.f32 %f21382, %f21080, %f65796, %f21378;
	// end inline asm
	// begin inline asm
	fma.rn.f32 %f21386, %f21080, %f65796, %f21382;
	// end inline asm
	// begin inline asm
	fma.rn.f32 %f21390, %f21080, %f65796, %f21386;
	// end inline asm
	// begin inline asm
	fma.rn.f32 %f21394, %f21080, %f65796, %f21390;
	// end inline asm
	// begin inline asm
	fma.rn.f32 %f21398, %f21080, %f65796, %f21394;
	// end inline asm
	// begin inline asm
	fma.rn.f32 %f21402, %f21080, %f65796, %f21398;
	// end inline asm
	// begin inline asm
	fma.rn.f32 %f21406, %f21080, %f65796, %f21402;
	// end inline asm
	// begin inline asm
	fma.rn.f32 %f21410, %f21080, %f65796, %f21406;
	// end inline asm
	// begin inline asm
	fma.rn.f32 %f21414, %f21080, %f65796, %f21410;
	// end inline asm
	// begin inline asm
	fma.rn.f32 %f21418, %f21080, %f65796, %f21414;
	// end inline asm
	// begin inline asm
	fma.rn.f32 %f21422, %f21080, %f65796, %f21418;
	// end inline asm
	// begin inline asm
	fma.rn.f32 %f21426, %f21080, %f65796, %f21422;
	// end inline asm
	// begin inline asm
	fma.rn.f32 %f21430, %f21080, %f65796, %f21426;
	// end inline asm
	// begin inline asm
	fma.rn.f32 %f21434, %f21080, %f65796, %f21430;
	// end inline asm
	// begin inline asm
	fma.rn.f32 %f21438, %f21080, %f65796, %f21434;
	// end inline asm
	// begin inline asm
	fma.rn.f32 %f21442, %f21080, %f65796, %f21438;
	// end inline asm
	// begin inline asm
	fma.rn.f32 %f21446, %f21080, %f65796, %f21442;
	// end inline asm
	// begin inline asm
	fma.rn.f32 %f21450, %f21080, %f65796, %f21446;
	// end inline asm
	// begin inline asm
	fma.rn.f32 %f21454, %f21080, %f65796, %f21450;
	// end inline asm
	// begin inline asm
	fma.rn.f32 %f21458, %f21080, %f65796, %f21454;
	// end inline asm
	// begin inline asm
	fma.rn.f32 %f21462, %f21080, %f65796, %f21458;
	// end inline asm
	// begin inline asm
	fma.rn.f32 %f21466, %f21080, %f65796, %f21462;
	// end inline asm
	// begin inline asm
	fma.rn.f32 %f21470, %f21080, %f65796, %f21466;
	// end inline asm
	// begin inline asm
	fma.rn.f32 %f21474, %f21080, %f65796, %f21470;
	// end inline asm
	// begin inline asm
	fma.rn.f32 %f21478, %f21080, %f65796, %f21474;
	// end inline asm
	// begin inline asm
	fma.rn.f32 %f21482, %f21080, %f65796, %f21478;
	// end inline asm
	// begin inline asm
	fma.rn.f32 %f21486, %f21080, %f65796, %f21482;
	// end inline asm
	// begin inline asm
	fma.rn.f32 %f21490, %f21080, %f65796, %f21486;
	// end inline asm
	// begin inline asm
	fma.rn.f32 %f21494, %f21080, %f65796, %f21490;
	// end inline asm
	// begin inline asm
	fma.rn.f32 %f21498, %f21080, %f65796, %f21494;
	// end inline asm
	// begin inline asm
	fma.rn.f32 %f21502, %f21080, %f65796, %f21498;
	// end inline asm
	// begin inline asm
	fma.rn.f32 %f21506, %f21080, %f65796, %f21502;
	// end inline asm
	// begin inline asm
	fma.rn.f32 %f21510, %f21080, %f65796, %f21506;
	// end inline asm
	// begin inline asm
	fma.rn.f32 %f21514, %f21080, %f65796, %f21510;
	// end inline asm
	// begin inline asm
	fma.rn.f32 %f21518, %f21080, %f65796, %f21514;
	// end inline asm
	// begin inline asm
	fma.rn.f32 %f21522, %f21080, %f65796, %f21518;
	// end inline asm
	// begin inline asm
	fma.rn.f32 %f21526, %f21080, %f65796, %f21522;
	// end inline asm
	// begin inline asm
	fma.rn.f32 %f21530, %f21080, %f65796, %f21526;
	// end inline asm
	// begin inline asm
	fma.rn.f32 %f21534, %f21080, %f65796, %f21530;
	// end inline asm
	// begin inline asm
	fma.rn.f32 %f21538, %f21080, %f65796, %f21534;
	// end inline asm
	// begin inline asm
	fma.rn.f32 %f21542, %f21080, %f65796, %f21538;
	// end inline asm
	// begin inline asm
	fma.rn.f32 %f21546, %f21080, %f65796, %f21542;
	// end inline asm
	// begin inline asm
	fma.rn.f32 %f21550, %f21080, %f65796, %f21546;
	// end inline asm
	// begin inline asm
	fma.rn.f32 %f21554, %f21080, %f65796, %f21550;
	// end inline asm
	// begin inline asm
	fma.rn.f32 %f21558, %f21080, %f65796, %f21554;
	// end inline asm
	// begin inline asm
	fma.rn.f32 %f21562, %f21080, %f65796, %f21558;
	// end inline asm
	// begin inline asm
	fma.rn.f32 %f21566, %f21080, %f65796, %f21562;
	// end inline asm
	// begin inline asm
	fma.rn.f32 %f21570, %f21080, %f65796, %f21566;
	// end inline asm
	// begin inline asm
	fma.rn.f32 %f21574, %f21080, %f65796, %f21570;
	// end inline asm
	// begin inline asm
	fma.rn.f32 %f21578, %f21080, %f65796, %f21574;
	// end inline asm
	// begin inline asm
	fma.rn.f32 %f21582, %f21080, %f65796, %f21578;
	// end inline asm
	// begin inline asm
	fma.rn.f32 %f21586, %f21080, %f65796, %f21582;
	// end inline asm
	// begin inline asm
	fma.rn.f32 %f21590, %f21080, %f65796, %f21586;
	// end inline asm
	// begin inline asm
	sin.approx.f32  %f21594, %f21590;
	// end inline asm
	// begin inline asm
	fma.rn.f32 %f21596, %f21594, %f65796, %f21590;
	// end inline asm
	// begin inline asm
	fma.rn.f32 %f21600, %f21594, %f65796, %f21596;
	// end inline asm
	// begin inline asm
	fma.rn.f32 %f21604, %f21594, %f65796, %f21600;
	// end inline asm
	// begin inline asm
	fma.rn.f32 %f21608, %f21594, %f65796, %f21604;
	// end inline asm
	// begin inline asm
	fma.rn.f32 %f21612, %f21594, %f65796, %f21608;
	// end inline asm
	// begin inline asm
	fma.rn.f32 %f21616, %f21594, %f65796, %f21612;
	// end inline asm
	// begin inline asm
	fma.rn.f32 %f21620, %f21594, %f65796, %f21616;
	// end inline asm
	// begin inline asm
	fma.rn.f32 %f21624, %f21594, %f65796, %f21620;
	// end inline asm
	// begin inline asm
	fma.rn.f32 %f21628, %f21594, %f65796, %f21624;
	// end inline asm
	// begin inline asm
	fma.rn.f32 %f21632, %f21594, %f65796, %f21628;
	// end inline asm
	// begin inline asm
	fma.rn.f32 %f21636, %f21594, %f65796, %f21632;
	// end inline asm
	// begin inline asm
	fma.rn.f32 %f21640, %f21594, %f65796, %f21636;
	// end inline asm
	// begin inline asm
	fma.rn.f32 %f21644, %f21594, %f65796, %f21640;
	// end inline asm
	// begin inline asm
	fma.rn.f32 %f21648, %f21594, %f65796, %f21644;
	// end inline asm
	// begin inline asm
	fma.rn.f32 %f21652, %f21594, %f65796, %f21648;
	// end inline asm
	// begin inline asm
	fma.rn.f32 %f21656, %f21594, %f65796, %f21652;
	// end inline asm
	// begin inline asm
	fma.rn.f32 %f21660, %f21594, %f65796, %f21656;
	// end inline asm
	// begin inline asm
	fma.rn.f32 %f21664, %f21594, %f65796, %f21660;
	// end inline asm
	// begin inline asm
	fma.rn.f32 %f21668, %f21594, %f65796, %f21664;
	// end inline asm
	// begin inline asm
	fma.rn.f32 %f21672, %f21594, %f65796, %f21668;
	// end inline asm
	// begin inline asm
	fma.rn.f32 %f21676, %f21594, %f65796, %f21672;
	// end inline asm
	// begin inline asm
	fma.rn.f32 %f21680, %f21594, %f65796, %f21676;
	// end inline asm
	// begin inline asm
	fma.rn.f32 %f21684, %f21594, %f65796, %f21680;
	// end inline asm
	// begin inline asm
	fma.rn.f32 %f21688, %f21594, %f65796, %f21684;
	// end inline asm
	// begin inline asm
	fma.rn.f32 %f21692, %f21594, %f65796, %f21688;
	// end inline asm
	// begin inline asm
	fma.rn.f32 %f21696, %f21594, %f65796, %f21692;
	// end inline asm
	// begin inline asm
	fma.rn.f32 %f21700, %f21594, %f65796, %f21696;
	// end inline asm
	// begin inline asm
	fma.rn.f32 %f21704, %f21594, %f65796, %f21700;
	// end inline asm
	// begin inline asm
	fma.rn.f32 %f21708, %f21594, %f65796, %f21704;
	// end inline asm
	// begin inline asm
	fma.rn.f32 %f21712, %f21594, %f65796, %f21708;
	// end inline asm
	// begin inline asm
	fma.rn.f32 %f21716, %f21594, %f65796, %f21712;
	// end inline asm
	// begin inline asm
	fma.rn.f32 %f21720, %f21594, %f65796, %f21716;
	// end inline asm
	// begin inline asm
	fma.rn.f32 %f21724, %f21594, %f65796, %f21720;
	// end inline asm
	// begin inline asm
	fma.rn.f32 %f21728, %f21594, %f65796, %f21724;
	// end inline asm
	// begin inline asm
	fma.rn.f32 %f21732, %f21594, %f65796, %f21728;
	// end inline asm
	// begin inline asm
	fma.rn.f32 %f21736, %f21594, %f65796, %f21732;
	// end inline asm
	// begin inline asm
	fma.rn.f32 %f21740, %f21594, %f65796, %f21736;
	// end inline asm
	// begin inline asm
	fma.rn.f32 %f21744, %f21594, %f65796, %f21740;
	// end inline asm
	// begin inline asm
	fma.rn.f32 %f21748, %f21594, %f65796, %f21744;
	// end inline asm
	// begin inline asm
	fma.rn.f32 %f21752, %f21594, %f65796, %f21748;
	// end inline asm
	// begin inline asm
	fma.rn.f32 %f21756, %f21594, %f65796, %f21752;
	// end inline asm
	// begin inline asm
	fma.rn.f32 %f21760, %f21594, %f65796, %f21756;
	// end inline asm
	// begin inline asm
	fma.rn.f32 %f21764, %f21594, %f65796, %f21760;
	// end inline asm
	// begin inline asm
	fma.rn.f32 %f21768, %f21594, %f65796, %f21764;
	// end inline asm
	// begin inline asm
	fma.rn.f32 %f21772, %f21594, %f65796, %f21768;
	// end inline asm
	// begin inline asm
	fma.rn.f32 %f21776, %f21594, %f65796, %f21772;
	// end inline asm
	// begin inline asm
	fma.rn.f32 %f21780, %f21594, %f65796, %f21776;
	// end inline asm
	// begin inline asm
	fma.rn.f32 %f21784, %f21594, %f65796, %f21780;
	// end inline asm
	// begin inline asm
	fma.rn.f32 %f21788, %f21594, %f65796, %f21784;
	// end inline asm
	// begin inline asm
	fma.rn.f32 %f21792, %f21594, %f65796, %f21788;
	// end inline asm
	// begin inline asm
	fma.rn.f32 %f21796, %f21594, %f65796, %f21792;
	// end inline asm
	// begin inline asm
	fma.rn.f32 %f21800, %f21594, %f65796, %f21796;
	// end inline asm
	// begin inline asm
	fma.rn.f32 %f21804, %f21594, %f65796, %f21800;
	// end inline asm
	// begin inline asm
	fma.rn.f32 %f21808, %f21594, %f65796, %f21804;
	// end inline asm
	// begin inline asm
	fma.rn.f32 %f21812, %f21594, %f65796, %f21808;
	// end inline asm
	// begin inline asm
	fma.rn.f32 %f21816, %f21594, %f65796, %f21812;
	// end inline asm
	// begin inline asm
	fma.rn.f32 %f21820, %f21594, %f65796, %f21816;
	// end inline asm
	// begin inline asm
	fma.rn.f32 %f21824, %f21594, %f65796, %f21820;
	// end inline asm
	// begin inline asm
	fma.rn.f32 %f21828, %f21594, %f65796, %f21824;
	// end inline asm
	// begin inline asm
	fma.rn.f32 %f21832, %f21594, %f65796, %f21828;
	// end inline asm
	// begin inline asm
	fma.rn.f32 %f21836, %f21594, %f65796, %f21832;
	// end inline asm
	// begin inline asm
	fma.rn.f32 %f21840, %f21594, %f65796, %f21836;
	// end inline asm
	// begin inline asm
	fma.rn.f32 %f21844, %f21594, %f65796, %f21840;
	// end inline asm
	// begin inline asm
	fma.rn.f32 %f21848, %f21594, %f65796, %f21844;
	// end inline asm
	// begin inline asm
	fma.rn.f32 %f21852, %f21594, %f65796, %f21848;
	// end inline asm
	// begin inline asm
	fma.rn.f32 %f21856, %f21594, %f65796, %f21852;
	// end inline asm
	// begin inline asm
	fma.rn.f32 %f21860, %f21594, %f65796, %f21856;
	// end inline asm
	// begin inline asm
	fma.rn.f32 %f21864, %f21594, %f65796, %f21860;
	// end inline asm
	// begin inline asm
	fma.rn.f32 %f21868, %f21594, %f65796, %f21864;
	// end inline asm
	// begin inline asm
	fma.rn.f32 %f21872, %f21594, %f65796, %f21868;
	// end inline asm
	// begin inline asm
	fma.rn.f32 %f21876, %f21594, %f65796, %f21872;
	// end inline asm
	// begin inline asm
	fma.rn.f32 %f21880, %f21594, %f65796, %f21876;
	// end inline asm
	// begin inline asm
	fma.rn.f32 %f21884, %f21594, %f65796, %f21880;
	// end inline asm
	// begin inline asm
	fma.rn.f32 %f21888, %f21594, %f65796, %f21884;
	// end inline asm
	// begin inline asm
	fma.rn.f32 %f21892, %f21594, %f65796, %f21888;
	// end inline asm
	// begin inline asm
	fma.rn.f32 %f21896, %f21594, %f65796, %f21892;
	// end inline asm
	// begin inline asm
	fma.rn.f32 %f21900, %f21594, %f65796, %f21896;
	// end inline asm
	// begin inline asm
	fma.rn.f32 %f21904, %f21594, %f65796, %f21900;
	// end inline asm
	// begin inline asm
	fma.rn.f32 %f21908, %f21594, %f65796, %f21904;
	// end inline asm
	// begin inline asm
	fma.rn.f32 %f21912, %f21594, %f65796, %f21908;
	// end inline asm
	// begin inline asm
	fma.rn.f32 %f21916, %f21594, %f65796, %f21912;
	// end inline asm
	// begin inline asm
	fma.rn.f32 %f21920, %f21594, %f65796, %f21916;
	// end inline asm
	// begin inline asm
	fma.rn.f32 %f21924, %f21594, %f65796, %f21920;
	// end inline asm
	// begin inline asm
	fma.rn.f32 %f21928, %f21594, %f65796, %f21924;
	// end inline asm
	// begin inline asm
	fma.rn.f32 %f21932, %f21594, %f65796, %f21928;
	// end inline asm
	// begin inline asm
	fma.rn.f32 %f21936, %f21594, %f65796, %f21932;
	// end inline asm
	// begin inline asm
	fma.rn.f32 %f21940, %f21594, %f65796, %f21936;
	// end inline asm
	// begin inline asm
	fma.rn.f32 %f21944, %f21594, %f65796, %f21940;
	// end inline asm
	// begin inline asm
	fma.rn.f32 %f21948, %f21594, %f65796, %f21944;
	// end inline asm
	// begin inline asm
	fma.rn.f32 %f21952, %f21594, %f65796, %f21948;
	// end inline asm
	// begin inline asm
	fma.rn.f32 %f21956, %f21594, %f65796, %f21952;
	// end inline asm
	// begin inline asm
	fma.rn.f32 %f21960, %f21594, %f65796, %f21956;
	// end inline asm
	// begin inline asm
	fma.rn.f32 %f21964, %f21594, %f65796, %f21960;
	// end inline asm
	// begin inline asm
	fma.rn.f32 %f21968, %f21594, %f65796, %f21964;
	// end inline asm
	// begin inline asm
	fma.rn.f32 %f21972, %f21594, %f65796, %f21968;
	// end inline asm
	// begin inline asm
	fma.rn.f32 %f21976, %f21594, %f65796, %f21972;
	// end inline asm
	// begin inline asm
	fma.rn.f32 %f21980, %f21594, %f65796, %f21976;
	// end inline asm
	// begin inline asm
	fma.rn.f32 %f21984, %f21594, %f65796, %f21980;
	// end inline asm
	// begin inline asm
	fma.rn.f32 %f21988, %f21594, %f65796, %f21984;
	// end inline asm
	// begin inline asm
	fma.rn.f32 %f21992, %f21594, %f65796, %f21988;
	// end inline asm
	// begin inline asm
	fma.rn.f32 %f21996, %f21594, %f65796, %f21992;
	// end inline asm
	// begin inline asm
	fma.rn.f32 %f22000, %f21594, %f65796, %f21996;
	// end inline asm
	// begin inline asm
	fma.rn.f32 %f22004, %f21594, %f65796, %f22000;
	// end inline asm
	// begin inline asm
	fma.rn.f32 %f22008, %f21594, %f65796, %f22004;
	// end inline asm
	// begin inline asm
	fma.rn.f32 %f22012, %f21594, %f65796, %f22008;
	// end inline asm
	// begin inline asm
	fma.rn.f32 %f22016, %f21594, %f65796, %f22012;
	// end inline asm
	// begin inline asm
	fma.rn.f32 %f22020, %f21594, %f65796, %f22016;
	// end inline asm
	// begin inline asm
	fma.rn.f32 %f22024, %f21594, %f65796, %f22020;
	// end inline asm
	// begin inline asm
	fma.rn.f32 %f22028, %f21594, %f65796, %f22024;
	// end inline asm
	// begin inline asm
	fma.rn.f32 %f22032, %f21594, %f65796, %f22028;
	// end inline asm
	// begin inline asm
	fma.rn.f32 %f22036, %f21594, %f65796, %f22032;
	// end inline asm
	// begin inline asm
	fma.rn.f32 %f22040, %f21594, %f65796, %f22036;
	// end inline asm
	// begin inline asm
	fma.rn.f32 %f22044, %f21594, %f65796, %f22040;
	// end inline asm
	// begin inline asm
	fma.rn.f32 %f22048, %f21594, %f65796, %f22044;
	// end inline asm
	// begin inline asm
	fma.rn.f32 %f22052, %f21594, %f65796, %f22048;
	// end inline asm
	// begin inline asm
	fma.rn.f32 %f22056, %f21594, %f65796, %f22052;
	// end inline asm
	// begin inline asm
	fma.rn.f32 %f22060, %f21594, %f65796, %f22056;
	// end inline asm
	// begin inline asm
	fma.rn.f32 %f22064, %f21594, %f65796, %f22060;
	// end inline asm
	// begin inline asm
	fma.rn.f32 %f22068, %f21594, %f65796, %f22064;
	// end inline asm
	// begin inline asm
	fma.rn.f32 %f22072, %f21594, %f65796, %f22068;
	// end inline asm
	// begin inline asm
	fma.rn.f32 %f22076, %f21594, %f65796, %f22072;
	// end inline asm
	// begin inline asm
	fma.rn.f32 %f22080, %f21594, %f65796, %f22076;
	// end inline asm
	// begin inline asm
	fma.rn.f32 %f22084, %f21594, %f65796, %f22080;
	// end inline asm
	// begin inline asm
	fma.rn.f32 %f22088, %f21594, %f65796, %f22084;
	// end inline asm
	// begin inline asm
	fma.rn.f32 %f22092, %f21594, %f65796, %f22088;
	// end inline asm
	// begin inline asm
	fma.rn.f32 %f22096, %f21594, %f65796, %f22092;
	// end inline asm
	// begin inline asm
	fma.rn.f32 %f22100, %f21594, %f65796, %f22096;
	// end inline asm
	// begin inline asm
	fma.rn.f32 %f22104, %f21594, %f65796, %f22100;
	// end inline asm
	// begin inline asm
	sin.approx.f32  %f22108, %f22104;
	// end inline asm
	// begin inline asm
	fma.rn.f32 %f22110, %f22108, %f65796, %f22104;
	// end inline asm
	// begin inline asm
	fma.rn.f32 %f22114, %f22108, %f65796, %f22110;
	// end inline asm
	// begin inline asm
	fma.rn.f32 %f22118, %f22108, %f65796, %f22114;
	// end inline asm
	// begin inline asm
	fma.rn.f32 %f22122, %f22108, %f65796, %f22118;
	// end inline asm
	// begin inline asm
	fma.rn.f32 %f22126, %f22108, %f65796, %f22122;
	// end inline asm
	// begin inline asm
	fma.rn.f32 %f22130, %f22108, %f65796, %f22126;
	// end inline asm
	// begin inline asm
	fma.rn.f32 %f22134, %f22108, %f65796, %f22130;
	// end inline asm
	// begin inline asm
	fma.rn.f32 %f22138, %f22108, %f65796, %f22134;
	// end inline asm
	// begin inline asm
	fma.rn.f32 %f22142, %f22108, %f65796, %f22138;
	// end inline asm
	// begin inline asm
	fma.rn.f32 %f22146, %f22108, %f65796, %f22142;
	// end inline asm
	// begin inline asm
	fma.rn.f32 %f22150, %f22108, %f65796, %f22146;
	// end inline asm
	// begin inline asm
	fma.rn.f32 %f22154, %f22108, %f65796, %f22150;
	// end inline asm
	// begin inline asm
	fma.rn.f32 %f22158, %f22108, %f65796, %f22154;
	// end inline asm
	// begin inline asm
	fma.rn.f32 %f22162, %f22108, %f65796, %f22158;
	// end inline asm
	// begin inline asm
	fma.rn.f32 %f22166, %f22108, %f65796, %f22162;
	// end inline asm
	// begin inline asm
	fma.rn.f32 %f22170, %f22108, %f65796, %f22166;
	// end inline asm
	// begin inline asm
	fma.rn.f32 %f22174, %f22108, %f65796, %f22170;
	// end inline asm
	// begin inline asm
	fma.rn.f32 %f22178, %f22108, %f65796, %f22174;
	// end inline asm
	// begin inline asm
	fma.rn.f32 %f22182, %f22108, %f65796, %f22178;
	// end inline asm
	// begin inline asm
	fma.rn.f32 %f22186, %f22108, %f65796, %f22182;
	// end inline asm
	// begin inline asm
	fma.rn.f32 %f22190, %f22108, %f65796, %f22186;
	// end inline asm
	// begin inline asm
	fma.rn.f32 %f22194, %f22108, %f65796, %f22190;
	// end inline asm
	// begin inline asm
	fma.rn.f32 %f22198, %f22108, %f65796, %f22194;
	// end inline asm
	// begin inline asm
	fma.rn.f32 %f22202, %f22108, %f65796, %f22198;
	// end inline asm
	// begin inline asm
	fma.rn.f32 %f22206, %f22108, %f65796, %f22202;
	// end inline asm
	// begin inline asm
	fma.rn.f32 %f22210, %f22108, %f65796, %f22206;
	// end inline asm
	// begin inline asm
	fma.rn.f32 %f22214, %f22108, %f65796, %f22210;
	// end inline asm
	// begin inline asm
	fma.rn.f32 %f22218, %f22108, %f65796, %f22214;
	// end inline asm
	// begin inline asm
	fma.rn.f32 %f22222, %f22108, %f65796, %f22218;
	// end inline asm
	// begin inline asm
	fma.rn.f32 %f22226, %f22108, %f65796, %f22222;
	// end inline asm
	// begin inline asm
	fma.rn.f32 %f22230, %f22108, %f65796, %f22226;
	// end inline asm
	// begin inline asm
	fma.rn.f32 %f22234, %f22108, %f65796, %f22230;
	// end inline asm
	// begin inline asm
	fma.rn.f32 %f22238, %f22108, %f65796, %f22234;
	// end inline asm
	// begin inline asm
	fma.rn.f32 %f22242, %f22108, %f65796, %f22238;
	// end inline asm
	// begin inline asm
	fma.rn.f32 %f22246, %f22108, %f65796, %f22242;
	// end inline asm
	// begin inline asm
	fma.rn.f32 %f22250, %f22108, %f65796, %f22246;
	// end inline asm
	// begin inline asm
	fma.rn.f32 %f22254, %f22108, %f65796, %f22250;
	// end inline asm
	// begin inline asm
	fma.rn.f32 %f22258, %f22108, %f65796, %f22254;
	// end inline asm
	// begin inline asm
	fma.rn.f32 %f22262, %f22108, %f65796, %f22258;
	// end inline asm
	// begin inline asm
	fma.rn.f32 %f22266, %f22108, %f65796, %f22262;
	// end inline asm
	// begin inline asm
	fma.rn.f32 %f22270, %f22108, %f65796, %f22266;
	// end inline asm
	// begin inline asm
	fma.rn.f32 %f22274, %f22108, %f65796, %f22270;
	// end inline asm
	// begin inline asm
	fma.rn.f32 %f22278, %f22108, %f65796, %f22274;
	// end inline asm
	// begin inline asm
	fma.rn.f32 %f22282, %f22108, %f65796, %f22278;
	// end inline asm
	// begin inline asm
	fma.rn.f32 %f22286, %f22108, %f65796, %f22282;
	// end inline asm
	// begin inline asm
	fma.rn.f32 %f22290, %f22108, %f65796, %f22286;
	// end inline asm
	// begin inline asm
	fma.rn.f32 %f22294, %f22108, %f65796, %f22290;
	// end inline asm
	// begin inline asm
	fma.rn.f32 %f22298, %f22108, %f65796, %f22294;
	// end inline asm
	// begin inline asm
	fma.rn.f32 %f22302, %f22108, %f65796, %f22298;
	// end inline asm
	// begin inline asm
	fma.rn.f32 %f22306, %f22108, %f65796, %f22302;
	// end inline asm
	// begin inline asm
	fma.rn.f32 %f22310, %f22108, %f65796, %f22306;
	// end inline asm
	// begin inline asm
	fma.rn.f32 %f22314, %f22108, %f65796, %f22310;
	// end inline asm
	// begin inline asm
	fma.rn.f32 %f22318, %f22108, %f65796, %f22314;
	// end inline asm
	// begin inline asm
	fma.rn.f32 %f22322, %f22108, %f65796, %f22318;
	// end inline asm
	// begin inline asm
	fma.rn.f32 %f22326, %f22108, %f65796, %f22322;
	// end inline asm
	// begin inline asm
	fma.rn.f32 %f22330, %f22108, %f65796, %f22326;
	// end inline asm
	// begin inline asm
	fma.rn.f32 %f22334, %f22108, %f65796, %f22330;
	// end inline asm
	// begin inline asm
	fma.rn.f32 %f22338, %f22108, %f65796, %f22334;
	// end inline asm
	// begin inline asm
	fma.rn.f32 %f22342, %f22108, %f65796, %f22338;
	// end inline asm
	// begin inline asm
	fma.rn.f32 %f22346, %f22108, %f65796, %f22342;
	// end inline asm
	// begin inline asm
	fma.rn.f32 %f22350, %f22108, %f65796, %f22346;
	// end inline asm
	// begin inline asm
	fma.rn.f32 %f22354, %f22108, %f65796, %f22350;
	// end inline asm
	// begin inline asm
	fma.rn.f32 %f22358, %f22108, %f65796, %f22354;
	// end inline asm
	// begin inline asm
	fma.rn.f32 %f22362, %f22108, %f65796, %f22358;
	// end inline asm
	// begin inline asm
	fma.rn.f32 %f22366, %f22108, %f65796, %f22362;
	// end inline asm
	// begin inline asm
	fma.rn.f32 %f22370, %f22108, %f65796, %f22366;
	// end inline asm
	// begin inline asm
	fma.rn.f32 %f22374, %f22108, %f65796, %f22370;
	// end inline asm
	// begin inline asm
	fma.rn.f32 %f22378, %f22108, %f65796, %f22374;
	// end inline asm
	// begin inline asm
	fma.rn.f32 %f22382, %f22108, %f65796, %f22378;
	// end inline asm
	// begin inline asm
	fma.rn.f32 %f22386, %f22108, %f65796, %f22382;
	// end inline asm
	// begin inline asm
	fma.rn.f32 %f22390, %f22108, %f65796, %f22386;
	// end inline asm
	// begin inline asm
	fma.rn.f32 %f22394, %f22108, %f65796, %f22390;
	// end inline asm
	// begin inline asm
	fma.rn.f32 %f22398, %f22108, %f65796, %f22394;
	// end inline asm
	// begin inline asm
	fma.rn.f32 %f22402, %f22108, %f65796, %f22398;
	// end inline asm
	// begin inline asm
	fma.rn.f32 %f22406, %f22108, %f65796, %f22402;
	// end inline asm
	// begin inline asm
	fma.rn.f32 %f22410, %f22108, %f65796, %f22406;
	// end inline asm
	// begin inline asm
	fma.rn.f32 %f22414, %f22108, %f65796, %f22410;
	// end inline asm
	// begin inline asm
	fma.rn.f32 %f22418, %f22108, %f65796, %f22414;
	// end inline asm
	// begin inline asm
	fma.rn.f32 %f22422, %f22108, %f65796, %f22418;
	// end inline asm
	// begin inline asm
	fma.rn.f32 %f22426, %f22108, %f65796, %f22422;
	// end inline asm
	// begin inline asm
	fma.rn.f32 %f22430, %f22108, %f65796, %f22426;
	// end inline asm
	// begin inline asm
	fma.rn.f32 %f22434, %f22108, %f65796, %f22430;
	// end inline asm
	// begin inline asm
	fma.rn.f32 %f22438, %f22108, %f65796, %f22434;
	// end inline asm
	// begin inline asm
	fma.rn.f32 %f22442, %f22108, %f65796, %f22438;
	// end inline asm
	// begin inline asm
	fma.rn.f32 %f22446, %f22108, %f65796, %f22442;
	// end inline asm
	// begin inline asm
	fma.rn.f32 %f22450, %f22108, %f65796, %f22446;
	// end inline asm
	// begin inline asm
	fma.rn.f32 %f22454, %f22108, %f65796, %f22450;
	// end inline asm
	// begin inline asm
	fma.rn.f32 %f22458, %f22108, %f65796, %f22454;
	// end inline asm
	// begin inline asm
	fma.rn.f32 %f22462, %f22108, %f65796, %f22458;
	// end inline asm
	// begin inline asm
	fma.rn.f32 %f22466, %f22108, %f65796, %f22462;
	// end inline asm
	// begin inline asm
	fma.rn.f32 %f22470, %f22108, %f65796, %f22466;
	// end inline asm
	// begin inline asm
	fma.rn.f32 %f22474, %f22108, %f65796, %f22470;
	// end inline asm
	// begin inline asm
	fma.rn.f32 %f22478, %f22108, %f65796, %f22474;
	// end inline asm
	// begin inline asm
	fma.rn.f32 %f22482, %f22108, %f65796, %f22478;
	// end inline asm
	// begin inline asm
	fma.rn.f32 %f22486, %f22108, %f65796, %f22482;
	// end inline asm
	// begin inline asm
	fma.rn.f32 %f22490, %f22108, %f65796, %f22486;
	// end inline asm
	// begin inline asm
	fma.rn.f32 %f22494, %f22108, %f65796, %f22490;
	// end inline asm
	// begin inline asm
	fma.rn.f32 %f22498, %f22108, %f65796, %f22494;
	// end inline asm
	// begin inline asm
	fma.rn.f32 %f22502, %f22108, %f65796, %f22498;
	// end inline asm
	// begin inline asm
	fma.rn.f32 %f22506, %f22108, %f65796, %f22502;
	// end inline asm
	// begin inline asm
	fma.rn.f32 %f22510, %f22108, %f65796, %f22506;
	// end inline asm
	// begin inline asm
	fma.rn.f32 %f22514, %f22108, %f65796, %f22510;
	// end inline asm
	// begin inline asm
	fma.rn.f32 %f22518, %f22108, %f65796, %f22514;
	// end inline asm
	// begin inline asm
	fma.rn.f32 %f22522, %f22108, %f65796, %f22518;
	// end inline asm
	// begin inline asm
	fma.rn.f32 %f22526, %f22108, %f65796, %f22522;
	// end inline asm
	// begin inline asm
	fma.rn.f32 %f22530, %f22108, %f65796, %f22526;
	// end inline asm
	// begin inline asm
	fma.rn.f32 %f22534, %f22108, %f65796, %f22530;
	// end inline asm
	// begin inline asm
	fma.rn.f32 %f22538, %f22108, %f65796, %f22534;
	// end inline asm
	// begin inline asm
	fma.rn.f32 %f22542, %f22108, %f65796, %f22538;
	// end inline asm
	// begin inline asm
	fma.rn.f32 %f22546, %f22108, %f65796, %f22542;
	// end inline asm
	// begin inline asm
	fma.rn.f32 %f22550, %f22108, %f65796, %f22546;
	// end inline asm
	// begin inline asm
	fma.rn.f32 %f22554, %f22108, %f65796, %f22550;
	// end inline asm
	// begin inline asm
	fma.rn.f32 %f22558, %f22108, %f65796, %f22554;
	// end inline asm
	// begin inline asm
	fma.rn.f32 %f22562, %f22108, %f65796, %f22558;
	// end inline asm
	// begin inline asm
	fma.rn.f32 %f22566, %f22108, %f65796, %f22562;
	// end inline asm
	// begin inline asm
	fma.rn.f32 %f22570, %f22108, %f65796, %f22566;
	// end inline asm
	// begin inline asm
	fma.rn.f32 %f22574, %f22108, %f65796, %f22570;
	// end inline asm
	// begin inline asm
	fma.rn.f32 %f22578, %f22108, %f65796, %f22574;
	// end inline asm
	// begin inline asm
	fma.rn.f32 %f22582, %f22108, %f65796, %f22578;
	// end inline asm
	// begin inline asm
	fma.rn.f32 %f22586, %f22108, %f65796, %f22582;
	// end inline asm
	// begin inline asm
	fma.rn.f32 %f22590, %f22108, %f65796, %f22586;
	// end inline asm
	// begin inline asm
	fma.rn.f32 %f22594, %f22108, %f65796, %f22590;
	// end inline asm
	// begin inline asm
	fma.rn.f32 %f22598, %f22108, %f65796, %f22594;
	// end inline asm
	// begin inline asm
	fma.rn.f32 %f22602, %f22108, %f65796, %f22598;
	// end inline asm
	// begin inline asm
	fma.rn.f32 %f22606, %f22108, %f65796, %f22602;
	// end inline asm
	// begin inline asm
	fma.rn.f32 %f22610, %f22108, %f65796, %f22606;
	// end inline asm
	// begin inline asm
	fma.rn.f32 %f22614, %f22108, %f65796, %f22610;
	// end inline asm
	// begin inline asm
	fma.rn.f32 %f22618, %f22108, %f65796, %f22614;
	// end inline asm
	// begin inline asm
	sin.approx.f32  %f22622, %f22618;
	// end inline asm
	// begin inline asm
	fma.rn.f32 %f22624, %f22622, %f65796, %f22618;
	// end inline asm
	// begin inline asm
	fma.rn.f32 %f22628, %f22622, %f65796, %f22624;
	// end inline asm
	// begin inline asm
	fma.rn.f32 %f22632, %f22622, %f65796, %f22628;
	// end inline asm
	// begin inline asm
	fma.rn.f32 %f22636, %f22622, %f65796, %f22632;
	// end inline asm
	// begin inline asm
	fma.rn.f32 %f22640, %f22622, %f65796, %f22636;
	// end inline asm
	// begin inline asm
	fma.rn.f32 %f22644, %f22622, %f65796, %f22640;
	// end inline asm
	// begin inline asm
	fma.rn.f32 %f22648, %f22622, %f65796, %f22644;
	// end inline asm
	// begin inline asm
	fma.rn.f32 %f22652, %f22622, %f65796, %f22648;
	// end inline asm
	// begin inline asm
	fma.rn.f32 %f22656, %f22622, %f65796, %f22652;
	// end inline asm
	// begin inline asm
	fma.rn.f32 %f22660, %f22622, %f65796, %f22656;
	// end inline asm
	// begin inline asm
	fma.rn.f32 %f22664, %f22622, %f65796, %f22660;
	// end inline asm
	// begin inline asm
	fma.rn.f32 %f22668, %f22622, %f65796, %f22664;
	// end inline asm
	// begin inline asm
	fma.rn.f32 %f22672, %f22622, %f65796, %f22668;
	// end inline asm
	// begin inline asm
	fma.rn.f32 %f22676, %f22622, %f65796, %f22672;
	// end inline asm
	// begin inline asm
	fma.rn.f32 %f22680, %f22622, %f65796, %f22676;
	// end inline asm
	// begin inline asm
	fma.rn.f32 %f22684, %f22622, %f65796, %f22680;
	// end inline asm
	// begin inline asm
	fma.rn.f32 %f22688, %f22622, %f65796, %f22684;
	// end inline asm
	// begin inline asm
	fma.rn.f32 %f22692, %f22622, %f65796, %f22688;
	// end inline asm
	// begin inline asm
	fma.rn.f32 %f22696, %f22622, %f65796, %f22692;
	// end inline asm
	// begin inline asm
	fma.rn.f32 %f22700, %f22622, %f65796, %f22696;
	// end inline asm
	// begin inline asm
	fma.rn.f32 %f22704, %f22622, %f65796, %f22700;
	// end inline asm
	// begin inline asm
	fma.rn.f32 %f22708, %f22622, %f65796, %f22704;
	// end inline asm
	// begin inline asm
	fma.rn.f32 %f22712, %f22622, %f65796, %f22708;
	// end inline asm
	// begin inline asm
	fma.rn.f32 %f22716, %f22622, %f65796, %f22712;
	// end inline asm
	// begin inline asm
	fma.rn.f32 %f22720, %f22622, %f65796, %f22716;
	// end inline asm
	// begin inline asm
	fma.rn.f32 %f22724, %f22622, %f65796, %f22720;
	// end inline asm
	// begin inline asm
	fma.rn.f32 %f22728, %f22622, %f65796, %f22724;
	// end inline asm
	// begin inline asm
	fma.rn.f32 %f22732, %f22622, %f65796, %f22728;
	// end inline asm
	// begin inline asm
	fma.rn.f32 %f22736, %f22622, %f65796, %f22732;
	// end inline asm
	// begin inline asm
	fma.rn.f32 %f22740, %f22622, %f65796, %f22736;
	// end inline asm
	// begin inline asm
	fma.rn.f32 %f22744, %f22622, %f65796, %f22740;
	// end inline asm
	// begin inline asm
	fma.rn.f32 %f22748, %f22622, %f65796, %f22744;
	// end inline asm
	// begin inline asm
	fma.rn.f32 %f22752, %f22622, %f65796, %f22748;
	// end inline asm
	// begin inline asm
	fma.rn.f32 %f22756, %f22622, %f65796, %f22752;
	// end inline asm
	// begin inline asm
	fma.rn.f32 %f22760, %f22622, %f65796, %f22756;
	// end inline asm
	// begin inline asm
	fma.rn.f32 %f22764, %f22622, %f65796, %f22760;
	// end inline asm
	// begin inline asm
	fma.rn.f32 %f22768, %f22622, %f65796, %f22764;
	// end inline asm
	// begin inline asm
	fma.rn.f32 %f22772, %f22622, %f65796, %f22768;
	// end inline asm
	// begin inline asm
	fma.rn.f32 %f22776, %f22622, %f65796, %f22772;
	// end inline asm
	// begin inline asm
	fma.rn.f32 %f22780, %f22622, %f65796, %f22776;
	// end inline asm
	// begin inline asm
	fma.rn.f32 %f22784, %f22622, %f65796, %f22780;
	// end inline asm
	// begin inline asm
	fma.rn.f32 %f22788, %f22622, %f65796, %f22784;
	// end inline asm
	// begin inline asm
	fma.rn.f32 %f22792, %f22622, %f65796, %f22788;
	// end inline asm
	// begin inline asm
	fma.rn.f32 %f22796, %f22622, %f65796, %f22792;
	// end inline asm
	// begin inline asm
	fma.rn.f32 %f22800, %f22622, %f65796, %f22796;
	// end inline asm
	// begin inline asm
	fma.rn.f32 %f22804, %f22622, %f65796, %f22800;
	// end inline asm
	// begin inline asm
	fma.rn.f32 %f22808, %f22622, %f65796, %f22804;
	// end inline asm
	// begin inline asm
	fma.rn.f32 %f22812, %f22622, %f65796, %f22808;
	// end inline asm
	// begin inline asm
	fma.rn.f32 %f22816, %f22622, %f65796, %f22812;
	// end inline asm
	// begin inline asm
	fma.rn.f32 %f22820, %f22622, %f65796, %f22816;
	// end inline asm
	// begin inline asm
	fma.rn.f32 %f22824, %f22622, %f65796, %f22820;
	// end inline asm
	// begin inline asm
	fma.rn.f32 %f22828, %f22622, %f65796, %f22824;
	// end inline asm
	// begin inline asm
	fma.rn.f32 %f22832, %f22622, %f65796, %f22828;
	// end inline asm
	// begin inline asm
	fma.rn.f32 %f22836, %f22622, %f65796, %f22832;
	// end inline asm
	// begin inline asm
	fma.rn.f32 %f22840, %f22622, %f65796, %f22836;
	// end inline asm
	// begin inline asm
	fma.rn.f32 %f22844, %f22622, %f65796, %f22840;
	// end inline asm
	// begin inline asm
	fma.rn.f32 %f22848, %f22622, %f65796, %f22844;
	// end inline asm
	// begin inline asm
	fma.rn.f32 %f22852, %f22622, %f65796, %f22848;
	// end inline asm
	// begin inline asm
	fma.rn.f32 %f22856, %f22622, %f65796, %f22852;
	// end inline asm
	// begin inline asm
	fma.rn.f32 %f22860, %f22622, %f65796, %f22856;
	// end inline asm
	// begin inline asm
	fma.rn.f32 %f22864, %f22622, %f65796, %f22860;
	// end inline asm
	// begin inline asm
	fma.rn.f32 %f22868, %f22622, %f65796, %f22864;
	// end inline asm
	// begin inline asm
	fma.rn.f32 %f22872, %f22622, %f65796, %f22868;
	// end inline asm
	// begin inline asm
	fma.rn.f32 %f22876, %f22622, %f65796, %f22872;
	// end inline asm
	// begin inline asm
	fma.rn.f32 %f22880, %f22622, %f65796, %f22876;
	// end inline asm
	// begin inline asm
	fma.rn.f32 %f22884, %f22622, %f65796, %f22880;
	// end inline asm
	// begin inline asm
	fma.rn.f32 %f22888, %f22622, %f65796, %f22884;
	// end inline asm
	// begin inline asm
	fma.rn.f32 %f22892, %f22622, %f65796, %f22888;
	// end inline asm
	// begin inline asm
	fma.rn.f32 %f22896, %f22622, %f65796, %f22892;
	// end inline asm
	// begin inline asm
	fma.rn.f32 %f22900, %f22622, %f65796, %f22896;
	// end inline asm
	// begin inline asm
	fma.rn.f32 %f22904, %f22622, %f65796, %f22900;
	// end inline asm
	// begin inline asm
	fma.rn.f32 %f22908, %f22622, %f65796, %f22904;
	// end inline asm
	// begin inline asm
	fma.rn.f32 %f22912, %f22622, %f65796, %f22908;
	// end inline asm
	// begin inline asm
	fma.rn.f32 %f22916, %f22622, %f65796, %f22912;
	// end inline asm
	// begin inline asm
	fma.rn.f32 %f22920, %f22622, %f65796, %f22916;
	// end inline asm
	// begin inline asm
	fma.rn.f32 %f22924, %f22622, %f65796, %f22920;
	// end inline asm
	// begin inline asm
	fma.rn.f32 %f22928, %f22622, %f65796, %f22924;
	// end inline asm
	// begin inline asm
	fma.rn.f32 %f22932, %f22622, %f65796, %f22928;
	// end inline asm
	// begin inline asm
	fma.rn.f32 %f22936, %f22622, %f65796, %f22932;
	// end inline asm
	// begin inline asm
	fma.rn.f32 %f22940, %f22622, %f65796, %f22936;
	// end inline asm
	// begin inline asm
	fma.rn.f32 %f22944, %f22622, %f65796, %f22940;
	// end inline asm
	// begin inline asm
	fma.rn.f32 %f22948, %f22622, %f65796, %f22944;
	// end inline asm
	// begin inline asm
	fma.rn.f32 %f22952, %f22622, %f65796, %f22948;
	// end inline asm
	// begin inline asm
	fma.rn.f32 %f22956, %f22622, %f65796, %f22952;
	// end inline asm
	// begin inline asm
	fma.rn.f32 %f22960, %f22622, %f65796, %f22956;
	// end inline asm
	// begin inline asm
	fma.rn.f32 %f22964, %f22622, %f65796, %f22960;
	// end inline asm
	// begin inline asm
	fma.rn.f32 %f22968, %f22622, %f65796, %f22964;
	// end inline asm
	// begin inline asm
	fma.rn.f32 %f22972, %f22622, %f65796, %f22968;
	// end inline asm
	// begin inline asm
	fma.rn.f32 %f22976, %f22622, %f65796, %f22972;
	// end inline asm
	// begin inline asm
	fma.rn.f32 %f22980, %f22622, %f65796, %f22976;
	// end inline asm
	// begin inline asm
	fma.rn.f32 %f22984, %f22622, %f65796, %f22980;
	// end inline asm
	// begin inline asm
	fma.rn.f32 %f22988, %f22622, %f65796, %f22984;
	// end inline asm
	// begin inline asm
	fma.rn.f32 %f22992, %f22622, %f65796, %f22988;
	// end inline asm
	// begin inline asm
	fma.rn.f32 %f22996, %f22622, %f65796, %f22992;
	// end inline asm
	// begin inline asm
	fma.rn.f32 %f23000, %f22622, %f65796, %f22996;
	// end inline asm
	// begin inline asm
	fma.rn.f32 %f23004, %f22622, %f65796, %f23000;
	// end inline asm
	// begin inline asm
	fma.rn.f32 %f23008, %f22622, %f65796, %f23004;
	// end inline asm
	// begin inline asm
	fma.rn.f32 %f23012, %f22622, %f65796, %f23008;
	// end inline asm
	// begin inline asm
	fma.rn.f32 %f23016, %f22622, %f65796, %f23012;
	// end inline asm
	// begin inline asm
	fma.rn.f32 %f23020, %f22622, %f65796, %f23016;
	// end inline asm
	// begin inline asm
	fma.rn.f32 %f23024, %f22622, %f65796, %f23020;
	// end inline asm
	// begin inline asm
	fma.rn.f32 %f23028, %f22622, %f65796, %f23024;
	// end inline asm
	// begin inline asm
	fma.rn.f32 %f23032, %f22622, %f65796, %f23028;
	// end inline asm
	// begin inline asm
	fma.rn.f32 %f23036, %f22622, %f65796, %f23032;
	// end inline asm
	// begin inline asm
	fma.rn.f32 %f23040, %f22622, %f65796, %f23036;
	// end inline asm
	// begin inline asm
	fma.rn.f32 %f23044, %f22622, %f65796, %f23040;
	// end inline asm
	// begin inline asm
	fma.rn.f32 %f23048, %f22622, %f65796, %f23044;
	// end inline asm
	// begin inline asm
	fma.rn.f32 %f23052, %f22622, %f65796, %f23048;
	// end inline asm
	// begin inline asm
	fma.rn.f32 %f23056, %f22622, %f65796, %f23052;
	// end inline asm
	// begin inline asm
	fma.rn.f32 %f23060, %f22622, %f65796, %f23056;
	// end inline asm
	// begin inline asm
	fma.rn.f32 %f23064, %f22622, %f65796, %f23060;
	// end inline asm
	// begin inline asm
	fma.rn.f32 %f23068, %f22622, %f65796, %f23064;
	// end inline asm
	// begin inline asm
	fma.rn.f32 %f23072, %f22622, %f65796, %f23068;
	// end inline asm
	// begin inline asm
	fma.rn.f32 %f23076, %f22622, %f65796, %f23072;
	// end inline asm
	// begin inline asm
	fma.rn.f32 %f23080, %f22622, %f65796, %f23076;
	// end inline asm
	// begin inline asm
	fma.rn.f32 %f23084, %f22622, %f65796, %f23080;
	// end inline asm
	// begin inline asm
	fma.rn.f32 %f23088, %f22622, %f65796, %f23084;
	// end inline asm
	// begin inline asm
	fma.rn.f32 %f23092, %f22622, %f65796, %f23088;
	// end inline asm
	// begin inline asm
	fma.rn.f32 %f23096, %f22622, %f65796, %f23092;
	// end inline asm
	// begin inline asm
	fma.rn.f32 %f23100, %f22622, %f65796, %f23096;
	// end inline asm
	// begin inline asm
	fma.rn.f32 %f23104, %f22622, %f65796, %f23100;
	// end inline asm
	// begin inline asm
	fma.rn.f32 %f23108, %f22622, %f65796, %f23104;
	// end inline asm
	// begin inline asm
	fma.rn.f32 %f23112, %f22622, %f65796, %f23108;
	// end inline asm
	// begin inline asm
	fma.rn.f32 %f23116, %f22622, %f65796, %f23112;
	// end inline asm
	// begin inline asm
	fma.rn.f32 %f23120, %f22622, %f65796, %f23116;
	// end inline asm
	// begin inline asm
	fma.rn.f32 %f23124, %f22622, %f65796, %f23120;
	// end inline asm
	// begin inline asm
	fma.rn.f32 %f23128, %f22622, %f65796, %f23124;
	// end inline asm
	// begin inline asm
	fma.rn.f32 %f23132, %f22622, %f65796, %f23128;
	// end inline asm
	// begin inline asm
	sin.approx.f32  %f23136, %f23132;
	// end inline asm
	// begin inline asm
	fma.rn.f32 %f23138, %f23136, %f65796, %f23132;
	// end inline asm
	// begin inline asm
	fma.rn.f32 %f23142, %f23136, %f65796, %f23138;
	// end inline asm
	// begin inline asm
	fma.rn.f32 %f23146, %f23136, %f65796, %f23142;
	// end inline asm
	// begin inline asm
	fma.rn.f32 %f23150, %f23136, %f65796, %f23146;
	// end inline asm
	// begin inline asm
	fma.rn.f32 %f23154, %f23136, %f65796, %f23150;
	// end inline asm
	// begin inline asm
	fma.rn.f32 %f23158, %f23136, %f65796, %f23154;
	// end inline asm
	// begin inline asm
	fma.rn.f32 %f23162, %f23136, %f65796, %f23158;
	// end inline asm
	// begin inline asm
	fma.rn.f32 %f23166, %f23136, %f65796, %f23162;
	// end inline asm
	// begin inline asm
	fma.rn.f32 %f23170, %f23136, %f65796, %f23166;
	// end inline asm
	// begin inline asm
	fma.rn.f32 %f23174, %f23136, %f65796, %f23170;
	// end inline asm
	// begin inline asm
	fma.rn.f32 %f23178, %f23136, %f65796, %f23174;
	// end inline asm
	// begin inline asm
	fma.rn.f32 %f23182, %f23136, %f65796, %f23178;
	// end inline asm
	// begin inline asm
	fma.rn.f32 %f23186, %f23136, %f65796, %f23182;
	// end inline asm
	// begin inline asm
	fma.rn.f32 %f23190, %f23136, %f65796, %f23186;
	// end inline asm
	// begin inline asm
	fma.rn.f32 %f23194, %f23136, %f65796, %f23190;
	// end inline asm
	// begin inline asm
	fma.rn.f32 %f23198, %f23136, %f65796, %f23194;
	// end inline asm
	// begin inline asm
	fma.rn.f32 %f23202, %f23136, %f65796, %f23198;
	// end inline asm
	// begin inline asm
	fma.rn.f32 %f23206, %f23136, %f65796, %f23202;
	// end inline asm
	// begin inline asm
	fma.rn.f32 %f23210, %f23136, %f65796, %f23206;
	// end inline asm
	// begin inline asm
	fma.rn.f32 %f23214, %f23136, %f65796, %f23210;
	// end inline asm
	// begin inline asm
	fma.rn.f32 %f23218, %f23136, %f65796, %f23214;
	// end inline asm
	// begin inline asm
	fma.rn.f32 %f23222, %f23136, %f65796, %f23218;
	// end inline asm
	// begin inline asm
	fma.rn.f32 %f23226, %f23136, %f65796, %f23222;
	// end inline asm
	// begin inline asm
	fma.rn.f32 %f23230, %f23136, %f65796, %f23226;
	// end inline asm
	// begin inline asm
	fma.rn.f32 %f23234, %f23136, %f65796, %f23230;
	// end inline asm
	// begin inline asm
	fma.rn.f32 %f23238, %f23136, %f65796, %f23234;
	// end inline asm
	// begin inline asm
	fma.rn.f32 %f23242, %f23136, %f65796, %f23238;
	// end inline asm
	// begin inline asm
	fma.rn.f32 %f23246, %f23136, %f65796, %f23242;
	// end inline asm
	// begin inline asm
	fma.rn.f32 %f23250, %f23136, %f65796, %f23246;
	// end inline asm
	// begin inline asm
	fma.rn.f32 %f23254, %f23136, %f65796, %f23250;
	// end inline asm
	// begin inline asm
	fma.rn.f32 %f23258, %f23136, %f65796, %f23254;
	// end inline asm
	// begin inline asm
	fma.rn.f32 %f23262, %f23136, %f65796, %f23258;
	// end inline asm
	// begin inline asm
	fma.rn.f32 %f23266, %f23136, %f65796, %f23262;
	// end inline asm
	// begin inline asm
	fma.rn.f32 %f23270, %f23136, %f65796, %f23266;
	// end inline asm
	// begin inline asm
	fma.rn.f32 %f23274, %f23136, %f65796, %f23270;
	// end inline asm
	// begin inline asm
	fma.rn.f32 %f23278, %f23136, %f65796, %f23274;
	// end inline asm
	// begin inline asm
	fma.rn.f32 %f23282, %f23136, %f65796, %f23278;
	// end inline asm
	// begin inline asm
	fma.rn.f32 %f23286, %f23136, %f65796, %f23282;
	// end inline asm
	// begin inline asm
	fma.rn.f32 %f23290, %f23136, %f65796, %f23286;
	// end inline asm
	// begin inline asm
	fma.rn.f32 %f23294, %f23136, %f65796, %f23290;
	// end inline asm
	// begin inline asm
	fma.rn.f32 %f23298, %f23136, %f65796, %f23294;
	// end inline asm
	// begin inline asm
	fma.rn.f32 %f23302, %f23136, %f65796, %f23298;
	// end inline asm
	// begin inline asm
	fma.rn.f32 %f23306, %f23136, %f65796, %f23302;
	// end inline asm
	// begin inline asm
	fma.rn.f32 %f23310, %f23136, %f65796, %f23306;
	// end inline asm
	// begin inline asm
	fma.rn.f32 %f23314, %f23136, %f65796, %f23310;
	// end inline asm
	// begin inline asm
	fma.rn.f32 %f23318, %f23136, %f65796, %f23314;
	// end inline asm
	// begin inline asm
	fma.rn.f32 %f23322, %f23136, %f65796, %f23318;
	// end inline asm
	// begin inline asm
	fma.rn.f32 %f23326, %f23136, %f65796, %f23322;
	// end inline asm
	// begin inline asm
	fma.rn.f32 %f23330, %f23136, %f65796, %f23326;
	// end inline asm
	// begin inline asm
	fma.rn.f32 %f23334, %f23136, %f65796, %f23330;
	// end inline asm
	// begin inline asm
	fma.rn.f32 %f23338, %f23136, %f65796, %f23334;
	// end inline asm
	// begin inline asm
	fma.rn.f32 %f23342, %f23136, %f65796, %f23338;
	// end inline asm
	// begin inline asm
	fma.rn.f32 %f23346, %f23136, %f65796, %f23342;
	// end inline asm
	// begin inline asm
	fma.rn.f32 %f23350, %f23136, %f65796, %f23346;
	// end inline asm
	// begin inline asm
	fma.rn.f32 %f23354, %f23136, %f65796, %f23350;
	// end inline asm
	// begin inline asm
	fma.rn.f32 %f23358, %f23136, %f65796, %f23354;
	// end inline asm
	// begin inline asm
	fma.rn.f32 %f23362, %f23136, %f65796, %f23358;
	// end inline asm
	// begin inline asm
	fma.rn.f32 %f23366, %f23136, %f65796, %f23362;
	// end inline asm
	// begin inline asm
	fma.rn.f32 %f23370, %f23136, %f65796, %f23366;
	// end inline asm
	// begin inline asm
	fma.rn.f32 %f23374, %f23136, %f65796, %f23370;
	// end inline asm
	// begin inline asm
	fma.rn.f32 %f23378, %f23136, %f65796, %f23374;
	// end inline asm
	// begin inline asm
	fma.rn.f32 %f23382, %f23136, %f65796, %f23378;
	// end inline asm
	// begin inline asm
	fma.rn.f32 %f23386, %f23136, %f65796, %f23382;
	// end inline asm
	// begin inline asm
	fma.rn.f32 %f23390, %f23136, %f65796, %f23386;
	// end inline asm
	// begin inline asm
	fma.rn.f32 %f23394, %f23136, %f65796, %f23390;
	// end inline asm
	// begin inline asm
	fma.rn.f32 %f23398, %f23136, %f65796, %f23394;
	// end inline asm
	// begin inline asm
	fma.rn.f32 %f23402, %f23136, %f65796, %f23398;
	// end inline asm
	// begin inline asm
	fma.rn.f32 %f23406, %f23136, %f65796, %f23402;
	// end inline asm
	// begin inline asm
	fma.rn.f32 %f23410, %f23136, %f65796, %f23406;
	// end inline asm
	// begin inline asm
	fma.rn.f32 %f23414, %f23136, %f65796, %f23410;
	// end inline asm
	// begin inline asm
	fma.rn.f32 %f23418, %f23136, %f65796, %f23414;
	// end inline asm
	// begin inline asm
	fma.rn.f32 %f23422, %f23136, %f65796, %f23418;
	// end inline asm
	// begin inline asm
	fma.rn.f32 %f23426, %f23136, %f65796, %f23422;
	// end inline asm
	// begin inline asm
	fma.rn.f32 %f23430, %f23136, %f65796, %f23426;
	// end inline asm
	// begin inline asm
	fma.rn.f32 %f23434, %f23136, %f65796, %f23430;
	// end inline asm
	// begin inline asm
	fma.rn.f32 %f23438, %f23136, %f65796, %f23434;
	// end inline asm
	// begin inline asm
	fma.rn.f32 %f23442, %f23136, %f65796, %f23438;
	// end inline asm
	// begin inline asm
	fma.rn.f32 %f23446, %f23136, %f65796, %f23442;
	// end inline asm
	// begin inline asm
	fma.rn.f32 %f23450, %f23136, %f65796, %f23446;
	// end inline asm
	// begin inline asm
	fma.rn.f32 %f23454, %f23136, %f65796, %f23450;
	// end inline asm
	// begin inline asm
	fma.rn.f32 %f23458, %f23136, %f65796, %f23454;
	// end inline asm
	// begin inline asm
	fma.rn.f32 %f23462, %f23136, %f65796, %f23458;
	// end inline asm
	// begin inline asm
	fma.rn.f32 %f23466, %f23136, %f65796, %f23462;
	// end inline asm
	// begin inline asm
	fma.rn.f32 %f23470, %f23136, %f65796, %f23466;
	// end inline asm
	// begin inline asm
	fma.rn.f32 %f23474, %f23136, %f65796, %f23470;
	// end inline asm
	// begin inline asm
	fma.rn.f32 %f23478, %f23136, %f65796, %f23474;
	// end inline asm
	// begin inline asm
	fma.rn.f32 %f23482, %f23136, %f65796, %f23478;
	// end inline asm
	// begin inline asm
	fma.rn.f32 %f23486, %f23136, %f65796, %f23482;
	// end inline asm
	// begin inline asm
	fma.rn.f32 %f23490, %f23136, %f65796, %f23486;
	// end inline asm
	// begin inline asm
	fma.rn.f32 %f23494, %f23136, %f65796, %f23490;
	// end inline asm
	// begin inline asm
	fma.rn.f32 %f23498, %f23136, %f65796, %f23494;
	// end inline asm
	// begin inline asm
	fma.rn.f32 %f23502, %f23136, %f65796, %f23498;
	// end inline asm
	// begin inline asm
	fma.rn.f32 %f23506, %f23136, %f65796, %f23502;
	// end inline asm
	// begin inline asm
	fma.rn.f32 %f23510, %f23136, %f65796, %f23506;
	// end inline asm
	// begin inline asm
	fma.rn.f32 %f23514, %f23136, %f65796, %f23510;
	// end inline asm
	// begin inline asm
	fma.rn.f32 %f23518, %f23136, %f65796, %f23514;
	// end inline asm
	// begin inline asm
	fma.rn.f32 %f23522, %f23136, %f65796, %f23518;
	// end inline asm
	// begin inline asm
	fma.rn.f32 %f23526, %f23136, %f65796, %f23522;
	// end inline asm
	// begin inline asm
	fma.rn.f32 %f23530, %f23136, %f65796, %f23526;
	// end inline asm
	// begin inline asm
	fma.rn.f32 %f23534, %f23136, %f65796, %f23530;
	// end inline asm
	// begin inline asm
	fma.rn.f32 %f23538, %f23136, %f65796, %f23534;
	// end inline asm
	// begin inline asm
	fma.rn.f32 %f23542, %f23136, %f65796, %f23538;
	// end inline asm
	// begin inline asm
	fma.rn.f32 %f23546, %f23136, %f65796, %f23542;
	// end inline asm
	// begin inline asm
	fma.rn.f32 %f23550, %f23136, %f65796, %f23546;
	// end inline asm
	// begin inline asm
	fma.rn.f32 %f23554, %f23136, %f65796, %f23550;
	// end inline asm
	// begin inline asm
	fma.rn.f32 %f23558, %f23136, %f65796, %f23554;
	// end inline asm
	// begin inline asm
	fma.rn.f32 %f23562, %f23136, %f65796, %f23558;
	// end inline asm
	// begin inline asm
	fma.rn.f32 %f23566, %f23136, %f65796, %f23562;
	// end inline asm
	// begin inline asm
	fma.rn.f32 %f23570, %f23136, %f65796, %f23566;
	// end inline asm
	// begin inline asm
	fma.rn.f32 %f23574, %f23136, %f65796, %f23570;
	// end inline asm
	// begin inline asm
	fma.rn.f32 %f23578, %f23136, %f65796, %f23574;
	// end inline asm
	// begin inline asm
	fma.rn.f32 %f23582, %f23136, %f65796, %f23578;
	// end inline asm
	// begin inline asm
	fma.rn.f32 %f23586, %f23136, %f65796, %f23582;
	// end inline asm
	// begin inline asm
	fma.rn.f32 %f23590, %f23136, %f65796, %f23586;
	// end inline asm
	// begin inline asm
	fma.rn.f32 %f23594, %f23136, %f65796, %f23590;
	// end inline asm
	// begin inline asm
	fma.rn.f32 %f23598, %f23136, %f65796, %f23594;
	// end inline asm
	// begin inline asm
	fma.rn.f32 %f23602, %f23136, %f65796, %f23598;
	// end inline asm
	// begin inline asm
	fma.rn.f32 %f23606, %f23136, %f65796, %f23602;
	// end inline asm
	// begin inline asm
	fma.rn.f32 %f23610, %f23136, %f65796, %f23606;
	// end inline asm
	// begin inline asm
	fma.rn.f32 %f23614, %f23136, %f65796, %f23610;
	// end inline asm
	// begin inline asm
	fma.rn.f32 %f23618, %f23136, %f65796, %f23614;
	// end inline asm
	// begin inline asm
	fma.rn.f32 %f23622, %f23136, %f65796, %f23618;
	// end inline asm
	// begin inline asm
	fma.rn.f32 %f23626, %f23136, %f65796, %f23622;
	// end inline asm
	// begin inline asm
	fma.rn.f32 %f23630, %f23136, %f65796, %f23626;
	// end inline asm
	// begin inline asm
	fma.rn.f32 %f23634, %f23136, %f65796, %f23630;
	// end inline asm
	// begin inline asm
	fma.rn.f32 %f23638, %f23136, %f65796, %f23634;
	// end inline asm
	// begin inline asm
	fma.rn.f32 %f23642, %f23136, %f65796, %f23638;
	// end inline asm
	// begin inline asm
	fma.rn.f32 %f23646, %f23136, %f65796, %f23642;
	// end inline asm
	// begin inline asm
	sin.approx.f32  %f23650, %f23646;
	// end inline asm
	// begin inline asm
	fma.rn.f32 %f23652, %f23650, %f65796, %f23646;
	// end inline asm
	// begin inline asm
	fma.rn.f32 %f23656, %f23650, %f65796, %f23652;
	// end inline asm
	// begin inline asm
	fma.rn.f32 %f23660, %f23650, %f65796, %f23656;
	// end inline asm
	// begin inline asm
	fma.rn.f32 %f23664, %f23650, %f65796, %f23660;
	// end inline asm
	// begin inline asm
	fma.rn.f32 %f23668, %f23650, %f65796, %f23664;
	// end inline asm
	// begin inline asm
	fma.rn.f32 %f23672, %f23650, %f65796, %f23668;
	// end inline asm
	// begin inline asm
	fma.rn.f32 %f23676, %f23650, %f65796, %f23672;
	// end inline asm
	// begin inline asm
	fma.rn.f32 %f23680, %f23650, %f65796, %f23676;
	// end inline asm
	// begin inline asm
	fma.rn.f32 %f23684, %f23650, %f65796, %f23680;
	// end inline asm
	// begin inline asm
	fma.rn.f32 %f23688, %f23650, %f65796, %f23684;
	// end inline asm
	// begin inline asm
	fma.rn.f32 %f23692, %f23650, %f65796, %f23688;
	// end inline asm
	// begin inline asm
	fma.rn.f32 %f23696, %f23650, %f65796, %f23692;
	// end inline asm
	// begin inline asm
	fma.rn.f32 %f23700, %f23650, %f65796, %f23696;
	// end inline asm
	// begin inline asm
	fma.rn.f32 %f23704, %f23650, %f65796, %f23700;
	// end inline asm
	// begin inline asm
	fma.rn.f32 %f23708, %f23650, %f65796, %f23704;
	// end inline asm
	// begin inline asm
	fma.rn.f32 %f23712, %f23650, %f65796, %f23708;
	// end inline asm
	// begin inline asm
	fma.rn.f32 %f23716, %f23650, %f65796, %f23712;
	// end inline asm
	// begin inline asm
	fma.rn.f32 %f23720, %f23650, %f65796, %f23716;
	// end inline asm
	// begin inline asm
	fma.rn.f32 %f23724, %f23650, %f65796, %f23720;
	// end inline asm
	// begin inline asm
	fma.rn.f32 %f23728, %f23650, %f65796, %f23724;
	// end inline asm
	// begin inline asm
	fma.rn.f32 %f23732, %f23650, %f65796, %f23728;
	// end inline asm
	// begin inline asm
	fma.rn.f32 %f23736, %f23650, %f65796, %f23732;
	// end inline asm
	// begin inline asm
	fma.rn.f32 %f23740, %f23650, %f65796, %f23736;
	// end inline asm
	// begin inline asm
	fma.rn.f32 %f23744, %f23650, %f65796, %f23740;
	// end inline asm
	// begin inline asm
	fma.rn.f32 %f23748, %f23650, %f65796, %f23744;
	// end inline asm
	// begin inline asm
	fma.rn.f32 %f23752, %f23650, %f65796, %f23748;
	// end inline asm
	// begin inline asm
	fma.rn.f32 %f23756, %f23650, %f65796, %f23752;
	// end inline asm
	// begin inline asm
	fma.rn.f32 %f23760, %f23650, %f65796, %f23756;
	// end inline asm
	// begin inline asm
	fma.rn.f32 %f23764, %f23650, %f65796, %f23760;
	// end inline asm
	// begin inline asm
	fma.rn.f32 %f23768, %f23650, %f65796, %f23764;
	// end inline asm
	// begin inline asm
	fma.rn.f32 %f23772, %f23650, %f65796, %f23768;
	// end inline asm
	// begin inline asm
	fma.rn.f32 %f23776, %f23650, %f65796, %f23772;
	// end inline asm
	// begin inline asm
	fma.rn.f32 %f23780, %f23650, %f65796, %f23776;
	// end inline asm
	// begin inline asm
	fma.rn.f32 %f23784, %f23650, %f65796, %f23780;
	// end inline asm
	// begin inline asm
	fma.rn.f32 %f23788, %f23650, %f65796, %f23784;
	// end inline asm
	// begin inline asm
	fma.rn.f32 %f23792, %f23650, %f65796, %f23788;
	// end inline asm
	// begin inline asm
	fma.rn.f32 %f23796, %f23650, %f65796, %f23792;
	// end inline asm
	// begin inline asm
	fma.rn.f32 %f23800, %f23650, %f65796, %f23796;
	// end inline asm
	// begin inline asm
	fma.rn.f32 %f23804, %f23650, %f65796, %f23800;
	// end inline asm
	// begin inline asm
	fma.rn.f32 %f23808, %f23650, %f65796, %f23804;
	// end inline asm
	// begin inline asm
	fma.rn.f32 %f23812, %f23650, %f65796, %f23808;
	// end inline asm
	// begin inline asm
	fma.rn.f32 %f23816, %f23650, %f65796, %f23812;
	// end inline asm
	// begin inline asm
	fma.rn.f32 %f23820, %f23650, %f65796, %f23816;
	// end inline asm
	// begin inline asm
	fma.rn.f32 %f23824, %f23650, %f65796, %f23820;
	// end inline asm
	// begin inline asm
	fma.rn.f32 %f23828, %f23650, %f65796, %f23824;
	// end inline asm
	// begin inline asm
	fma.rn.f32 %f23832, %f23650, %f65796, %f23828;
	// end inline asm
	// begin inline asm
	fma.rn.f32 %f23836, %f23650, %f65796, %f23832;
	// end inline asm
	// begin inline asm
	fma.rn.f32 %f23840, %f23650, %f65796, %f23836;
	// end inline asm
	// begin inline asm
	fma.rn.f32 %f23844, %f23650, %f65796, %f23840;
	// end inline asm
	// begin inline asm
	fma.rn.f32 %f23848, %f23650, %f65796, %f23844;
	// end inline asm
	// begin inline asm
	fma.rn.f32 %f23852, %f23650, %f65796, %f23848;
	// end inline asm
	// begin inline asm
	fma.rn.f32 %f23856, %f23650, %f65796, %f23852;
	// end inline asm
	// begin inline asm
	fma.rn.f32 %f23860, %f23650, %f65796, %f23856;
	// end inline asm
	// begin inline asm
	fma.rn.f32 %f23864, %f23650, %f65796, %f23860;
	// end inline asm
	// begin inline asm
	fma.rn.f32 %f23868, %f23650, %f65796, %f23864;
	// end inline asm
	// begin inline asm
	fma.rn.f32 %f23872, %f23650, %f65796, %f23868;
	// end inline asm
	// begin inline asm
	fma.rn.f32 %f23876, %f23650, %f65796, %f23872;
	// end inline asm
	// begin inline asm
	fma.rn.f32 %f23880, %f23650, %f65796, %f23876;
	// end inline asm
	// begin inline asm
	fma.rn.f32 %f23884, %f23650, %f65796, %f23880;
	// end inline asm
	// begin inline asm
	fma.rn.f32 %f23888, %f23650, %f65796, %f23884;
	// end inline asm
	// begin inline asm
	fma.rn.f32 %f23892, %f23650, %f65796, %f23888;
	// end inline asm
	// begin inline asm
	fma.rn.f32 %f23896, %f23650, %f65796, %f23892;
	// end inline asm
	// begin inline asm
	fma.rn.f32 %f23900, %f23650, %f65796, %f23896;
	// end inline asm
	// begin inline asm
	fma.rn.f32 %f23904, %f23650, %f65796, %f23900;
	// end inline asm
	// begin inline asm
	fma.rn.f32 %f23908, %f23650, %f65796, %f23904;
	// end inline asm
	// begin inline asm
	fma.rn.f32 %f23912, %f23650, %f65796, %f23908;
	// end inline asm
	// begin inline asm
	fma.rn.f32 %f23916, %f23650, %f65796, %f23912;
	// end inline asm
	// begin inline asm
	fma.rn.f32 %f23920, %f23650, %f65796, %f23916;
	// end inline asm
	// begin inline asm
	fma.rn.f32 %f23924, %f23650, %f65796, %f23920;
	// end inline asm
	// begin inline asm
	fma.rn.f32 %f23928, %f23650, %f65796, %f23924;
	// end inline asm
	// begin inline asm
	fma.rn.f32 %f23932, %f23650, %f65796, %f23928;
	// end inline asm
	// begin inline asm
	fma.rn.f32 %f23936, %f23650, %f65796, %f23932;
	// end inline asm
	// begin inline asm
	fma.rn.f32 %f23940, %f23650, %f65796, %f23936;
	// end inline asm
	// begin inline asm
	fma.rn.f32 %f23944, %f23650, %f65796, %f23940;
	// end inline asm
	// begin inline asm
	fma.rn.f32 %f23948, %f23650, %f65796, %f23944;
	// end inline asm
	// begin inline asm
	fma.rn.f32 %f23952, %f23650, %f65796, %f23948;
	// end inline asm
	// begin inline asm
	fma.rn.f32 %f23956, %f23650, %f65796, %f23952;
	// end inline asm
	// begin inline asm
	fma.rn.f32 %f23960, %f23650, %f65796, %f23956;
	// end inline asm
	// begin inline asm
	fma.rn.f32 %f23964, %f23650, %f65796, %f23960;
	// end inline asm
	// begin inline asm
	fma.rn.f32 %f23968, %f23650, %f65796, %f23964;
	// end inline asm
	// begin inline asm
	fma.rn.f32 %f23972, %f23650, %f65796, %f23968;
	// end inline asm
	// begin inline asm
	fma.rn.f32 %f23976, %f23650, %f65796, %f23972;
	// end inline asm
	// begin inline asm
	fma.rn.f32 %f23980, %f23650, %f65796, %f23976;
	// end inline asm
	// begin inline asm
	fma.rn.f32 %f23984, %f23650, %f65796, %f23980;
	// end inline asm
	// begin inline asm
	fma.rn.f32 %f23988, %f23650, %f65796, %f23984;
	// end inline asm
	// begin inline asm
	fma.rn.f32 %f23992, %f23650, %f65796, %f23988;
	// end inline asm
	// begin inline asm
	fma.rn.f32 %f23996, %f23650, %f65796, %f23992;
	// end inline asm
	// begin inline asm
	fma.rn.f32 %f24000, %f23650, %f65796, %f23996;
	// end inline asm
	// begin inline asm
	fma.rn.f32 %f24004, %f23650, %f65796, %f24000;
	// end inline asm
	// begin inline asm
	fma.rn.f32 %f24008, %f23650, %f65796, %f24004;
	// end inline asm
	// begin inline asm
	fma.rn.f32 %f24012, %f23650, %f65796, %f24008;
	// end inline asm
	// begin inline asm
	fma.rn.f32 %f24016, %f23650, %f65796, %f24012;
	// end inline asm
	// begin inline asm
	fma.rn.f32 %f24020, %f23650, %f65796, %f24016;
	// end inline asm
	// begin inline asm
	fma.rn.f32 %f24024, %f23650, %f65796, %f24020;
	// end inline asm
	// begin inline asm
	fma.rn.f32 %f24028, %f23650, %f65796, %f24024;
	// end inline asm
	// begin inline asm
	fma.rn.f32 %f24032, %f23650, %f65796, %f24028;
	// end inline asm
	// begin inline asm
	fma.rn.f32 %f24036, %f23650, %f65796, %f24032;
	// end inline asm
	// begin inline asm
	fma.rn.f32 %f24040, %f23650, %f65796, %f24036;
	// end inline asm
	// begin inline asm
	fma.rn.f32 %f24044, %f23650, %f65796, %f24040;
	// end inline asm
	// begin inline asm
	fma.rn.f32 %f24048, %f23650, %f65796, %f24044;
	// end inline asm
	// begin inline asm
	fma.rn.f32 %f24052, %f23650, %f65796, %f24048;
	// end inline asm
	// begin inline asm
	fma.rn.f32 %f24056, %f23650, %f65796, %f24052;
	// end inline asm
	// begin inline asm
	fma.rn.f32 %f24060, %f23650, %f65796, %f24056;
	// end inline asm
	// begin inline asm
	fma.rn.f32 %f24064, %f23650, %f65796, %f24060;
	// end inline asm
	// begin inline asm
	fma.rn.f32 %f24068, %f23650, %f65796, %f24064;
	// end inline asm
	// begin inline asm
	fma.rn.f32 %f24072, %f23650, %f65796, %f24068;
	// end inline asm
	// begin inline asm
	fma.rn.f32 %f24076, %f23650, %f65796, %f24072;
	// end inline asm
	// begin inline asm
	fma.rn.f32 %f24080, %f23650, %f65796, %f24076;
	// end inline asm
	// begin inline asm
	fma.rn.f32 %f24084, %f23650, %f65796, %f24080;
	// end inline asm
	// begin inline asm
	fma.rn.f32 %f24088, %f23650, %f65796, %f24084;
	// end inline asm
	// begin inline asm
	fma.rn.f32 %f24092, %f23650, %f65796, %f24088;
	// end inline asm
	// begin inline asm
	fma.rn.f32 %f24096, %f23650, %f65796, %f24092;
	// end inline asm
	// begin inline asm
	fma.rn.f32 %f24100, %f23650, %f65796, %f24096;
	// end inline asm
	// begin inline asm
	fma.rn.f32 %f24104, %f23650, %f65796, %f24100;
	// end inline asm
	// begin inline asm
	fma.rn.f32 %f24108, %f23650, %f65796, %f24104;
	// end inline asm
	// begin inline asm
	fma.rn.f32 %f24112, %f23650, %f65796, %f24108;
	// end inline asm
	// begin inline asm
	fma.rn.f32 %f24116, %f23650, %f65796, %f24112;
	// end inline asm
	// begin inline asm
	fma.rn.f32 %f24120, %f23650, %f65796, %f24116;
	// end inline asm
	// begin inline asm
	fma.rn.f32 %f24124, %f23650, %f65796, %f24120;
	// end inline asm
	// begin inline asm
	fma.rn.f32 %f24128, %f23650, %f65796, %f24124;
	// end inline asm
	// begin inline asm
	fma.rn.f32 %f24132, %f23650, %f65796, %f24128;
	// end inline asm
	// begin inline asm
	fma.rn.f32 %f24136, %f23650, %f65796, %f24132;
	// end inline asm
	// begin inline asm
	fma.rn.f32 %f24140, %f23650, %f65796, %f24136;
	// end inline asm
	// begin inline asm
	fma.rn.f32 %f24144, %f23650, %f65796, %f24140;
	// end inline asm
	// begin inline asm
	fma.rn.f32 %f24148, %f23650, %f65796, %f24144;
	// end inline asm
	// begin inline asm
	fma.rn.f32 %f24152, %f23650, %f65796, %f24148;
	// end inline asm
	// begin inline asm
	fma.rn.f32 %f24156, %f23650, %f65796, %f24152;
	// end inline asm
	// begin inline asm
	fma.rn.f32 %f24160, %f23650, %f65796, %f24156;
	// end inline asm
	// begin inline asm
	sin.approx.f32  %f24164, %f24160;
	// end inline asm
	// begin inline asm
	fma.rn.f32 %f24166, %f24164, %f65796, %f24160;
	// end inline asm
	// begin inline asm
	fma.rn.f32 %f24170, %f24164, %f65796, %f24166;
	// end inline asm
	// begin inline asm
	fma.rn.f32 %f24174, %f24164, %f65796, %f24170;
	// end inline asm
	// begin inline asm
	fma.rn.f32 %f24178, %f24164, %f65796, %f24174;
	// end inline asm
	// begin inline asm
	fma.rn.f32 %f24182, %f24164, %f65796, %f24178;
	// end inline asm
	// begin inline asm
	fma.rn.f32 %f24186, %f24164, %f65796, %f24182;
	// end inline asm
	// begin inline asm
	fma.rn.f32 %f24190, %f24164, %f65796, %f24186;
	// end inline asm
	// begin inline asm
	fma.rn.f32 %f24194, %f24164, %f65796, %f24190;
	// end inline asm
	// begin inline asm
	fma.rn.f32 %f24198, %f24164, %f65796, %f24194;
	// end inline asm
	// begin inline asm
	fma.rn.f32 %f24202, %f24164, %f65796, %f24198;
	// end inline asm
	// begin inline asm
	fma.rn.f32 %f24206, %f24164, %f65796, %f24202;
	// end inline asm
	// begin inline asm
	fma.rn.f32 %f24210, %f24164, %f65796, %f24206;
	// end inline asm
	// begin inline asm
	fma.rn.f32 %f24214, %f24164, %f65796, %f24210;
	// end inline asm
	// begin inline asm
	fma.rn.f32 %f24218, %f24164, %f65796, %f24214;
	// end inline asm
	// begin inline asm
	fma.rn.f32 %f24222, %f24164, %f65796, %f24218;
	// end inline asm
	// begin inline asm
	fma.rn.f32 %f24226, %f24164, %f65796, %f24222;
	// end inline asm
	// begin inline asm
	fma.rn.f32 %f24230, %f24164, %f65796, %f24226;
	// end inline asm
	// begin inline asm
	fma.rn.f32 %f24234, %f24164, %f65796, %f24230;
	// end inline asm
	// begin inline asm
	fma.rn.f32 %f24238, %f24164, %f65796, %f24234;
	// end inline asm
	// begin inline asm
	fma.rn.f32 %f24242, %f24164, %f65796, %f24238;
	// end inline asm
	// begin inline asm
	fma.rn.f32 %f24246, %f24164, %f65796, %f24242;
	// end inline asm
	// begin inline asm
	fma.rn.f32 %f24250, %f24164, %f65796, %f24246;
	// end inline asm
	// begin inline asm
	fma.rn.f32 %f24254, %f24164, %f65796, %f24250;
	// end inline asm
	// begin inline asm
	fma.rn.f32 %f24258, %f24164, %f65796, %f24254;
	// end inline asm
	// begin inline asm
	fma.rn.f32 %f24262, %f24164, %f65796, %f24258;
	// end inline asm
	// begin inline asm
	fma.rn.f32 %f24266, %f24164, %f65796, %f24262;
	// end inline asm
	// begin inline asm
	fma.rn.f32 %f24270, %f24164, %f65796, %f24266;
	// end inline asm
	// begin inline asm
	fma.rn.f32 %f24274, %f24164, %f65796, %f24270;
	// end inline asm
	// begin inline asm
	fma.rn.f32 %f24278, %f24164, %f65796, %f24274;
	// end inline asm
	// begin inline asm
	fma.rn.f32 %f24282, %f24164, %f65796, %f24278;
	// end inline asm
	// begin inline asm
	fma.rn.f32 %f24286, %f24164, %f65796, %f24282;
	// end inline asm
	// begin inline asm
	fma.rn.f32 %f24290, %f24164, %f65796, %f24286;
	// end inline asm
	// begin inline asm
	fma.rn.f32 %f24294, %f24164, %f65796, %f24290;
	// end inline asm
	// begin inline asm
	fma.rn.f32 %f24298, %f24164, %f65796, %f24294;
	// end inline asm
	// begin inline asm
	fma.rn.f32 %f24302, %f24164, %f65796, %f24298;
	// end inline asm
	// begin inline asm
	fma.rn.f32 %f24306, %f24164, %f65796, %f24302;
	// end inline asm
	// begin inline asm
	fma.rn.f32 %f24310, %f24164, %f65796, %f24306;
	// end inline asm
	// begin inline asm
	fma.rn.f32 %f24314, %f24164, %f65796, %f24310;
	// end inline asm
	// begin inline asm
	fma.rn.f32 %f24318, %f24164, %f65796, %f24314;
	// end inline asm
	// begin inline asm
	fma.rn.f32 %f24322, %f24164, %f65796, %f24318;
	// end inline asm
	// begin inline asm
	fma.rn.f32 %f24326, %f24164, %f65796, %f24322;
	// end inline asm
	// begin inline asm
	fma.rn.f32 %f24330, %f24164, %f65796, %f24326;
	// end inline asm
	// begin inline asm
	fma.rn.f32 %f24334, %f24164, %f65796, %f24330;
	// end inline asm
	// begin inline asm
	fma.rn.f32 %f24338, %f24164, %f65796, %f24334;
	// end inline asm
	// begin inline asm
	fma.rn.f32 %f24342, %f24164, %f65796, %f24338;
	// end inline asm
	// begin inline asm
	fma.rn.f32 %f24346, %f24164, %f65796, %f24342;
	// end inline asm
	// begin inline asm
	fma.rn.f32 %f24350, %f24164, %f65796, %f24346;
	// end inline asm
	// begin inline asm
	fma.rn.f32 %f24354, %f24164, %f65796, %f24350;
	// end inline asm
	// begin inline asm
	fma.rn.f32 %f24358, %f24164, %f65796, %f24354;
	// end inline asm
	// begin inline asm
	fma.rn.f32 %f24362, %f24164, %f65796, %f24358;
	// end inline asm
	// begin inline asm
	fma.rn.f32 %f24366, %f24164, %f65796, %f24362;
	// end inline asm
	// begin inline asm
	fma.rn.f32 %f24370, %f24164, %f65796, %f24366;
	// end inline asm
	// begin inline asm
	fma.rn.f32 %f24374, %f24164, %f65796, %f24370;
	// end inline asm
	// begin inline asm
	fma.rn.f32 %f24378, %f24164, %f65796, %f24374;
	// end inline asm
	// begin inline asm
	fma.rn.f32 %f24382, %f24164, %f65796, %f24378;
	// end inline asm
	// begin inline asm
	fma.rn.f32 %f24386, %f24164, %f65796, %f24382;
	// end inline asm
	// begin inline asm
	fma.rn.f32 %f24390, %f24164, %f65796, %f24386;
	// end inline asm
	// begin inline asm
	fma.rn.f32 %f24394, %f24164, %f65796, %f24390;
	// end inline asm
	// begin inline asm
	fma.rn.f32 %f24398, %f24164, %f65796, %f24394;
	// end inline asm
	// begin inline asm
	fma.rn.f32 %f24402, %f24164, %f65796, %f24398;
	// end inline asm
	// begin inline asm
	fma.rn.f32 %f24406, %f24164, %f65796, %f24402;
	// end inline asm
	// begin inline asm
	fma.rn.f32 %f24410, %f24164, %f65796, %f24406;
	// end inline asm
	// begin inline asm
	fma.rn.f32 %f24414, %f24164, %f65796, %f24410;
	// end inline asm
	// begin inline asm
	fma.rn.f32 %f24418, %f24164, %f65796, %f24414;
	// end inline asm
	// begin inline asm
	fma.rn.f32 %f24422, %f24164, %f65796, %f24418;
	// end inline asm
	// begin inline asm
	fma.rn.f32 %f24426, %f24164, %f65796, %f24422;
	// end inline asm
	// begin inline asm
	fma.rn.f32 %f24430, %f24164, %f65796, %f24426;
	// end inline asm
	// begin inline asm
	fma.rn.f32 %f24434, %f24164, %f65796, %f24430;
	// end inline asm
	// begin inline asm
	fma.rn.f32 %f24438, %f24164, %f65796, %f24434;
	// end inline asm
	// begin inline asm
	fma.rn.f32 %f24442, %f24164, %f65796, %f24438;
	// end inline asm
	// begin inline asm
	fma.rn.f32 %f24446, %f24164, %f65796, %f24442;
	// end inline asm
	// begin inline asm
	fma.rn.f32 %f24450, %f24164, %f65796, %f24446;
	// end inline asm
	// begin inline asm
	fma.rn.f32 %f24454, %f24164, %f65796, %f24450;
	// end inline asm
	// begin inline asm
	fma.rn.f32 %f24458, %f24164, %f65796, %f24454;
	// end inline asm
	// begin inline asm
	fma.rn.f32 %f24462, %f24164, %f65796, %f24458;
	// end inline asm
	// begin inline asm
	fma.rn.f32 %f24466, %f24164, %f65796, %f24462;
	// end inline asm
	// begin inline asm
	fma.rn.f32 %f24470, %f24164, %f65796, %f24466;
	// end inline asm
	// begin inline asm
	fma.rn.f32 %f24474, %f24164, %f65796, %f24470;
	// end inline asm
	// begin inline asm
	fma.rn.f32 %f24478, %f24164, %f65796, %f24474;
	// end inline asm
	// begin inline asm
	fma.rn.f32 %f24482, %f24164, %f65796, %f24478;
	// end inline asm
	// begin inline asm
	fma.rn.f32 %f24486, %f24164, %f65796, %f24482;
	// end inline asm
	// begin inline asm
	fma.rn.f32 %f24490, %f24164, %f65796, %f24486;
	// end inline asm
	// begin inline asm
	fma.rn.f32 %f24494, %f24164, %f65796, %f24490;
	// end inline asm
	// begin inline asm
	fma.rn.f32 %f24498, %f24164, %f65796, %f24494;
	// end inline asm
	// begin inline asm
	fma.rn.f32 %f24502, %f24164, %f65796, %f24498;
	// end inline asm
	// begin inline asm
	fma.rn.f32 %f24506, %f24164, %f65796, %f24502;
	// end inline asm
	// begin inline asm
	fma.rn.f32 %f24510, %f24164, %f65796, %f24506;
	// end inline asm
	// begin inline asm
	fma.rn.f32 %f24514, %f24164, %f65796, %f24510;
	// end inline asm
	// begin inline asm
	fma.rn.f32 %f24518, %f24164, %f65796, %f24514;
	// end inline asm
	// begin inline asm
	fma.rn.f32 %f24522, %f24164, %f65796, %f24518;
	// end inline asm
	// begin inline asm
	fma.rn.f32 %f24526, %f24164, %f65796, %f24522;
	// end inline asm
	// begin inline asm
	fma.rn.f32 %f24530, %f24164, %f65796, %f24526;
	// end inline asm
	// begin inline asm
	fma.rn.f32 %f24534, %f24164, %f65796, %f24530;
	// end inline asm
	// begin inline asm
	fma.rn.f32 %f24538, %f24164, %f65796, %f24534;
	// end inline asm
	// begin inline asm
	fma.rn.f32 %f24542, %f24164, %f65796, %f24538;
	// end inline asm
	// begin inline asm
	fma.rn.f32 %f24546, %f24164, %f65796, %f24542;
	// end inline asm
	// begin inline asm
	fma.rn.f32 %f24550, %f24164, %f65796, %f24546;
	// end inline asm
	// begin inline asm
	fma.rn.f32 %f24554, %f24164, %f65796, %f24550;
	// end inline asm
	// begin inline asm
	fma.rn.f32 %f24558, %f24164, %f65796, %f24554;
	// end inline asm
	// begin inline asm
	fma.rn.f32 %f24562, %f24164, %f65796, %f24558;
	// end inline asm
	// begin inline asm
	fma.rn.f32 %f24566, %f24164, %f65796, %f24562;
	// end inline asm
	// begin inline asm
	fma.rn.f32 %f24570, %f24164, %f65796, %f24566;
	// end inline asm
	// begin inline asm
	fma.rn.f32 %f24574, %f24164, %f65796, %f24570;
	// end inline asm
	// begin inline asm
	fma.rn.f32 %f24578, %f24164, %f65796, %f24574;
	// end inline asm
	// begin inline asm
	fma.rn.f32 %f24582, %f24164, %f65796, %f24578;
	// end inline asm
	// begin inline asm
	fma.rn.f32 %f24586, %f24164, %f65796, %f24582;
	// end inline asm
	// begin inline asm
	fma.rn.f32 %f24590, %f24164, %f65796, %f24586;
	// end inline asm
	// begin inline asm
	fma.rn.f32 %f24594, %f24164, %f65796, %f24590;
	// end inline asm
	// begin inline asm
	fma.rn.f32 %f24598, %f24164, %f65796, %f24594;
	// end inline asm
	// begin inline asm
	fma.rn.f32 %f24602, %f24164, %f65796, %f24598;
	// end inline asm
	// begin inline asm
	fma.rn.f32 %f24606, %f24164, %f65796, %f24602;
	// end inline asm
	// begin inline asm
	fma.rn.f32 %f24610, %f24164, %f65796, %f24606;
	// end inline asm
	// begin inline asm
	fma.rn.f32 %f24614, %f24164, %f65796, %f24610;
	// end inline asm
	// begin inline asm
	fma.rn.f32 %f24618, %f24164, %f65796, %f24614;
	// end inline asm
	// begin inline asm
	fma.rn.f32 %f24622, %f24164, %f65796, %f24618;
	// end inline asm
	// begin inline asm
	fma.rn.f32 %f24626, %f24164, %f65796, %f24622;
	// end inline asm
	// begin inline asm
	fma.rn.f32 %f24630, %f24164, %f65796, %f24626;
	// end inline asm
	// begin inline asm
	fma.rn.f32 %f24634, %f24164, %f65796, %f24630;
	// end inline asm
	// begin inline asm
	fma.rn.f32 %f24638, %f24164, %f65796, %f24634;
	// end inline asm
	// begin inline asm
	fma.rn.f32 %f24642, %f24164, %f65796, %f24638;
	// end inline asm
	// begin inline asm
	fma.rn.f32 %f24646, %f24164, %f65796, %f24642;
	// end inline asm
	// begin inline asm
	fma.rn.f32 %f24650, %f24164, %f65796, %f24646;
	// end inline asm
	// begin inline asm
	fma.rn.f32 %f24654, %f24164, %f65796, %f24650;
	// end inline asm
	// begin inline asm
	fma.rn.f32 %f24658, %f24164, %f65796, %f24654;
	// end inline asm
	// begin inline asm
	fma.rn.f32 %f24662, %f24164, %f65796, %f24658;
	// end inline asm
	// begin inline asm
	fma.rn.f32 %f24666, %f24164, %f65796, %f24662;
	// end inline asm
	// begin inline asm
	fma.rn.f32 %f24670, %f24164, %f65796, %f24666;
	// end inline asm
	// begin inline asm
	fma.rn.f32 %f24674, %f24164, %f65796, %f24670;
	// end inline asm
	// begin inline asm
	sin.approx.f32  %f24678, %f24674;
	// end inline asm
	// begin inline asm
	fma.rn.f32 %f24680, %f24678, %f65796, %f24674;
	// end inline asm
	// begin inline asm
	fma.rn.f32 %f24684, %f24678, %f65796, %f24680;
	// end inline asm
	// begin inline asm
	fma.rn.f32 %f24688, %f24678, %f65796, %f24684;
	// end inline asm
	// begin inline asm
	fma.rn.f32 %f24692, %f24678, %f65796, %f24688;
	// end inline asm
	// begin inline asm
	fma.rn.f32 %f24696, %f24678, %f65796, %f24692;
	// end inline asm
	// begin inline asm
	fma.rn.f32 %f24700, %f24678, %f65796, %f24696;
	// end inline asm
	// begin inline asm
	fma.rn.f32 %f24704, %f24678, %f65796, %f24700;
	// end inline asm
	// begin inline asm
	fma.rn.f32 %f24708, %f24678, %f65796, %f24704;
	// end inline asm
	// begin inline asm
	fma.rn.f32 %f24712, %f24678, %f65796, %f24708;
	// end inline asm
	// begin inline asm
	fma.rn.f32 %f24716, %f24678, %f65796, %f24712;
	// end inline asm
	// begin inline asm
	fma.rn.f32 %f24720, %f24678, %f65796, %f24716;
	// end inline asm
	// begin inline asm
	fma.rn.f32 %f24724, %f24678, %f65796, %f24720;
	// end inline asm
	// begin inline asm
	fma.rn.f32 %f24728, %f24678, %f65796, %f24724;
	// end inline asm
	// begin inline asm
	fma.rn.f32 %f24732, %f24678, %f65796, %f24728;
	// end inline asm
	// begin inline asm
	fma.rn.f32 %f24736, %f24678, %f65796, %f24732;
	// end inline asm
	// begin inline asm
	fma.rn.f32 %f24740, %f24678, %f65796, %f24736;
	// end inline asm
	// begin inline asm
	fma.rn.f32 %f24744, %f24678, %f65796, %f24740;
	// end inline asm
	// begin inline asm
	fma.rn.f32 %f24748, %f24678, %f65796, %f24744;
	// end inline asm
	// begin inline asm
	fma.rn.f32 %f24752, %f24678, %f65796, %f24748;
	// end inline asm
	// begin inline asm
	fma.rn.f32 %f24756, %f24678, %f65796, %f24752;
	// end inline asm
	// begin inline asm
	fma.rn.f32 %f24760, %f24678, %f65796, %f24756;
	// end inline asm
	// begin inline asm
	fma.rn.f32 %f24764, %f24678, %f65796, %f24760;
	// end inline asm
	// begin inline asm
	fma.rn.f32 %f24768, %f24678, %f65796, %f24764;
	// end inline asm
	// begin inline asm
	fma.rn.f32 %f24772, %f24678, %f65796, %f24768;
	// end inline asm
	// begin inline asm
	fma.rn.f32 %f24776, %f24678, %f65796, %f24772;
	// end inline asm
	// begin inline asm
	fma.rn.f32 %f24780, %f24678, %f65796, %f24776;
	// end inline asm
	// begin inline asm
	fma.rn.f32 %f24784, %f24678, %f65796, %f24780;
	// end inline asm
	// begin inline asm
	fma.rn.f32 %f24788, %f24678, %f65796, %f24784;
	// end inline asm
	// begin inline asm
	fma.rn.f32 %f24792, %f24678, %f65796, %f24788;
	// end inline asm
	// begin inline asm
	fma.rn.f32 %f24796, %f24678, %f65796, %f24792;
	// end inline asm
	// begin inline asm
	fma.rn.f32 %f24800, %f24678, %f65796, %f24796;
	// end inline asm
	// begin inline asm
	fma.rn.f32 %f24804, %f24678, %f65796, %f24800;
	// end inline asm
	// begin inline asm
	fma.rn.f32 %f24808, %f24678, %f65796, %f24804;
	// end inline asm
	// begin inline asm
	fma.rn.f32 %f24812, %f24678, %f65796, %f24808;
	// end inline asm
	// begin inline asm
	fma.rn.f32 %f24816, %f24678, %f65796, %f24812;
	// end inline asm
	// begin inline asm
	fma.rn.f32 %f24820, %f24678, %f65796, %f24816;
	// end inline asm
	// begin inline asm
	fma.rn.f32 %f24824, %f24678, %f65796, %f24820;
	// end inline asm
	// begin inline asm
	fma.rn.f32 %f24828, %f24678, %f65796, %f24824;
	// end inline asm
	// begin inline asm
	fma.rn.f32 %f24832, %f24678, %f65796, %f24828;
	// end inline asm
	// begin inline asm
	fma.rn.f32 %f24836, %f24678, %f65796, %f24832;
	// end inline asm
	// begin inline asm
	fma.rn.f32 %f24840, %f24678, %f65796, %f24836;
	// end inline asm
	// begin inline asm
	fma.rn.f32 %f24844, %f24678, %f65796, %f24840;
	// end inline asm
	// begin inline asm
	fma.rn.f32 %f24848, %f24678, %f65796, %f24844;
	// end inline asm
	// begin inline asm
	fma.rn.f32 %f24852, %f24678, %f65796, %f24848;
	// end inline asm
	// begin inline asm
	fma.rn.f32 %f24856, %f24678, %f65796, %f24852;
	// end inline asm
	// begin inline asm
	fma.rn.f32 %f24860, %f24678, %f65796, %f24856;
	// end inline asm
	// begin inline asm
	fma.rn.f32 %f24864, %f24678, %f65796, %f24860;
	// end inline asm
	// begin inline asm
	fma.rn.f32 %f24868, %f24678, %f65796, %f24864;
	// end inline asm
	// begin inline asm
	fma.rn.f32 %f24872, %f24678, %f65796, %f24868;
	// end inline asm
	// begin inline asm
	fma.rn.f32 %f24876, %f24678, %f65796, %f24872;
	// end inline asm
	// begin inline asm
	fma.rn.f32 %f24880, %f24678, %f65796, %f24876;
	// end inline asm
	// begin inline asm
	fma.rn.f32 %f24884, %f24678, %f65796, %f24880;
	// end inline asm
	// begin inline asm
	fma.rn.f32 %f24888, %f24678, %f65796, %f24884;
	// end inline asm
	// begin inline asm
	fma.rn.f32 %f24892, %f24678, %f65796, %f24888;
	// end inline asm
	// begin inline asm
	fma.rn.f32 %f24896, %f24678, %f65796, %f24892;
	// end inline asm
	// begin inline asm
	fma.rn.f32 %f24900, %f24678, %f65796, %f24896;
	// end inline asm
	// begin inline asm
	fma.rn.f32 %f24904, %f24678, %f65796, %f24900;
	// end inline asm
	// begin inline asm
	fma.rn.f32 %f24908, %f24678, %f65796, %f24904;
	// end inline asm
	// begin inline asm
	fma.rn.f32 %f24912, %f24678, %f65796, %f24908;
	// end inline asm
	// begin inline asm
	fma.rn.f32 %f24916, %f24678, %f65796, %f24912;
	// end inline asm
	// begin inline asm
	fma.rn.f32 %f24920, %f24678, %f65796, %f24916;
	// end inline asm
	// begin inline asm
	fma.rn.f32 %f24924, %f24678, %f65796, %f24920;
	// end inline asm
	// begin inline asm
	fma.rn.f32 %f24928, %f24678, %f65796, %f24924;
	// end inline asm
	// begin inline asm
	fma.rn.f32 %f24932, %f24678, %f65796, %f24928;
	// end inline asm
	// begin inline asm
	fma.rn.f32 %f24936, %f24678, %f65796, %f24932;
	// end inline asm
	// begin inline asm
	fma.rn.f32 %f24940, %f24678, %f65796, %f24936;
	// end inline asm
	// begin inline asm
	fma.rn.f32 %f24944, %f24678, %f65796, %f24940;
	// end inline asm
	// begin inline asm
	fma.rn.f32 %f24948, %f24678, %f65796, %f24944;
	// end inline asm
	// begin inline asm
	fma.rn.f32 %f24952, %f24678, %f65796, %f24948;
	// end inline asm
	// begin inline asm
	fma.rn.f32 %f24956, %f24678, %f65796, %f24952;
	// end inline asm
	// begin inline asm
	fma.rn.f32 %f24960, %f24678, %f65796, %f24956;
	// end inline asm
	// begin inline asm
	fma.rn.f32 %f24964, %f24678, %f65796, %f24960;
	// end inline asm
	// begin inline asm
	fma.rn.f32 %f24968, %f24678, %f65796, %f24964;
	// end inline asm
	// begin inline asm
	fma.rn.f32 %f24972, %f24678, %f65796, %f24968;
	// end inline asm
	// begin inline asm
	fma.rn.f32 %f24976, %f24678, %f65796, %f24972;
	// end inline asm
	// begin inline asm
	fma.rn.f32 %f24980, %f24678, %f65796, %f24976;
	// end inline asm
	// begin inline asm
	fma.rn.f32 %f24984, %f24678, %f65796, %f24980;
	// end inline asm
	// begin inline asm
	fma.rn.f32 %f24988, %f24678, %f65796, %f24984;
	// end inline asm
	// begin inline asm
	fma.rn.f32 %f24992, %f24678, %f65796, %f24988;
	// end inline asm
	// begin inline asm
	fma.rn.f32 %f24996, %f24678, %f65796, %f24992;
	// end inline asm
	// begin inline asm
	fma.rn.f32 %f25000, %f24678, %f65796, %f24996;
	// end inline asm
	// begin inline asm
	fma.rn.f32 %f25004, %f24678, %f65796, %f25000;
	// end inline asm
	// begin inline asm
	fma.rn.f32 %f25008, %f24678, %f65796, %f25004;
	// end inline asm
	// begin inline asm
	fma.rn.f32 %f25012, %f24678, %f65796, %f25008;
	// end inline asm
	// begin inline asm
	fma.rn.f32 %f25016, %f24678, %f65796, %f25012;
	// end inline asm
	// begin inline asm
	fma.rn.f32 %f25020, %f24678, %f65796, %f25016;
	// end inline asm
	// begin inline asm
	fma.rn.f32 %f25024, %f24678, %f65796, %f25020;
	// end inline asm
	// begin inline asm
	fma.rn.f32 %f25028, %f24678, %f65796, %f25024;
	// end inline asm
	// begin inline asm
	fma.rn.f32 %f25032, %f24678, %f65796, %f25028;
	// end inline asm
	// begin inline asm
	fma.rn.f32 %f25036, %f24678, %f65796, %f25032;
	// end inline asm
	// begin inline asm
	fma.rn.f32 %f25040, %f24678, %f65796, %f25036;
	// end inline asm
	// begin inline asm
	fma.rn.f32 %f25044, %f24678, %f65796, %f25040;
	// end inline asm
	// begin inline asm
	fma.rn.f32 %f25048, %f24678, %f65796, %f25044;
	// end inline asm
	// begin inline asm
	fma.rn.f32 %f25052, %f24678, %f65796, %f25048;
	// end inline asm
	// begin inline asm
	fma.rn.f32 %f25056, %f24678, %f65796, %f25052;
	// end inline asm
	// begin inline asm
	fma.rn.f32 %f25060, %f24678, %f65796, %f25056;
	// end inline asm
	// begin inline asm
	fma.rn.f32 %f25064, %f24678, %f65796, %f25060;
	// end inline asm
	// begin inline asm
	fma.rn.f32 %f25068, %f24678, %f65796, %f25064;
	// end inline asm
	// begin inline asm
	fma.rn.f32 %f25072, %f24678, %f65796, %f25068;
	// end inline asm
	// begin inline asm
	fma.rn.f32 %f25076, %f24678, %f65796, %f25072;
	// end inline asm
	// begin inline asm
	fma.rn.f32 %f25080, %f24678, %f65796, %f25076;
	// end inline asm
	// begin inline asm
	fma.rn.f32 %f25084, %f24678, %f65796, %f25080;
	// end inline asm
	// begin inline asm
	fma.rn.f32 %f25088, %f24678, %f65796, %f25084;
	// end inline asm
	// begin inline asm
	fma.rn.f32 %f25092, %f24678, %f65796, %f25088;
	// end inline asm
	// begin inline asm
	fma.rn.f32 %f25096, %f24678, %f65796, %f25092;
	// end inline asm
	// begin inline asm
	fma.rn.f32 %f25100, %f24678, %f65796, %f25096;
	// end inline asm
	// begin inline asm
	fma.rn.f32 %f25104, %f24678, %f65796, %f25100;
	// end inline asm
	// begin inline asm
	fma.rn.f32 %f25108, %f24678, %f65796, %f25104;
	// end inline asm
	// begin inline asm
	fma.rn.f32 %f25112, %f24678, %f65796, %f25108;
	// end inline asm
	// begin inline asm
	fma.rn.f32 %f25116, %f24678, %f65796, %f25112;
	// end inline asm
	// begin inline asm
	fma.rn.f32 %f25120, %f24678, %f65796, %f25116;
	// end inline asm
	// begin inline asm
	fma.rn.f32 %f25124, %f24678, %f65796, %f25120;
	// end inline asm
	// begin inline asm
	fma.rn.f32 %f25128, %f24678, %f65796, %f25124;
	// end inline asm
	// begin inline asm
	fma.rn.f32 %f25132, %f24678, %f65796, %f25128;
	// end inline asm
	// begin inline asm
	fma.rn.f32 %f25136, %f24678, %f65796, %f25132;
	// end inline asm
	// begin inline asm
	fma.rn.f32 %f25140, %f24678, %f65796, %f25136;
	// end inline asm
	// begin inline asm
	fma.rn.f32 %f25144, %f24678, %f65796, %f25140;
	// end inline asm
	// begin inline asm
	fma.rn.f32 %f25148, %f24678, %f65796, %f25144;
	// end inline asm
	// begin inline asm
	fma.rn.f32 %f25152, %f24678, %f65796, %f25148;
	// end inline asm
	// begin inline asm
	fma.rn.f32 %f25156, %f24678, %f65796, %f25152;
	// end inline asm
	// begin inline asm
	fma.rn.f32 %f25160, %f24678, %f65796, %f25156;
	// end inline asm
	// begin inline asm
	fma.rn.f32 %f25164, %f24678, %f65796, %f25160;
	// end inline asm
	// begin inline asm
	fma.rn.f32 %f25168, %f24678, %f65796, %f25164;
	// end inline asm
	// begin inline asm
	fma.rn.f32 %f25172, %f24678, %f65796, %f25168;
	// end inline asm
	// begin inline asm
	fma.rn.f32 %f25176, %f24678, %f65796, %f25172;
	// end inline asm
	// begin inline asm
	fma.rn.f32 %f25180, %f24678, %f65796, %f25176;
	// end inline asm
	// begin inline asm
	fma.rn.f32 %f25184, %f24678, %f65796, %f25180;
	// end inline asm
	// begin inline asm
	fma.rn.f32 %f25188, %f24678, %f65796, %f25184;
	// end inline asm
	// begin inline asm
	sin.approx.f32  %f25192, %f25188;
	// end inline asm
	// begin inline asm
	fma.rn.f32 %f25194, %f25192, %f65796, %f25188;
	// end inline asm
	// begin inline asm
	fma.rn.f32 %f25198, %f25192, %f65796, %f25194;
	// end inline asm
	// begin inline asm
	fma.rn.f32 %f25202, %f25192, %f65796, %f25198;
	// end inline asm
	// begin inline asm
	fma.rn.f32 %f25206, %f25192, %f65796, %f25202;
	// end inline asm
	// begin inline asm
	fma.rn.f32 %f25210, %f25192, %f65796, %f25206;
	// end inline asm
	// begin inline asm
	fma.rn.f32 %f25214, %f25192, %f65796, %f25210;
	// end inline asm
	// begin inline asm
	fma.rn.f32 %f25218, %f25192, %f65796, %f25214;
	// end inline asm
	// begin inline asm
	fma.rn.f32 %f25222, %f25192, %f65796, %f25218;
	// end inline asm
	// begin inline asm
	fma.rn.f32 %f25226, %f25192, %f65796, %f25222;
	// end inline asm
	// begin inline asm
	fma.rn.f32 %f25230, %f25192, %f65796, %f25226;
	// end inline asm
	// begin inline asm
	fma.rn.f32 %f25234, %f25192, %f65796, %f25230;
	// end inline asm
	// begin inline asm
	fma.rn.f32 %f25238, %f25192, %f65796, %f25234;
	// end inline asm
	// begin inline asm
	fma.rn.f32 %f25242, %f25192, %f65796, %f25238;
	// end inline asm
	// begin inline asm
	fma.rn.f32 %f25246, %f25192, %f65796, %f25242;
	// end inline asm
	// begin inline asm
	fma.rn.f32 %f25250, %f25192, %f65796, %f25246;
	// end inline asm
	// begin inline asm
	fma.rn.f32 %f25254, %f25192, %f65796, %f25250;
	// end inline asm
	// begin inline asm
	fma.rn.f32 %f25258, %f25192, %f65796, %f25254;
	// end inline asm
	// begin inline asm
	fma.rn.f32 %f25262, %f25192, %f65796, %f25258;
	// end inline asm
	// begin inline asm
	fma.rn.f32 %f25266, %f25192, %f65796, %f25262;
	// end inline asm
	// begin inline asm
	fma.rn.f32 %f25270, %f25192, %f65796, %f25266;
	// end inline asm
	// begin inline asm
	fma.rn.f32 %f25274, %f25192, %f65796, %f25270;
	// end inline asm
	// begin inline asm
	fma.rn.f32 %f25278, %f25192, %f65796, %f25274;
	// end inline asm
	// begin inline asm
	fma.rn.f32 %f25282, %f25192, %f65796, %f25278;
	// end inline asm
	// begin inline asm
	fma.rn.f32 %f25286, %f25192, %f65796, %f25282;
	// end inline asm
	// begin inline asm
	fma.rn.f32 %f25290, %f25192, %f65796, %f25286;
	// end inline asm
	// begin inline asm
	fma.rn.f32 %f25294, %f25192, %f65796, %f25290;
	// end inline asm
	// begin inline asm
	fma.rn.f32 %f25298, %f25192, %f65796, %f25294;
	// end inline asm
	// begin inline asm
	fma.rn.f32 %f25302, %f25192, %f65796, %f25298;
	// end inline asm
	// begin inline asm
	fma.rn.f32 %f25306, %f25192, %f65796, %f25302;
	// end inline asm
	// begin inline asm
	fma.rn.f32 %f25310, %f25192, %f65796, %f25306;
	// end inline asm
	// begin inline asm
	fma.rn.f32 %f25314, %f25192, %f65796, %f25310;
	// end inline asm
	// begin inline asm
	fma.rn.f32 %f25318, %f25192, %f65796, %f25314;
	// end inline asm
	// begin inline asm
	fma.rn.f32 %f25322, %f25192, %f65796, %f25318;
	// end inline asm
	// begin inline asm
	fma.rn.f32 %f25326, %f25192, %f65796, %f25322;
	// end inline asm
	// begin inline asm
	fma.rn.f32 %f25330, %f25192, %f65796, %f25326;
	// end inline asm
	// begin inline asm
	fma.rn.f32 %f25334, %f25192, %f65796, %f25330;
	// end inline asm
	// begin inline asm
	fma.rn.f32 %f25338, %f25192, %f65796, %f25334;
	// end inline asm
	// begin inline asm
	fma.rn.f32 %f25342, %f25192, %f65796, %f25338;
	// end inline asm
	// begin inline asm
	fma.rn.f32 %f25346, %f25192, %f65796, %f25342;
	// end inline asm
	// begin inline asm
	fma.rn.f32 %f25350, %f25192, %f65796, %f25346;
	// end inline asm
	// begin inline asm
	fma.rn.f32 %f25354, %f25192, %f65796, %f25350;
	// end inline asm
	// begin inline asm
	fma.rn.f32 %f25358, %f25192, %f65796, %f25354;
	// end inline asm
	// begin inline asm
	fma.rn.f32 %f25362, %f25192, %f65796, %f25358;
	// end inline asm
	// begin inline asm
	fma.rn.f32 %f25366, %f25192, %f65796, %f25362;
	// end inline asm
	// begin inline asm
	fma.rn.f32 %f25370, %f25192, %f65796, %f25366;
	// end inline asm
	// begin inline asm
	fma.rn.f32 %f25374, %f25192, %f65796, %f25370;
	// end inline asm
	// begin inline asm
	fma.rn.f32 %f25378, %f25192, %f65796, %f25374;
	// end inline asm
	// begin inline asm
	fma.rn.f32 %f25382, %f25192, %f65796, %f25378;
	// end inline asm
	// begin inline asm
	fma.rn.f32 %f25386, %f25192, %f65796, %f25382;
	// end inline asm
	// begin inline asm
	fma.rn.f32 %f25390, %f25192, %f65796, %f25386;
	// end inline asm
	// begin inline asm
	fma.rn.f32 %f25394, %f25192, %f65796, %f25390;
	// end inline asm
	// begin inline asm
	fma.rn.f32 %f25398, %f25192, %f65796, %f25394;
	// end inline asm
	// begin inline asm
	fma.rn.f32 %f25402, %f25192, %f65796, %f25398;
	// end inline asm
	// begin inline asm
	fma.rn.f32 %f25406, %f25192, %f65796, %f25402;
	// end inline asm
	// begin inline asm
	fma.rn.f32 %f25410, %f25192, %f65796, %f25406;
	// end inline asm
	// begin inline asm
	fma.rn.f32 %f25414, %f25192, %f65796, %f25410;
	// end inline asm
	// begin inline asm
	fma.rn.f32 %f25418, %f25192, %f65796, %f25414;
	// end inline asm
	// begin inline asm
	fma.rn.f32 %f25422, %f25192, %f65796, %f25418;
	// end inline asm
	// begin inline asm
	fma.rn.f32 %f25426, %f25192, %f65796, %f25422;
	// end inline asm
	// begin inline asm
	fma.rn.f32 %f25430, %f25192, %f65796, %f25426;
	// end inline asm
	// begin inline asm
	fma.rn.f32 %f25434, %f25192, %f65796, %f25430;
	// end inline asm
	// begin inline asm
	fma.rn.f32 %f25438, %f25192, %f65796, %f25434;
	// end inline asm
	// begin inline asm
	fma.rn.f32 %f25442, %f25192, %f65796, %f25438;
	// end inline asm
	// begin inline asm
	fma.rn.f32 %f25446, %f25192, %f65796, %f25442;
	// end inline asm
	// begin inline asm
	fma.rn.f32 %f25450, %f25192, %f65796, %f25446;
	// end inline asm
	// begin inline asm
	fma.rn.f32 %f25454, %f25192, %f65796, %f25450;
	// end inline asm
	// begin inline asm
	fma.rn.f32 %f25458, %f25192, %f65796, %f25454;
	// end inline asm
	// begin inline asm
	fma.rn.f32 %f25462, %f25192, %f65796, %f25458;
	// end inline asm
	// begin inline asm
	fma.rn.f32 %f25466, %f25192, %f65796, %f25462;
	// end inline asm
	// begin inline asm
	fma.rn.f32 %f25470, %f25192, %f65796, %f25466;
	// end inline asm
	// begin inline asm
	fma.rn.f32 %f25474, %f25192, %f65796, %f25470;
	// end inline asm
	// begin inline asm
	fma.rn.f32 %f25478, %f25192, %f65796, %f25474;
	// end inline asm
	// begin inline asm
	fma.rn.f32 %f25482, %f25192, %f65796, %f25478;
	// end inline asm
	// begin inline asm
	fma.rn.f32 %f25486, %f25192, %f65796, %f25482;
	// end inline asm
	// begin inline asm
	fma.rn.f32 %f25490, %f25192, %f65796, %f25486;
	// end inline asm
	// begin inline asm
	fma.rn.f32 %f25494, %f25192, %f65796, %f25490;
	// end inline asm
	// begin inline asm
	fma.rn.f32 %f25498, %f25192, %f65796, %f25494;
	// end inline asm
	// begin inline asm
	fma.rn.f32 %f25502, %f25192, %f65796, %f25498;
	// end inline asm
	// begin inline asm
	fma.rn.f32 %f25506, %f25192, %f65796, %f25502;
	// end inline asm
	// begin inline asm
	fma.rn.f32 %f25510, %f25192, %f65796, %f25506;
	// end inline asm
	// begin inline asm
	fma.rn.f32 %f25514, %f25192, %f65796, %f25510;
	// end inline asm
	// begin inline asm
	fma.rn.f32 %f25518, %f25192, %f65796, %f25514;
	// end inline asm
	// begin inline asm
	fma.rn.f32 %f25522, %f25192, %f65796, %f25518;
	// end inline asm
	// begin inline asm
	fma.rn.f32 %f25526, %f25192, %f65796, %f25522;
	// end inline asm
	// begin inline asm
	fma.rn.f32 %f25530, %f25192, %f65796, %f25526;
	// end inline asm
	// begin inline asm
	fma.rn.f32 %f25534, %f25192, %f65796, %f25530;
	// end inline asm
	// begin inline asm
	fma.rn.f32 %f25538, %f25192, %f65796, %f25534;
	// end inline asm
	// begin inline asm
	fma.rn.f32 %f25542, %f25192, %f65796, %f25538;
	// end inline asm
	// begin inline asm
	fma.rn.f32 %f25546, %f25192, %f65796, %f25542;
	// end inline asm
	// begin inline asm
	fma.rn.f32 %f25550, %f25192, %f65796, %f25546;
	// end inline asm
	// begin inline asm
	fma.rn.f32 %f25554, %f25192, %f65796, %f25550;
	// end inline asm
	// begin inline asm
	fma.rn.f32 %f25558, %f25192, %f65796, %f25554;
	// end inline asm
	// begin inline asm
	fma.rn.f32 %f25562, %f25192, %f65796, %f25558;
	// end inline asm
	// begin inline asm
	fma.rn.f32 %f25566, %f25192, %f65796, %f25562;
	// end inline asm
	// begin inline asm
	fma.rn.f32 %f25570, %f25192, %f65796, %f25566;
	// end inline asm
	// begin inline asm
	fma.rn.f32 %f25574, %f25192, %f65796, %f25570;
	// end inline asm
	// begin inline asm
	fma.rn.f32 %f25578, %f25192, %f65796, %f25574;
	// end inline asm
	// begin inline asm
	fma.rn.f32 %f25582, %f25192, %f65796, %f25578;
	// end inline asm
	// begin inline asm
	fma.rn.f32 %f25586, %f25192, %f65796, %f25582;
	// end inline asm
	// begin inline asm
	fma.rn.f32 %f25590, %f25192, %f65796, %f25586;
	// end inline asm
	// begin inline asm
	fma.rn.f32 %f25594, %f25192, %f65796, %f25590;
	// end inline asm
	// begin inline asm
	fma.rn.f32 %f25598, %f25192, %f65796, %f25594;
	// end inline asm
	// begin inline asm
	fma.rn.f32 %f25602, %f25192, %f65796, %f25598;
	// end inline asm
	// begin inline asm
	fma.rn.f32 %f25606, %f25192, %f65796, %f25602;
	// end inline asm
	// begin inline asm
	fma.rn.f32 %f25610, %f25192, %f65796, %f25606;
	// end inline asm
	// begin inline asm
	fma.rn.f32 %f25614, %f25192, %f65796, %f25610;
	// end inline asm
	// begin inline asm
	fma.rn.f32 %f25618, %f25192, %f65796, %f25614;
	// end inline asm
	// begin inline asm
	fma.rn.f32 %f25622, %f25192, %f65796, %f25618;
	// end inline asm
	// begin inline asm
	fma.rn.f32 %f25626, %f25192, %f65796, %f25622;
	// end inline asm
	// begin inline asm
	fma.rn.f32 %f25630, %f25192, %f65796, %f25626;
	// end inline asm
	// begin inline asm
	fma.rn.f32 %f25634, %f25192, %f65796, %f25630;
	// end inline asm
	// begin inline asm
	fma.rn.f32 %f25638, %f25192, %f65796, %f25634;
	// end inline asm
	// begin inline asm
	fma.rn.f32 %f25642, %f25192, %f65796, %f25638;
	// end inline asm
	// begin inline asm
	fma.rn.f32 %f25646, %f25192, %f65796, %f25642;
	// end inline asm
	// begin inline asm
	fma.rn.f32 %f25650, %f25192, %f65796, %f25646;
	// end inline asm
	// begin inline asm
	fma.rn.f32 %f25654, %f25192, %f65796, %f25650;
	// end inline asm
	// begin inline asm
	fma.rn.f32 %f25658, %f25192, %f65796, %f25654;
	// end inline asm
	// begin inline asm
	fma.rn.f32 %f25662, %f25192, %f65796, %f25658;
	// end inline asm
	// begin inline asm
	fma.rn.f32 %f25666, %f25192, %f65796, %f25662;
	// end inline asm
	// begin inline asm
	fma.rn.f32 %f25670, %f25192, %f65796, %f25666;
	// end inline asm
	// begin inline asm
	fma.rn.f32 %f25674, %f25192, %f65796, %f25670;
	// end inline asm
	// begin inline asm
	fma.rn.f32 %f25678, %f25192, %f65796, %f25674;
	// end inline asm
	// begin inline asm
	fma.rn.f32 %f25682, %f25192, %f65796, %f25678;
	// end inline asm
	// begin inline asm
	fma.rn.f32 %f25686, %f25192, %f65796, %f25682;
	// end inline asm
	// begin inline asm
	fma.rn.f32 %f25690, %f25192, %f65796, %f25686;
	// end inline asm
	// begin inline asm
	fma.rn.f32 %f25694, %f25192, %f65796, %f25690;
	// end inline asm
	// begin inline asm
	fma.rn.f32 %f25698, %f25192, %f65796, %f25694;
	// end inline asm
	// begin inline asm
	fma.rn.f32 %f25702, %f25192, %f65796, %f25698;
	// end inline asm
	// begin inline asm
	sin.approx.f32  %f25706, %f25702;
	// end inline asm
	// begin inline asm
	fma.rn.f32 %f25708, %f25706, %f65796, %f25702;
	// end inline asm
	// begin inline asm
	fma.rn.f32 %f25712, %f25706, %f65796, %f25708;
	// end inline asm
	// begin inline asm
	fma.rn.f32 %f25716, %f25706, %f65796, %f25712;
	// end inline asm
	// begin inline asm
	fma.rn.f32 %f25720, %f25706, %f65796, %f25716;
	// end inline asm
	// begin inline asm
	fma.rn.f32 %f25724, %f25706, %f65796, %f25720;
	// end inline asm
	// begin inline asm
	fma.rn.f32 %f25728, %f25706, %f65796, %f25724;
	// end inline asm
	// begin inline asm
	fma.rn.f32 %f25732, %f25706, %f65796, %f25728;
	// end inline asm
	// begin inline asm
	fma.rn.f32 %f25736, %f25706, %f65796, %f25732;
	// end inline asm
	// begin inline asm
	fma.rn.f32 %f25740, %f25706, %f65796, %f25736;
	// end inline asm
	// begin inline asm
	fma.rn.f32 %f25744, %f25706, %f65796, %f25740;
	// end inline asm
	// begin inline asm
	fma.rn.f32 %f25748, %f25706, %f65796, %f25744;
	// end inline asm
	// begin inline asm
	fma.rn.f32 %f25752, %f25706, %f65796, %f25748;
	// end inline asm
	// begin inline asm
	fma.rn.f32 %f25756, %f25706, %f65796, %f25752;
	// end inline asm
	// begin inline asm
	fma.rn.f32 %f25760, %f25706, %f65796, %f25756;
	// end inline asm
	// begin inline asm
	fma.rn.f32 %f25764, %f25706, %f65796, %f25760;
	// end inline asm
	// begin inline asm
	fma.rn.f32 %f25768, %f25706, %f65796, %f25764;
	// end inline asm
	// begin inline asm
	fma.rn.f32 %f25772, %f25706, %f65796, %f25768;
	// end inline asm
	// begin inline asm
	fma.rn.f32 %f25776, %f25706, %f65796, %f25772;
	// end inline asm
	// begin inline asm
	fma.rn.f32 %f25780, %f25706, %f65796, %f25776;
	// end inline asm
	// begin inline asm
	fma.rn.f32 %f25784, %f25706, %f65796, %f25780;
	// end inline asm
	// begin inline asm
	fma.rn.f32 %f25788, %f25706, %f65796, %f25784;
	// end inline asm
	// begin inline asm
	fma.rn.f32 %f25792, %f25706, %f65796, %f25788;
	// end inline asm
	// begin inline asm
	fma.rn.f32 %f25796, %f25706, %f65796, %f25792;
	// end inline asm
	// begin inline asm
	fma.rn.f32 %f25800, %f25706, %f65796, %f25796;
	// end inline asm
	// begin inline asm
	fma.rn.f32 %f25804, %f25706, %f65796, %f25800;
	// end inline asm
	// begin inline asm
	fma.rn.f32 %f25808, %f25706, %f65796, %f25804;
	// end inline asm
	// begin inline asm
	fma.rn.f32 %f25812, %f25706, %f65796, %f25808;
	// end inline asm
	// begin inline asm
	fma.rn.f32 %f25816, %f25706, %f65796, %f25812;
	// end inline asm
	// begin inline asm
	fma.rn.f32 %f25820, %f25706, %f65796, %f25816;
	// end inline asm
	// begin inline asm
	fma.rn.f32 %f25824, %f25706, %f65796, %f25820;
	// end inline asm
	// begin inline asm
	fma.rn.f32 %f25828, %f25706, %f65796, %f25824;
	// end inline asm
	// begin inline asm
	fma.rn.f32 %f25832, %f25706, %f65796, %f25828;
	// end inline asm
	// begin inline asm
	fma.rn.f32 %f25836, %f25706, %f65796, %f25832;
	// end inline asm
	// begin inline asm
	fma.rn.f32 %f25840, %f25706, %f65796, %f25836;
	// end inline asm
	// begin inline asm
	fma.rn.f32 %f25844, %f25706, %f65796, %f25840;
	// end inline asm
	// begin inline asm
	fma.rn.f32 %f25848, %f25706, %f65796, %f25844;
	// end inline asm
	// begin inline asm
	fma.rn.f32 %f25852, %f25706, %f65796, %f25848;
	// end inline asm
	// begin inline asm
	fma.rn.f32 %f25856, %f25706, %f65796, %f25852;
	// end inline asm
	// begin inline asm
	fma.rn.f32 %f25860, %f25706, %f65796, %f25856;
	// end inline asm
	// begin inline asm
	fma.rn.f32 %f25864, %f25706, %f65796, %f25860;
	// end inline asm
	// begin inline asm
	fma.rn.f32 %f25868, %f25706, %f65796, %f25864;
	// end inline asm
	// begin inline asm
	fma.rn.f32 %f25872, %f25706, %f65796, %f25868;
	// end inline asm
	// begin inline asm
	fma.rn.f32 %f25876, %f25706, %f65796, %f25872;
	// end inline asm
	// begin inline asm
	fma.rn.f32 %f25880, %f25706, %f65796, %f25876;
	// end inline asm
	// begin inline asm
	fma.rn.f32 %f25884, %f25706, %f65796, %f25880;
	// end inline asm
	// begin inline asm
	fma.rn.f32 %f25888, %f25706, %f65796, %f25884;
	// end inline asm
	// begin inline asm
	fma.rn.f32 %f25892, %f25706, %f65796, %f25888;
	// end inline asm
	// begin inline asm
	fma.rn.f32 %f25896, %f25706, %f65796, %f25892;
	// end inline asm
	// begin inline asm
	fma.rn.f32 %f25900, %f25706, %f65796, %f25896;
	// end inline asm
	// begin inline asm
	fma.rn.f32 %f25904, %f25706, %f65796, %f25900;
	// end inline asm
	// begin inline asm
	fma.rn.f32 %f25908, %f25706, %f65796, %f25904;
	// end inline asm
	// begin inline asm
	fma.rn.f32 %f25912, %f25706, %f65796, %f25908;
	// end inline asm
	// begin inline asm
	fma.rn.f32 %f25916, %f25706, %f65796, %f25912;
	// end inline asm
	// begin inline asm
	fma.rn.f32 %f25920, %f25706, %f65796, %f25916;
	// end inline asm
	// begin inline asm
	fma.rn.f32 %f25924, %f25706, %f65796, %f25920;
	// end inline asm
	// begin inline asm
	fma.rn.f32 %f25928, %f25706, %f65796, %f25924;
	// end inline asm
	// begin inline asm
	fma.rn.f32 %f25932, %f25706, %f65796, %f25928;
	// end inline asm
	// begin inline asm
	fma.rn.f32 %f25936, %f25706, %f65796, %f25932;
	// end inline asm
	// begin inline asm
	fma.rn.f32 %f25940, %f25706, %f65796, %f25936;
	// end inline asm
	// begin inline asm
	fma.rn.f32 %f25944, %f25706, %f65796, %f25940;
	// end inline asm
	// begin inline asm
	fma.rn.f32 %f25948, %f25706, %f65796, %f25944;
	// end inline asm
	// begin inline asm
	fma.rn.f32 %f25952, %f25706, %f65796, %f25948;
	// end inline asm
	// begin inline asm
	fma.rn.f32 %f25956, %f25706, %f65796, %f25952;
	// end inline asm
	// begin inline asm
	fma.rn.f32 %f25960, %f25706, %f65796, %f25956;
	// end inline asm
	// begin inline asm
	fma.rn.f32 %f25964, %f25706, %f65796, %f25960;
	// end inline asm
	// begin inline asm
	fma.rn.f32 %f25968, %f25706, %f65796, %f25964;
	// end inline asm
	// begin inline asm
	fma.rn.f32 %f25972, %f25706, %f65796, %f25968;
	// end inline asm
	// begin inline asm
	fma.rn.f32 %f25976, %f25706, %f65796, %f25972;
	// end inline asm
	// begin inline asm
	fma.rn.f32 %f25980, %f25706, %f65796, %f25976;
	// end inline asm
	// begin inline asm
	fma.rn.f32 %f25984, %f25706, %f65796, %f25980;
	// end inline asm
	// begin inline asm
	fma.rn.f32 %f25988, %f25706, %f65796, %f25984;
	// end inline asm
	// begin inline asm
	fma.rn.f32 %f25992, %f25706, %f65796, %f25988;
	// end inline asm
	// begin inline asm
	fma.rn.f32 %f25996, %f25706, %f65796, %f25992;
	// end inline asm
	// begin inline asm
	fma.rn.f32 %f26000, %f25706, %f65796, %f25996;
	// end inline asm
	// begin inline asm
	fma.rn.f32 %f26004, %f25706, %f65796, %f26000;
	// end inline asm
	// begin inline asm
	fma.rn.f32 %f26008, %f25706, %f65796, %f26004;
	// end inline asm
	// begin inline asm
	fma.rn.f32 %f26012, %f25706, %f65796, %f26008;
	// end inline asm
	// begin inline asm
	fma.rn.f32 %f26016, %f25706, %f65796, %f26012;
	// end inline asm
	// begin inline asm
	fma.rn.f32 %f26020, %f25706, %f65796, %f26016;
	// end inline asm
	// begin inline asm
	fma.rn.f32 %f26024, %f25706, %f65796, %f26020;
	// end inline asm
	// begin inline asm
	fma.rn.f32 %f26028, %f25706, %f65796, %f26024;
	// end inline asm
	// begin inline asm
	fma.rn.f32 %f26032, %f25706, %f65796, %f26028;
	// end inline asm
	// begin inline asm
	fma.rn.f32 %f26036, %f25706, %f65796, %f26032;
	// end inline asm
	// begin inline asm
	fma.rn.f32 %f26040, %f25706, %f65796, %f26036;
	// end inline asm
	// begin inline asm
	fma.rn.f32 %f26044, %f25706, %f65796, %f26040;
	// end inline asm
	// begin inline asm
	fma.rn.f32 %f26048, %f25706, %f65796, %f26044;
	// end inline asm
	// begin inline asm
	fma.rn.f32 %f26052, %f25706, %f65796, %f26048;
	// end inline asm
	// begin inline asm
	fma.rn.f32 %f26056, %f25706, %f65796, %f26052;
	// end inline asm
	// begin inline asm
	fma.rn.f32 %f26060, %f25706, %f65796, %f26056;
	// end inline asm
	// begin inline asm
	fma.rn.f32 %f26064, %f25706, %f65796, %f26060;
	// end inline asm
	// begin inline asm
	fma.rn.f32 %f26068, %f25706, %f65796, %f26064;
	// end inline asm
	// begin inline asm
	fma.rn.f32 %f26072, %f25706, %f65796, %f26068;
	// end inline asm
	// begin inline asm
	fma.rn.f32 %f26076, %f25706, %f65796, %f26072;
	// end inline asm
	// begin inline asm
	fma.rn.f32 %f26080, %f25706, %f65796, %f26076;
	// end inline asm
	// begin inline asm
	fma.rn.f32 %f26084, %f25706, %f65796, %f26080;
	// end inline asm
	// begin inline asm
	fma.rn.f32 %f26088, %f25706, %f65796, %f26084;
	// end inline asm
	// begin inline asm
	fma.rn.f32 %f26092, %f25706, %f65796, %f26088;
	// end inline asm
	// begin inline asm
	fma.rn.f32 %f26096, %f25706, %f65796, %f26092;
	// end inline asm
	// begin inline asm
	fma.rn.f32 %f26100, %f25706, %f65796, %f26096;
	// end inline asm
	// begin inline asm
	fma.rn.f32 %f26104, %f25706, %f65796, %f26100;
	// end inline asm
	// begin inline asm
	fma.rn.f32 %f26108, %f25706, %f65796, %f26104;
	// end inline asm
	// begin inline asm
	fma.rn.f32 %f26112, %f25706, %f65796, %f26108;
	// end inline asm
	// begin inline asm
	fma.rn.f32 %f26116, %f25706, %f65796, %f26112;
	// end inline asm
	// begin inline asm
	fma.rn.f32 %f26120, %f25706, %f65796, %f26116;
	// end inline asm
	// begin inline asm
	fma.rn.f32 %f26124, %f25706, %f65796, %f26120;
	// end inline asm
	// begin inline asm
	fma.rn.f32 %f26128, %f25706, %f65796, %f26124;
	// end inline asm
	// begin inline asm
	fma.rn.f32 %f26132, %f25706, %f65796, %f26128;
	// end inline asm
	// begin inline asm
	fma.rn.f32 %f26136, %f25706, %f65796, %f26132;
	// end inline asm
	// begin inline asm
	fma.rn.f32 %f26140, %f25706, %f65796, %f26136;
	// end inline asm
	// begin inline asm
	fma.rn.f32 %f26144, %f25706, %f65796, %f26140;
	// end inline asm
	// begin inline asm
	fma.rn.f32 %f26148, %f25706, %f65796, %f26144;
	// end inline asm
	// begin inline asm
	fma.rn.f32 %f26152, %f25706, %f65796, %f26148;
	// end inline asm
	// begin inline asm
	fma.rn.f32 %f26156, %f25706, %f65796, %f26152;
	// end inline asm
	// begin inline asm
	fma.rn.f32 %f26160, %f25706, %f65796, %f26156;
	// end inline asm
	// begin inline asm
	fma.rn.f32 %f26164, %f25706, %f65796, %f26160;
	// end inline asm
	// begin inline asm
	fma.rn.f32 %f26168, %f25706, %f65796, %f26164;
	// end inline asm
	// begin inline asm
	fma.rn.f32 %f26172, %f25706, %f65796, %f26168;
	// end inline asm
	// begin inline asm
	fma.rn.f32 %f26176, %f25706, %f65796, %f26172;
	// end inline asm
	// begin inline asm
	fma.rn.f32 %f26180, %f25706, %f65796, %f26176;
	// end inline asm
	// begin inline asm
	fma.rn.f32 %f26184, %f25706, %f65796, %f26180;
	// end inline asm
	// begin inline asm
	fma.rn.f32 %f26188, %f25706, %f65796, %f26184;
	// end inline asm
	// begin inline asm
	fma.rn.f32 %f26192, %f25706, %f65796, %f26188;
	// end inline asm
	// begin inline asm
	fma.rn.f32 %f26196, %f25706, %f65796, %f26192;
	// end inline asm
	// begin inline asm
	fma.rn.f32 %f26200, %f25706, %f65796, %f26196;
	// end inline asm
	// begin inline asm
	fma.rn.f32 %f26204, %f25706, %f65796, %f26200;
	// end inline asm
	// begin inline asm
	fma.rn.f32 %f26208, %f25706, %f65796, %f26204;
	// end inline asm
	// begin inline asm
	fma.rn.f32 %f26212, %f25706, %f65796, %f26208;
	// end inline asm
	// begin inline asm
	fma.rn.f32 %f26216, %f25706, %f65796, %f26212;
	// end inline asm
	// begin inline asm
	sin.approx.f32  %f26220, %f26216;
	// end inline asm
	// begin inline asm
	fma.rn.f32 %f26222, %f26220, %f65796, %f26216;
	// end inline asm
	// begin inline asm
	fma.rn.f32 %f26226, %f26220, %f65796, %f26222;
	// end inline asm
	// begin inline asm
	fma.rn.f32 %f26230, %f26220, %f65796, %f26226;
	// end inline asm
	// begin inline asm
	fma.rn.f32 %f26234, %f26220, %f65796, %f26230;
	// end inline asm
	// begin inline asm
	fma.rn.f32 %f26238, %f26220, %f65796, %f26234;
	// end inline asm
	// begin inline asm
	fma.rn.f32 %f26242, %f26220, %f65796, %f26238;
	// end inline asm
	// begin inline asm
	fma.rn.f32 %f26246, %f26220, %f65796, %f26242;
	// end inline asm
	// begin inline asm
	fma.rn.f32 %f26250, %f26220, %f65796, %f26246;
	// end inline asm
	// begin inline asm
	fma.rn.f32 %f26254, %f26220, %f65796, %f26250;
	// end inline asm
	// begin inline asm
	fma.rn.f32 %f26258, %f26220, %f65796, %f26254;
	// end inline asm
	// begin inline asm
	fma.rn.f32 %f26262, %f26220, %f65796, %f26258;
	// end inline asm
	// begin inline asm
	fma.rn.f32 %f26266, %f26220, %f65796, %f26262;
	// end inline asm
	// begin inline asm
	fma.rn.f32 %f26270, %f26220, %f65796, %f26266;
	// end inline asm
	// begin inline asm
	fma.rn.f32 %f26274, %f26220, %f65796, %f26270;
	// end inline asm
	// begin inline asm
	fma.rn.f32 %f26278, %f26220, %f65796, %f26274;
	// end inline asm
	// begin inline asm
	fma.rn.f32 %f26282, %f26220, %f65796, %f26278;
	// end inline asm
	// begin inline asm
	fma.rn.f32 %f26286, %f26220, %f65796, %f26282;
	// end inline asm
	// begin inline asm
	fma.rn.f32 %f26290, %f26220, %f65796, %f26286;
	// end inline asm
	// begin inline asm
	fma.rn.f32 %f26294, %f26220, %f65796, %f26290;
	// end inline asm
	// begin inline asm
	fma.rn.f32 %f26298, %f26220, %f65796, %f26294;
	// end inline asm
	// begin inline asm
	fma.rn.f32 %f26302, %f26220, %f65796, %f26298;
	// end inline asm
	// begin inline asm
	fma.rn.f32 %f26306, %f26220, %f65796, %f26302;
	// end inline asm
	// begin inline asm
	fma.rn.f32 %f26310, %f26220, %f65796, %f26306;
	// end inline asm
	// begin inline asm
	fma.rn.f32 %f26314, %f26220, %f65796, %f26310;
	// end inline asm
	// begin inline asm
	fma.rn.f32 %f26318, %f26220, %f65796, %f26314;
	// end inline asm
	// begin inline asm
	fma.rn.f32 %f26322, %f26220, %f65796, %f26318;
	// end inline asm
	// begin inline asm
	fma.rn.f32 %f26326, %f26220, %f65796, %f26322;
	// end inline asm
	// begin inline asm
	fma.rn.f32 %f26330, %f26220, %f65796, %f26326;
	// end inline asm
	// begin inline asm
	fma.rn.f32 %f26334, %f26220, %f65796, %f26330;
	// end inline asm
	// begin inline asm
	fma.rn.f32 %f26338, %f26220, %f65796, %f26334;
	// end inline asm
	// begin inline asm
	fma.rn.f32 %f26342, %f26220, %f65796, %f26338;
	// end inline asm
	// begin inline asm
	fma.rn.f32 %f26346, %f26220, %f65796, %f26342;
	// end inline asm
	// begin inline asm
	fma.rn.f32 %f26350, %f26220, %f65796, %f26346;
	// end inline asm
	// begin inline asm
	fma.rn.f32 %f26354, %f26220, %f65796, %f26350;
	// end inline asm
	// begin inline asm
	fma.rn.f32 %f26358, %f26220, %f65796, %f26354;
	// end inline asm
	// begin inline asm
	fma.rn.f32 %f26362, %f26220, %f65796, %f26358;
	// end inline asm
	// begin inline asm
	fma.rn.f32 %f26366, %f26220, %f65796, %f26362;
	// end inline asm
	// begin inline asm
	fma.rn.f32 %f26370, %f26220, %f65796, %f26366;
	// end inline asm
	// begin inline asm
	fma.rn.f32 %f26374, %f26220, %f65796, %f26370;
	// end inline asm
	// begin inline asm
	fma.rn.f32 %f26378, %f26220, %f65796, %f26374;
	// end inline asm
	// begin inline asm
	fma.rn.f32 %f26382, %f26220, %f65796, %f26378;
	// end inline asm
	// begin inline asm
	fma.rn.f32 %f26386, %f26220, %f65796, %f26382;
	// end inline asm
	// begin inline asm
	fma.rn.f32 %f26390, %f26220, %f65796, %f26386;
	// end inline asm
	// begin inline asm
	fma.rn.f32 %f26394, %f26220, %f65796, %f26390;
	// end inline asm
	// begin inline asm
	fma.rn.f32 %f26398, %f26220, %f65796, %f26394;
	// end inline asm
	// begin inline asm
	fma.rn.f32 %f26402, %f26220, %f65796, %f26398;
	// end inline asm
	// begin inline asm
	fma.rn.f32 %f26406, %f26220, %f65796, %f26402;
	// end inline asm
	// begin inline asm
	fma.rn.f32 %f26410, %f26220, %f65796, %f26406;
	// end inline asm
	// begin inline asm
	fma.rn.f32 %f26414, %f26220, %f65796, %f26410;
	// end inline asm
	// begin inline asm
	fma.rn.f32 %f26418, %f26220, %f65796, %f26414;
	// end inline asm
	// begin inline asm
	fma.rn.f32 %f26422, %f26220, %f65796, %f26418;
	// end inline asm
	// begin inline asm
	fma.rn.f32 %f26426, %f26220, %f65796, %f26422;
	// end inline asm
	// begin inline asm
	fma.rn.f32 %f26430, %f26220, %f65796, %f26426;
	// end inline asm
	// begin inline asm
	fma.rn.f32 %f26434, %f26220, %f65796, %f26430;
	// end inline asm
	// begin inline asm
	fma.rn.f32 %f26438, %f26220, %f65796, %f26434;
	// end inline asm
	// begin inline asm
	fma.rn.f32 %f26442, %f26220, %f65796, %f26438;
	// end inline asm
	// begin inline asm
	fma.rn.f32 %f26446, %f26220, %f65796, %f26442;
	// end inline asm
	// begin inline asm
	fma.rn.f32 %f26450, %f26220, %f65796, %f26446;
	// end inline asm
	// begin inline asm
	fma.rn.f32 %f26454, %f26220, %f65796, %f26450;
	// end inline asm
	// begin inline asm
	fma.rn.f32 %f26458, %f26220, %f65796, %f26454;
	// end inline asm
	// begin inline asm
	fma.rn.f32 %f26462, %f26220, %f65796, %f26458;
	// end inline asm
	// begin inline asm
	fma.rn.f32 %f26466, %f26220, %f65796, %f26462;
	// end inline asm
	// begin inline asm
	fma.rn.f32 %f26470, %f26220, %f65796, %f26466;
	// end inline asm
	// begin inline asm
	fma.rn.f32 %f26474, %f26220, %f65796, %f26470;
	// end inline asm
	// begin inline asm
	fma.rn.f32 %f26478, %f26220, %f65796, %f26474;
	// end inline asm
	// begin inline asm
	fma.rn.f32 %f26482, %f26220, %f65796, %f26478;
	// end inline asm
	// begin inline asm
	fma.rn.f32 %f26486, %f26220, %f65796, %f26482;
	// end inline asm
	// begin inline asm
	fma.rn.f32 %f26490, %f26220, %f65796, %f26486;
	// end inline asm
	// begin inline asm
	fma.rn.f32 %f26494, %f26220, %f65796, %f26490;
	// end inline asm
	// begin inline asm
	fma.rn.f32 %f26498, %f26220, %f65796, %f26494;
	// end inline asm
	// begin inline asm
	fma.rn.f32 %f26502, %f26220, %f65796, %f26498;
	// end inline asm
	// begin inline asm
	fma.rn.f32 %f26506, %f26220, %f65796, %f26502;
	// end inline asm
	// begin inline asm
	fma.rn.f32 %f26510, %f26220, %f65796, %f26506;
	// end inline asm
	// begin inline asm
	fma.rn.f32 %f26514, %f26220, %f65796, %f26510;
	// end inline asm
	// begin inline asm
	fma.rn.f32 %f26518, %f26220, %f65796, %f26514;
	// end inline asm
	// begin inline asm
	fma.rn.f32 %f26522, %f26220, %f65796, %f26518;
	// end inline asm
	// begin inline asm
	fma.rn.f32 %f26526, %f26220, %f65796, %f26522;
	// end inline asm
	// begin inline asm
	fma.rn.f32 %f26530, %f26220, %f65796, %f26526;
	// end inline asm
	// begin inline asm
	fma.rn.f32 %f26534, %f26220, %f65796, %f26530;
	// end inline asm
	// begin inline asm
	fma.rn.f32 %f26538, %f26220, %f65796, %f26534;
	// end inline asm
	// begin inline asm
	fma.rn.f32 %f26542, %f26220, %f65796, %f26538;
	// end inline asm
	// begin inline asm
	fma.rn.f32 %f26546, %f26220, %f65796, %f26542;
	// end inline asm
	// begin inline asm
	fma.rn.f32 %f26550, %f26220, %f65796, %f26546;
	// end inline asm
	// begin inline asm
	fma.rn.f32 %f26554, %f26220, %f65796, %f26550;
	// end inline asm
	// begin inline asm
	fma.rn.f32 %f26558, %f26220, %f65796, %f26554;
	// end inline asm
	// begin inline asm
	fma.rn.f32 %f26562, %f26220, %f65796, %f26558;
	// end inline asm
	// begin inline asm
	fma.rn.f32 %f26566, %f26220, %f65796, %f26562;
	// end inline asm
	// begin inline asm
	fma.rn.f32 %f26570, %f26220, %f65796, %f26566;
	// end inline asm
	// begin inline asm
	fma.rn.f32 %f26574, %f26220, %f65796, %f26570;
	// end inline asm
	// begin inline asm
	fma.rn.f32 %f26578, %f26220, %f65796, %f26574;
	// end inline asm
	// begin inline asm
	fma.rn.f32 %f26582, %f26220, %f65796, %f26578;
	// end inline asm
	// begin inline asm
	fma.rn.f32 %f26586, %f26220, %f65796, %f26582;
	// end inline asm
	// begin inline asm
	fma.rn.f32 %f26590, %f26220, %f65796, %f26586;
	// end inline asm
	// begin inline asm
	fma.rn.f32 %f26594, %f26220, %f65796, %f26590;
	// end inline asm
	// begin inline asm
	fma.rn.f32 %f26598, %f26220, %f65796, %f26594;
	// end inline asm
	// begin inline asm
	fma.rn.f32 %f26602, %f26220, %f65796, %f26598;
	// end inline asm
	// begin inline asm
	fma.rn.f32 %f26606, %f26220, %f65796, %f26602;
	// end inline asm
	// begin inline asm
	fma.rn.f32 %f26610, %f26220, %f65796, %f26606;
	// end inline asm
	// begin inline asm
	fma.rn.f32 %f26614, %f26220, %f65796, %f26610;
	// end inline asm
	// begin inline asm
	fma.rn.f32 %f26618, %f26220, %f65796, %f26614;
	// end inline asm
	// begin inline asm
	fma.rn.f32 %f26622, %f26220, %f65796, %f26618;
	// end inline asm
	// begin inline asm
	fma.rn.f32 %f26626, %f26220, %f65796, %f26622;
	// end inline asm
	// begin inline asm
	fma.rn.f32 %f26630, %f26220, %f65796, %f26626;
	// end inline asm
	// begin inline asm
	fma.rn.f32 %f26634, %f26220, %f65796, %f26630;
	// end inline asm
	// begin inline asm
	fma.rn.f32 %f26638, %f26220, %f65796, %f26634;
	// end inline asm
	// begin inline asm
	fma.rn.f32 %f26642, %f26220, %f65796, %f26638;
	// end inline asm
	// begin inline asm
	fma.rn.f32 %f26646, %f26220, %f65796, %f26642;
	// end inline asm
	// begin inline asm
	fma.rn.f32 %f26650, %f26220, %f65796, %f26646;
	// end inline asm
	// begin inline asm
	fma.rn.f32 %f26654, %f26220, %f65796, %f26650;
	// end inline asm
	// begin inline asm
	fma.rn.f32 %f26658, %f26220, %f65796, %f26654;
	// end inline asm
	// begin inline asm
	fma.rn.f32 %f26662, %f26220, %f65796, %f26658;
	// end inline asm
	// begin inline asm
	fma.rn.f32 %f26666, %f26220, %f65796, %f26662;
	// end inline asm
	// begin inline asm
	fma.rn.f32 %f26670, %f26220, %f65796, %f26666;
	// end inline asm
	// begin inline asm
	fma.rn.f32 %f26674, %f26220, %f65796, %f26670;
	// end inline asm
	// begin inline asm
	fma.rn.f32 %f26678, %f26220, %f65796, %f26674;
	// end inline asm
	// begin inline asm
	fma.rn.f32 %f26682, %f26220, %f65796, %f26678;
	// end inline asm
	// begin inline asm
	fma.rn.f32 %f26686, %f26220, %f65796, %f26682;
	// end inline asm
	// begin inline asm
	fma.rn.f32 %f26690, %f26220, %f65796, %f26686;
	// end inline asm
	// begin inline asm
	fma.rn.f32 %f26694, %f26220, %f65796, %f26690;
	// end inline asm
	// begin inline asm
	fma.rn.f32 %f26698, %f26220, %f65796, %f26694;
	// end inline asm
	// begin inline asm
	fma.rn.f32 %f26702, %f26220, %f65796, %f26698;
	// end inline asm
	// begin inline asm
	fma.rn.f32 %f26706, %f26220, %f65796, %f26702;
	// end inline asm
	// begin inline asm
	fma.rn.f32 %f26710, %f26220, %f65796, %f26706;
	// end inline asm
	// begin inline asm
	fma.rn.f32 %f26714, %f26220, %f65796, %f26710;
	// end inline asm
	// begin inline asm
	fma.rn.f32 %f26718, %f26220, %f65796, %f26714;
	// end inline asm
	// begin inline asm
	fma.rn.f32 %f26722, %f26220, %f65796, %f26718;
	// end inline asm
	// begin inline asm
	fma.rn.f32 %f26726, %f26220, %f65796, %f26722;
	// end inline asm
	// begin inline asm
	fma.rn.f32 %f26730, %f26220, %f65796, %f26726;
	// end inline asm
	// begin inline asm
	sin.approx.f32  %f26734, %f26730;
	// end inline asm
	// begin inline asm
	fma.rn.f32 %f26736, %f26734, %f65796, %f26730;
	// end inline asm
	// begin inline asm
	fma.rn.f32 %f26740, %f26734, %f65796, %f26736;
	// end inline asm
	// begin inline asm
	fma.rn.f32 %f26744, %f26734, %f65796, %f26740;
	// end inline asm
	// begin inline asm
	fma.rn.f32 %f26748, %f26734, %f65796, %f26744;
	// end inline asm
	// begin inline asm
	fma.rn.f32 %f26752, %f26734, %f65796, %f26748;
	// end inline asm
	// begin inline asm
	fma.rn.f32 %f26756, %f26734, %f65796, %f26752;
	// end inline asm
	// begin inline asm
	fma.rn.f32 %f26760, %f26734, %f65796, %f26756;
	// end inline asm
	// begin inline asm
	fma.rn.f32 %f26764, %f26734, %f65796, %f26760;
	// end inline asm
	// begin inline asm
	fma.rn.f32 %f26768, %f26734, %f65796, %f26764;
	// end inline asm
	// begin inline asm
	fma.rn.f32 %f26772, %f26734, %f65796, %f26768;
	// end inline asm
	// begin inline asm
	fma.rn.f32 %f26776, %f26734, %f65796, %f26772;
	// end inline asm
	// begin inline asm
	fma.rn.f32 %f26780, %f26734, %f65796, %f26776;
	// end inline asm
	// begin inline asm
	fma.rn.f32 %f26784, %f26734, %f65796, %f26780;
	// end inline asm
	// begin inline asm
	fma.rn.f32 %f26788, %f26734, %f65796, %f26784;
	// end inline asm
	// begin inline asm
	fma.rn.f32 %f26792, %f26734, %f65796, %f26788;
	// end inline asm
	// begin inline asm
	fma.rn.f32 %f26796, %f26734, %f65796, %f26792;
	// end inline asm
	// begin inline asm
	fma.rn.f32 %f26800, %f26734, %f65796, %f26796;
	// end inline asm
	// begin inline asm
	fma.rn.f32 %f26804, %f26734, %f65796, %f26800;
	// end inline asm
	// begin inline asm
	fma.rn.f32 %f26808, %f26734, %f65796, %f26804;
	// end inline asm
	// begin inline asm
	fma.rn.f32 %f26812, %f26734, %f65796, %f26808;
	// end inline asm
	// begin inline asm
	fma.rn.f32 %f26816, %f26734, %f65796, %f26812;
	// end inline asm
	// begin inline asm
	fma.rn.f32 %f26820, %f26734, %f65796, %f26816;
	// end inline asm
	// begin inline asm
	fma.rn.f32 %f26824, %f26734, %f65796, %f26820;
	// end inline asm
	// begin inline asm
	fma.rn.f32 %f26828, %f26734, %f65796, %f26824;
	// end inline asm
	// begin inline asm
	fma.rn.f32 %f26832, %f26734, %f65796, %f26828;
	// end inline asm
	// begin inline asm
	fma.rn.f32 %f26836, %f26734, %f65796, %f26832;
	// end inline asm
	// begin inline asm
	fma.rn.f32 %f26840, %f26734, %f65796, %f26836;
	// end inline asm
	// begin inline asm
	fma.rn.f32 %f26844, %f26734, %f65796, %f26840;
	// end inline asm
	// begin inline asm
	fma.rn.f32 %f26848, %f26734, %f65796, %f26844;
	// end inline asm
	// begin inline asm
	fma.rn.f32 %f26852, %f26734, %f65796, %f26848;
	// end inline asm
	// begin inline asm
	fma.rn.f32 %f26856, %f26734, %f65796, %f26852;
	// end inline asm
	// begin inline asm
	fma.rn.f32 %f26860, %f26734, %f65796, %f26856;
	// end inline asm
	// begin inline asm
	fma.rn.f32 %f26864, %f26734, %f65796, %f26860;
	// end inline asm
	// begin inline asm
	fma.rn.f32 %f26868, %f26734, %f65796, %f26864;
	// end inline asm
	// begin inline asm
	fma.rn.f32 %f26872, %f26734, %f65796, %f26868;
	// end inline asm
	// begin inline asm
	fma.rn.f32 %f26876, %f26734, %f65796, %f26872;
	// end inline asm
	// begin inline asm
	fma.rn.f32 %f26880, %f26734, %f65796, %f26876;
	// end inline asm
	// begin inline asm
	fma.rn.f32 %f26884, %f26734, %f65796, %f26880;
	// end inline asm
	// begin inline asm
	fma.rn.f32 %f26888, %f26734, %f65796, %f26884;
	// end inline asm
	// begin inline asm
	fma.rn.f32 %f26892, %f26734, %f65796, %f26888;
	// end inline asm
	// begin inline asm
	fma.rn.f32 %f26896, %f26734, %f65796, %f26892;
	// end inline asm
	// begin inline asm
	fma.rn.f32 %f26900, %f26734, %f65796, %f26896;
	// end inline asm
	// begin inline asm
	fma.rn.f32 %f26904, %f26734, %f65796, %f26900;
	// end inline asm
	// begin inline asm
	fma.rn.f32 %f26908, %f26734, %f65796, %f26904;
	// end inline asm
	// begin inline asm
	fma.rn.f32 %f26912, %f26734, %f65796, %f26908;
	// end inline asm
	// begin inline asm
	fma.rn.f32 %f26916, %f26734, %f65796, %f26912;
	// end inline asm
	// begin inline asm
	fma.rn.f32 %f26920, %f26734, %f65796, %f26916;
	// end inline asm
	// begin inline asm
	fma.rn.f32 %f26924, %f26734, %f65796, %f26920;
	// end inline asm
	// begin inline asm
	fma.rn.f32 %f26928, %f26734, %f65796, %f26924;
	// end inline asm
	// begin inline asm
	fma.rn.f32 %f26932, %f26734, %f65796, %f26928;
	// end inline asm
	// begin inline asm
	fma.rn.f32 %f26936, %f26734, %f65796, %f26932;
	// end inline asm
	// begin inline asm
	fma.rn.f32 %f26940, %f26734, %f65796, %f26936;
	// end inline asm
	// begin inline asm
	fma.rn.f32 %f26944, %f26734, %f65796, %f26940;
	// end inline asm
	// begin inline asm
	fma.rn.f32 %f26948, %f26734, %f65796, %f26944;
	// end inline asm
	// begin inline asm
	fma.rn.f32 %f26952, %f26734, %f65796, %f26948;
	// end inline asm
	// begin inline asm
	fma.rn.f32 %f26956, %f26734, %f65796, %f26952;
	// end inline asm
	// begin inline asm
	fma.rn.f32 %f26960, %f26734, %f65796, %f26956;
	// end inline asm
	// begin inline asm
	fma.rn.f32 %f26964, %f26734, %f65796, %f26960;
	// end inline asm
	// begin inline asm
	fma.rn.f32 %f26968, %f26734, %f65796, %f26964;
	// end inline asm
	// begin inline asm
	fma.rn.f32 %f26972, %f26734, %f65796, %f26968;
	// end inline asm
	// begin inline asm
	fma.rn.f32 %f26976, %f26734, %f65796, %f26972;
	// end inline asm
	// begin inline asm
	fma.rn.f32 %f26980, %f26734, %f65796, %f26976;
	// end inline asm
	// begin inline asm
	fma.rn.f32 %f26984, %f26734, %f65796, %f26980;
	// end inline asm
	// begin inline asm
	fma.rn.f32 %f26988, %f26734, %f65796, %f26984;
	// end inline asm
	// begin inline asm
	fma.rn.f32 %f26992, %f26734, %f65796, %f26988;
	// end inline asm
	// begin inline asm
	fma.rn.f32 %f26996, %f26734, %f65796, %f26992;
	// end inline asm
	// begin inline asm
	fma.rn.f32 %f27000, %f26734, %f65796, %f26996;
	// end inline asm
	// begin inline asm
	fma.rn.f32 %f27004, %f26734, %f65796, %f27000;
	// end inline asm
	// begin inline asm
	fma.rn.f32 %f27008, %f26734, %f65796, %f27004;
	// end inline asm
	// begin inline asm
	fma.rn.f32 %f27012, %f26734, %f65796, %f27008;
	// end inline asm
	// begin inline asm
	fma.rn.f32 %f27016, %f26734, %f65796, %f27012;
	// end inline asm
	// begin inline asm
	fma.rn.f32 %f27020, %f26734, %f65796, %f27016;
	// end inline asm
	// begin inline asm
	fma.rn.f32 %f27024, %f26734, %f65796, %f27020;
	// end inline asm
	// begin inline asm
	fma.rn.f32 %f27028, %f26734, %f65796, %f27024;
	// end inline asm
	// begin inline asm
	fma.rn.f32 %f27032, %f26734, %f65796, %f27028;
	// end inline asm
	// begin inline asm
	fma.rn.f32 %f27036, %f26734, %f65796, %f27032;
	// end inline asm
	// begin inline asm
	fma.rn.f32 %f27040, %f26734, %f65796, %f27036;
	// end inline asm
	// begin inline asm
	fma.rn.f32 %f27044, %f26734, %f65796, %f27040;
	// end inline asm
	// begin inline asm
	fma.rn.f32 %f27048, %f26734, %f65796, %f27044;
	// end inline asm
	// begin inline asm
	fma.rn.f32 %f27052, %f26734, %f65796, %f27048;
	// end inline asm
	// begin inline asm
	fma.rn.f32 %f27056, %f26734, %f65796, %f27052;
	// end inline asm
	// begin inline asm
	fma.rn.f32 %f27060, %f26734, %f65796, %f27056;
	// end inline asm
	// begin inline asm
	fma.rn.f32 %f27064, %f26734, %f65796, %f27060;
	// end inline asm
	// begin inline asm
	fma.rn.f32 %f27068, %f26734, %f65796, %f27064;
	// end inline asm
	// begin inline asm
	fma.rn.f32 %f27072, %f26734, %f65796, %f27068;
	// end inline asm
	// begin inline asm
	fma.rn.f32 %f27076, %f26734, %f65796, %f27072;
	// end inline asm
	// begin inline asm
	fma.rn.f32 %f27080, %f26734, %f65796, %f27076;
	// end inline asm
	// begin inline asm
	fma.rn.f32 %f27084, %f26734, %f65796, %f27080;
	// end inline asm
	// begin inline asm
	fma.rn.f32 %f27088, %f26734, %f65796, %f27084;
	// end inline asm
	// begin inline asm
	fma.rn.f32 %f27092, %f26734, %f65796, %f27088;
	// end inline asm
	// begin inline asm
	fma.rn.f32 %f27096, %f26734, %f65796, %f27092;
	// end inline asm
	// begin inline asm
	fma.rn.f32 %f27100, %f26734, %f65796, %f27096;
	// end inline asm
	// begin inline asm
	fma.rn.f32 %f27104, %f26734, %f65796, %f27100;
	// end inline asm
	// begin inline asm
	fma.rn.f32 %f27108, %f26734, %f65796, %f27104;
	// end inline asm
	// begin inline asm
	fma.rn.f32 %f27112, %f26734, %f65796, %f27108;
	// end inline asm
	// begin inline asm
	fma.rn.f32 %f27116, %f26734, %f65796, %f27112;
	// end inline asm
	// begin inline asm
	fma.rn.f32 %f27120, %f26734, %f65796, %f27116;
	// end inline asm
	// begin inline asm
	fma.rn.f32 %f27124, %f26734, %f65796, %f27120;
	// end inline asm
	// begin inline asm
	fma.rn.f32 %f27128, %f26734, %f65796, %f27124;
	// end inline asm
	// begin inline asm
	fma.rn.f32 %f27132, %f26734, %f65796, %f27128;
	// end inline asm
	// begin inline asm
	fma.rn.f32 %f27136, %f26734, %f65796, %f27132;
	// end inline asm
	// begin inline asm
	fma.rn.f32 %f27140, %f26734, %f65796, %f27136;
	// end inline asm
	// begin inline asm
	fma.rn.f32 %f27144, %f26734, %f65796, %f27140;
	// end inline asm
	// begin inline asm
	fma.rn.f32 %f27148, %f26734, %f65796, %f27144;
	// end inline asm
	// begin inline asm
	fma.rn.f32 %f27152, %f26734, %f65796, %f27148;
	// end inline asm
	// begin inline asm
	fma.rn.f32 %f27156, %f26734, %f65796, %f27152;
	// end inline asm
	// begin inline asm
	fma.rn.f32 %f27160, %f26734, %f65796, %f27156;
	// end inline asm
	// begin inline asm
	fma.rn.f32 %f27164, %f26734, %f65796, %f27160;
	// end inline asm
	// begin inline asm
	fma.rn.f32 %f27168, %f26734, %f65796, %f27164;
	// end inline asm
	// begin inline asm
	fma.rn.f32 %f27172, %f26734, %f65796, %f27168;
	// end inline asm
	// begin inline asm
	fma.rn.f32 %f27176, %f26734, %f65796, %f27172;
	// end inline asm
	// begin inline asm
	fma.rn.f32 %f27180, %f26734, %f65796, %f27176;
	// end inline asm
	// begin inline asm
	fma.rn.f32 %f27184, %f26734, %f65796, %f27180;
	// end inline asm
	// begin inline asm
	fma.rn.f32 %f27188, %f26734, %f65796, %f27184;
	// end inline asm
	// begin inline asm
	fma.rn.f32 %f27192, %f26734, %f65796, %f27188;
	// end inline asm
	// begin inline asm
	fma.rn.f32 %f27196, %f26734, %f65796, %f27192;
	// end inline asm
	// begin inline asm
	fma.rn.f32 %f27200, %f26734, %f65796, %f27196;
	// end inline asm
	// begin inline asm
	fma.rn.f32 %f27204, %f26734, %f65796, %f27200;
	// end inline asm
	// begin inline asm
	fma.rn.f32 %f27208, %f26734, %f65796, %f27204;
	// end inline asm
	// begin inline asm
	fma.rn.f32 %f27212, %f26734, %f65796, %f27208;
	// end inline asm
	// begin inline asm
	fma.rn.f32 %f27216, %f26734, %f65796, %f27212;
	// end inline asm
	// begin inline asm
	fma.rn.f32 %f27220, %f26734, %f65796, %f27216;
	// end inline asm
	// begin inline asm
	fma.rn.f32 %f27224, %f26734, %f65796, %f27220;
	// end inline asm
	// begin inline asm
	fma.rn.f32 %f27228, %f26734, %f65796, %f27224;
	// end inline asm
	// begin inline asm
	fma.rn.f32 %f27232, %f26734, %f65796, %f27228;
	// end inline asm
	// begin inline asm
	fma.rn.f32 %f27236, %f26734, %f65796, %f27232;
	// end inline asm
	// begin inline asm
	fma.rn.f32 %f27240, %f26734, %f65796, %f27236;
	// end inline asm
	// begin inline asm
	fma.rn.f32 %f27244, %f26734, %f65796, %f27240;
	// end inline asm
	// begin inline asm
	sin.approx.f32  %f27248, %f27244;
	// end inline asm
	// begin inline asm
	fma.rn.f32 %f27250, %f27248, %f65796, %f27244;
	// end inline asm
	// begin inline asm
	fma.rn.f32 %f27254, %f27248, %f65796, %f27250;
	// end inline asm
	// begin inline asm
	fma.rn.f32 %f27258, %f27248, %f65796, %f27254;
	// end inline asm
	// begin inline asm
	fma.rn.f32 %f27262, %f27248, %f65796, %f27258;
	// end inline asm
	// begin inline asm
	fma.rn.f32 %f27266, %f27248, %f65796, %f27262;
	// end inline asm
	// begin inline asm
	fma.rn.f32 %f27270, %f27248, %f65796, %f27266;
	// end inline asm
	// begin inline asm
	fma.rn.f32 %f27274, %f27248, %f65796, %f27270;
	// end inline asm
	// begin inline asm
	fma.rn.f32 %f27278, %f27248, %f65796, %f27274;
	// end inline asm
	// begin inline asm
	fma.rn.f32 %f27282, %f27248, %f65796, %f27278;
	// end inline asm
	// begin inline asm
	fma.rn.f32 %f27286, %f27248, %f65796, %f27282;
	// end inline asm
	// begin inline asm
	fma.rn.f32 %f27290, %f27248, %f65796, %f27286;
	// end inline asm
	// begin inline asm
	fma.rn.f32 %f27294, %f27248, %f65796, %f27290;
	// end inline asm
	// begin inline asm
	fma.rn.f32 %f27298, %f27248, %f65796, %f27294;
	// end inline asm
	// begin inline asm
	fma.rn.f32 %f27302, %f27248, %f65796, %f27298;
	// end inline asm
	// begin inline asm
	fma.rn.f32 %f27306, %f27248, %f65796, %f27302;
	// end inline asm
	// begin inline asm
	fma.rn.f32 %f27310, %f27248, %f65796, %f27306;
	// end inline asm
	// begin inline asm
	fma.rn.f32 %f27314, %f27248, %f65796, %f27310;
	// end inline asm
	// begin inline asm
	fma.rn.f32 %f27318, %f27248, %f65796, %f27314;
	// end inline asm
	// begin inline asm
	fma.rn.f32 %f27322, %f27248, %f65796, %f27318;
	// end inline asm
	// begin inline asm
	fma.rn.f32 %f27326, %f27248, %f65796, %f27322;
	// end inline asm
	// begin inline asm
	fma.rn.f32 %f27330, %f27248, %f65796, %f27326;
	// end inline asm
	// begin inline asm
	fma.rn.f32 %f27334, %f27248, %f65796, %f27330;
	// end inline asm
	// begin inline asm
	fma.rn.f32 %f27338, %f27248, %f65796, %f27334;
	// end inline asm
	// begin inline asm
	fma.rn.f32 %f27342, %f27248, %f65796, %f27338;
	// end inline asm
	// begin inline asm
	fma.rn.f32 %f27346, %f27248, %f65796, %f27342;
	// end inline asm
	// begin inline asm
	fma.rn.f32 %f27350, %f27248, %f65796, %f27346;
	// end inline asm
	// begin inline asm
	fma.rn.f32 %f27354, %f27248, %f65796, %f27350;
	// end inline asm
	// begin inline asm
	fma.rn.f32 %f27358, %f27248, %f65796, %f27354;
	// end inline asm
	// begin inline asm
	fma.rn.f32 %f27362, %f27248, %f65796, %f27358;
	// end inline asm
	// begin inline asm
	fma.rn.f32 %f27366, %f27248, %f65796, %f27362;
	// end inline asm
	// begin inline asm
	fma.rn.f32 %f27370, %f27248, %f65796, %f27366;
	// end inline asm
	// begin inline asm
	fma.rn.f32 %f27374, %f27248, %f65796, %f27370;
	// end inline asm
	// begin inline asm
	fma.rn.f32 %f27378, %f27248, %f65796, %f27374;
	// end inline asm
	// begin inline asm
	fma.rn.f32 %f27382, %f27248, %f65796, %f27378;
	// end inline asm
	// begin inline asm
	fma.rn.f32 %f27386, %f27248, %f65796, %f27382;
	// end inline asm
	// begin inline asm
	fma.rn.f32 %f27390, %f27248, %f65796, %f27386;
	// end inline asm
	// begin inline asm
	fma.rn.f32 %f27394, %f27248, %f65796, %f27390;
	// end inline asm
	// begin inline asm
	fma.rn.f32 %f27398, %f27248, %f65796, %f27394;
	// end inline asm
	// begin inline asm
	fma.rn.f32 %f27402, %f27248, %f65796, %f27398;
	// end inline asm
	// begin inline asm
	fma.rn.f32 %f27406, %f27248, %f65796, %f27402;
	// end inline asm
	// begin inline asm
	fma.rn.f32 %f27410, %f27248, %f65796, %f27406;
	// end inline asm
	// begin inline asm
	fma.rn.f32 %f27414, %f27248, %f65796, %f27410;
	// end inline asm
	// begin inline asm
	fma.rn.f32 %f27418, %f27248, %f65796, %f27414;
	// end inline asm
	// begin inline asm
	fma.rn.f32 %f27422, %f27248, %f65796, %f27418;
	// end inline asm
	// begin inline asm
	fma.rn.f32 %f27426, %f27248, %f65796, %f27422;
	// end inline asm
	// begin inline asm
	fma.rn.f32 %f27430, %f27248, %f65796, %f27426;
	// end inline asm
	// begin inline asm
	fma.rn.f32 %f27434, %f27248, %f65796, %f27430;
	// end inline asm
	// begin inline asm
	fma.rn.f32 %f27438, %f27248, %f65796, %f27434;
	// end inline asm
	// begin inline asm
	fma.rn.f32 %f27442, %f27248, %f65796, %f27438;
	// end inline asm
	// begin inline asm
	fma.rn.f32 %f27446, %f27248, %f65796, %f27442;
	// end inline asm
	// begin inline asm
	fma.rn.f32 %f27450, %f27248, %f65796, %f27446;
	// end inline asm
	// begin inline asm
	fma.rn.f32 %f27454, %f27248, %f65796, %f27450;
	// end inline asm
	// begin inline asm
	fma.rn.f32 %f27458, %f27248, %f65796, %f27454;
	// end inline asm
	// begin inline asm
	fma.rn.f32 %f27462, %f27248, %f65796, %f27458;
	// end inline asm
	// begin inline asm
	fma.rn.f32 %f27466, %f27248, %f65796, %f27462;
	// end inline asm
	// begin inline asm
	fma.rn.f32 %f27470, %f27248, %f65796, %f27466;
	// end inline asm
	// begin inline asm
	fma.rn.f32 %f27474, %f27248, %f65796, %f27470;
	// end inline asm
	// begin inline asm
	fma.rn.f32 %f27478, %f27248, %f65796, %f27474;
	// end inline asm
	// begin inline asm
	fma.rn.f32 %f27482, %f27248, %f65796, %f27478;
	// end inline asm
	// begin inline asm
	fma.rn.f32 %f27486, %f27248, %f65796, %f27482;
	// end inline asm
	// begin inline asm
	fma.rn.f32 %f27490, %f27248, %f65796, %f27486;
	// end inline asm
	// begin inline asm
	fma.rn.f32 %f27494, %f27248, %f65796, %f27490;
	// end inline asm
	// begin inline asm
	fma.rn.f32 %f27498, %f27248, %f65796, %f27494;
	// end inline asm
	// begin inline asm
	fma.rn.f32 %f27502, %f27248, %f65796, %f27498;
	// end inline asm
	// begin inline asm
	fma.rn.f32 %f27506, %f27248, %f65796, %f27502;
	// end inline asm
	// begin inline asm
	fma.rn.f32 %f27510, %f27248, %f65796, %f27506;
	// end inline asm
	// begin inline asm
	fma.rn.f32 %f27514, %f27248, %f65796, %f27510;
	// end inline asm
	// begin inline asm
	fma.rn.f32 %f27518, %f27248, %f65796, %f27514;
	// end inline asm
	// begin inline asm
	fma.rn.f32 %f27522, %f27248, %f65796, %f27518;
	// end inline asm
	// begin inline asm
	fma.rn.f32 %f27526, %f27248, %f65796, %f27522;
	// end inline asm
	// begin inline asm
	fma.rn.f32 %f27530, %f27248, %f65796, %f27526;
	// end inline asm
	// begin inline asm
	fma.rn.f32 %f27534, %f27248, %f65796, %f27530;
	// end inline asm
	// begin inline asm
	fma.rn.f32 %f27538, %f27248, %f65796, %f27534;
	// end inline asm
	// begin inline asm
	fma.rn.f32 %f27542, %f27248, %f65796, %f27538;
	// end inline asm
	// begin inline asm
	fma.rn.f32 %f27546, %f27248, %f65796, %f27542;
	// end inline asm
	// begin inline asm
	fma.rn.f32 %f27550, %f27248, %f65796, %f27546;
	// end inline asm
	// begin inline asm
	fma.rn.f32 %f27554, %f27248, %f65796, %f27550;
	// end inline asm
	// begin inline asm
	fma.rn.f32 %f27558, %f27248, %f65796, %f27554;
	// end inline asm
	// begin inline asm
	fma.rn.f32 %f27562, %f27248, %f65796, %f27558;
	// end inline asm
	// begin inline asm
	fma.rn.f32 %f27566, %f27248, %f65796, %f27562;
	// end inline asm
	// begin inline asm
	fma.rn.f32 %f27570, %f27248, %f65796, %f27566;
	// end inline asm
	// begin inline asm
	fma.rn.f32 %f27574, %f27248, %f65796, %f27570;
	// end inline asm
	// begin inline asm
	fma.rn.f32 %f27578, %f27248, %f65796, %f27574;
	// end inline asm
	// begin inline asm
	fma.rn.f32 %f27582, %f27248, %f65796, %f27578;
	// end inline asm
	// begin inline asm
	fma.rn.f32 %f27586, %f27248, %f65796, %f27582;
	// end inline asm
	// begin inline asm
	fma.rn.f32 %f27590, %f27248, %f65796, %f27586;
	// end inline asm
	// begin inline asm
	fma.rn.f32 %f27594, %f27248, %f65796, %f27590;
	// end inline asm
	// begin inline asm
	fma.rn.f32 %f27598, %f27248, %f65796, %f27594;
	// end inline asm
	// begin inline asm
	fma.rn.f32 %f27602, %f27248, %f65796, %f27598;
	// end inline asm
	// begin inline asm
	fma.rn.f32 %f27606, %f27248, %f65796, %f27602;
	// end inline asm
	// begin inline asm
	fma.rn.f32 %f27610, %f27248, %f65796, %f27606;
	// end inline asm
	// begin inline asm
	fma.rn.f32 %f27614, %f27248, %f65796, %f27610;
	// end inline asm
	// begin inline asm
	fma.rn.f32 %f27618, %f27248, %f65796, %f27614;
	// end inline asm
	// begin inline asm
	fma.rn.f32 %f27622, %f27248, %f65796, %f27618;
	// end inline asm
	// begin inline asm
	fma.rn.f32 %f27626, %f27248, %f65796, %f27622;
	// end inline asm
	// begin inline asm
	fma.rn.f32 %f27630, %f27248, %f65796, %f27626;
	// end inline asm
	// begin inline asm
	fma.rn.f32 %f27634, %f27248, %f65796, %f27630;
	// end inline asm
	// begin inline asm
	fma.rn.f32 %f27638, %f27248, %f65796, %f27634;
	// end inline asm
	// begin inline asm
	fma.rn.f32 %f27642, %f27248, %f65796, %f27638;
	// end inline asm
	// begin inline asm
	fma.rn.f32 %f27646, %f27248, %f65796, %f27642;
	// end inline asm
	// begin inline asm
	fma.rn.f32 %f27650, %f27248, %f65796, %f27646;
	// end inline asm
	// begin inline asm
	fma.rn.f32 %f27654, %f27248, %f65796, %f27650;
	// end inline asm
	// begin inline asm
	fma.rn.f32 %f27658, %f27248, %f65796, %f27654;
	// end inline asm
	// begin inline asm
	fma.rn.f32 %f27662, %f27248, %f65796, %f27658;
	// end inline asm
	// begin inline asm
	fma.rn.f32 %f27666, %f27248, %f65796, %f27662;
	// end inline asm
	// begin inline asm
	fma.rn.f32 %f27670, %f27248, %f65796, %f27666;
	// end inline asm
	// begin inline asm
	fma.rn.f32 %f27674, %f27248, %f65796, %f27670;
	// end inline asm
	// begin inline asm
	fma.rn.f32 %f27678, %f27248, %f65796, %f27674;
	// end inline asm
	// begin inline asm
	fma.rn.f32 %f27682, %f27248, %f65796, %f27678;
	// end inline asm
	// begin inline asm
	fma.rn.f32 %f27686, %f27248, %f65796, %f27682;
	// end inline asm
	// begin inline asm
	fma.rn.f32 %f27690, %f27248, %f65796, %f27686;
	// end inline asm
	// begin inline asm
	fma.rn.f32 %f27694, %f27248, %f65796, %f27690;
	// end inline asm
	// begin inline asm
	fma.rn.f32 %f27698, %f27248, %f65796, %f27694;
	// end inline asm
	// begin inline asm
	fma.rn.f32 %f27702, %f27248, %f65796, %f27698;
	// end inline asm
	// begin inline asm
	fma.rn.f32 %f27706, %f27248, %f65796, %f27702;
	// end inline asm
	// begin inline asm
	fma.rn.f32 %f27710, %f27248, %f65796, %f27706;
	// end inline asm
	// begin inline asm
	fma.rn.f32 %f27714, %f27248, %f65796, %f27710;
	// end inline asm
	// begin inline asm
	fma.rn.f32 %f27718, %f27248, %f65796, %f27714;
	// end inline asm
	// begin inline asm
	fma.rn.f32 %f27722, %f27248, %f65796, %f27718;
	// end inline asm
	// begin inline asm
	fma.rn.f32 %f27726, %f27248, %f65796, %f27722;
	// end inline asm
	// begin inline asm
	fma.rn.f32 %f27730, %f27248, %f65796, %f27726;
	// end inline asm
	// begin inline asm
	fma.rn.f32 %f27734, %f27248, %f65796, %f27730;
	// end inline asm
	// begin inline asm
	fma.rn.f32 %f27738, %f27248, %f65796, %f27734;
	// end inline asm
	// begin inline asm
	fma.rn.f32 %f27742, %f27248, %f65796, %f27738;
	// end inline asm
	// begin inline asm
	fma.rn.f32 %f27746, %f27248, %f65796, %f27742;
	// end inline asm
	// begin inline asm
	fma.rn.f32 %f27750, %f27248, %f65796, %f27746;
	// end inline asm
	// begin inline asm
	fma.rn.f32 %f27754, %f27248, %f65796, %f27750;
	// end inline asm
	// begin inline asm
	fma.rn.f32 %f27758, %f27248, %f65796, %f27754;
	// end inline asm
	// begin inline asm
	sin.approx.f32  %f27762, %f27758;
	// end inline asm
	// begin inline asm
	fma.rn.f32 %f27764, %f27762, %f65796, %f27758;
	// end inline asm
	// begin inline asm
	fma.rn.f32 %f27768, %f27762, %f65796, %f27764;
	// end inline asm
	// begin inline asm
	fma.rn.f32 %f27772, %f27762, %f65796, %f27768;
	// end inline asm
	// begin inline asm
	fma.rn.f32 %f27776, %f27762, %f65796, %f27772;
	// end inline asm
	// begin inline asm
	fma.rn.f32 %f27780, %f27762, %f65796, %f27776;
	// end inline asm
	// begin inline asm
	fma.rn.f32 %f27784, %f27762, %f65796, %f27780;
	// end inline asm
	// begin inline asm
	fma.rn.f32 %f27788, %f27762, %f65796, %f27784;
	// end inline asm
	// begin inline asm
	fma.rn.f32 %f27792, %f27762, %f65796, %f27788;
	// end inline asm
	// begin inline asm
	fma.rn.f32 %f27796, %f27762, %f65796, %f27792;
	// end inline asm
	// begin inline asm
	fma.rn.f32 %f27800, %f27762, %f65796, %f27796;
	// end inline asm
	// begin inline asm
	fma.rn.f32 %f27804, %f27762, %f65796, %f27800;
	// end inline asm
	// begin inline asm
	fma.rn.f32 %f27808, %f27762, %f65796, %f27804;
	// end inline asm
	// begin inline asm
	fma.rn.f32 %f27812, %f27762, %f65796, %f27808;
	// end inline asm
	// begin inline asm
	fma.rn.f32 %f27816, %f27762, %f65796, %f27812;
	// end inline asm
	// begin inline asm
	fma.rn.f32 %f27820, %f27762, %f65796, %f27816;
	// end inline asm
	// begin inline asm
	fma.rn.f32 %f27824, %f27762, %f65796, %f27820;
	// end inline asm
	// begin inline asm
	fma.rn.f32 %f27828, %f27762, %f65796, %f27824;
	// end inline asm
	// begin inline asm
	fma.rn.f32 %f27832, %f27762, %f65796, %f27828;
	// end inline asm
	// begin inline asm
	fma.rn.f32 %f27836, %f27762, %f65796, %f27832;
	// end inline asm
	// begin inline asm
	fma.rn.f32 %f27840, %f27762, %f65796, %f27836;
	// end inline asm
	// begin inline asm
	fma.rn.f32 %f27844, %f27762, %f65796, %f27840;
	// end inline asm
	// begin inline asm
	fma.rn.f32 %f27848, %f27762, %f65796, %f27844;
	// end inline asm
	// begin inline asm
	fma.rn.f32 %f27852, %f27762, %f65796, %f27848;
	// end inline asm
	// begin inline asm
	fma.rn.f32 %f27856, %f27762, %f65796, %f27852;
	// end inline asm
	// begin inline asm
	fma.rn.f32 %f27860, %f27762, %f65796, %f27856;
	// end inline asm
	// begin inline asm
	fma.rn.f32 %f27864, %f27762, %f65796, %f27860;
	// end inline asm
	// begin inline asm
	fma.rn.f32 %f27868, %f27762, %f65796, %f27864;
	// end inline asm
	// begin inline asm
	fma.rn.f32 %f27872, %f27762, %f65796, %f27868;
	// end inline asm
	// begin inline asm
	fma.rn.f32 %f27876, %f27762, %f65796, %f27872;
	// end inline asm
	// begin inline asm
	fma.rn.f32 %f27880, %f27762, %f65796, %f27876;
	// end inline asm
	// begin inline asm
	fma.rn.f32 %f27884, %f27762, %f65796, %f27880;
	// end inline asm
	// begin inline asm
	fma.rn.f32 %f27888, %f27762, %f65796, %f27884;
	// end inline asm
	// begin inline asm
	fma.rn.f32 %f27892, %f27762, %f65796, %f27888;
	// end inline asm
	// begin inline asm
	fma.rn.f32 %f27896, %f27762, %f65796, %f27892;
	// end inline asm
	// begin inline asm
	fma.rn.f32 %f27900, %f27762, %f65796, %f27896;
	// end inline asm
	// begin inline asm
	fma.rn.f32 %f27904, %f27762, %f65796, %f27900;
	// end inline asm
	// begin inline asm
	fma.rn.f32 %f27908, %f27762, %f65796, %f27904;
	// end inline asm
	// begin inline asm
	fma.rn.f32 %f27912, %f27762, %f65796, %f27908;
	// end inline asm
	// begin inline asm
	fma.rn.f32 %f27916, %f27762, %f65796, %f27912;
	// end inline asm
	// begin inline asm
	fma.rn.f32 %f27920, %f27762, %f65796, %f27916;
	// end inline asm
	// begin inline asm
	fma.rn.f32 %f27924, %f27762, %f65796, %f27920;
	// end inline asm
	// begin inline asm
	fma.rn.f32 %f27928, %f27762, %f65796, %f27924;
	// end inline asm
	// begin inline asm
	fma.rn.f32 %f27932, %f27762, %f65796, %f27928;
	// end inline asm
	// begin inline asm
	fma.rn.f32 %f27936, %f27762, %f65796, %f27932;
	// end inline asm
	// begin inline asm
	fma.rn.f32 %f27940, %f27762, %f65796, %f27936;
	// end inline asm
	// begin inline asm
	fma.rn.f32 %f27944, %f27762, %f65796, %f27940;
	// end inline asm
	// begin inline asm
	fma.rn.f32 %f27948, %f27762, %f65796, %f27944;
	// end inline asm
	// begin inline asm
	fma.rn.f32 %f27952, %f27762, %f65796, %f27948;
	// end inline asm
	// begin inline asm
	fma.rn.f32 %f27956, %f27762, %f65796, %f27952;
	// end inline asm
	// begin inline asm
	fma.rn.f32 %f27960, %f27762, %f65796, %f27956;
	// end inline asm
	// begin inline asm
	fma.rn.f32 %f27964, %f27762, %f65796, %f27960;
	// end inline asm
	// begin inline asm
	fma.rn.f32 %f27968, %f27762, %f65796, %f27964;
	// end inline asm
	// begin inline asm
	fma.rn.f32 %f27972, %f27762, %f65796, %f27968;
	// end inline asm
	// begin inline asm
	fma.rn.f32 %f27976, %f27762, %f65796, %f27972;
	// end inline asm
	// begin inline asm
	fma.rn.f32 %f27980, %f27762, %f65796, %f27976;
	// end inline asm
	// begin inline asm
	fma.rn.f32 %f27984, %f27762, %f65796, %f27980;
	// end inline asm
	// begin inline asm
	fma.rn.f32 %f27988, %f27762, %f65796, %f27984;
	// end inline asm
	// begin inline asm
	fma.rn.f32 %f27992, %f27762, %f65796, %f27988;
	// end inline asm
	// begin inline asm
	fma.rn.f32 %f27996, %f27762, %f65796, %f27992;
	// end inline asm
	// begin inline asm
	fma.rn.f32 %f28000, %f27762, %f65796, %f27996;
	// end inline asm
	// begin inline asm
	fma.rn.f32 %f28004, %f27762, %f65796, %f28000;
	// end inline asm
	// begin inline asm
	fma.rn.f32 %f28008, %f27762, %f65796, %f28004;
	// end inline asm
	// begin inline asm
	fma.rn.f32 %f28012, %f27762, %f65796, %f28008;
	// end inline asm
	// begin inline asm
	fma.rn.f32 %f28016, %f27762, %f65796, %f28012;
	// end inline asm
	// begin inline asm
	fma.rn.f32 %f28020, %f27762, %f65796, %f28016;
	// end inline asm
	// begin inline asm
	fma.rn.f32 %f28024, %f27762, %f65796, %f28020;
	// end inline asm
	// begin inline asm
	fma.rn.f32 %f28028, %f27762, %f65796, %f28024;
	// end inline asm
	// begin inline asm
	fma.rn.f32 %f28032, %f27762, %f65796, %f28028;
	// end inline asm
	// begin inline asm
	fma.rn.f32 %f28036, %f27762, %f65796, %f28032;
	// end inline asm
	// begin inline asm
	fma.rn.f32 %f28040, %f27762, %f65796, %f28036;
	// end inline asm
	// begin inline asm
	fma.rn.f32 %f28044, %f27762, %f65796, %f28040;
	// end inline asm
	// begin inline asm
	fma.rn.f32 %f28048, %f27762, %f65796, %f28044;
	// end inline asm
	// begin inline asm
	fma.rn.f32 %f28052, %f27762, %f65796, %f28048;
	// end inline asm
	// begin inline asm
	fma.rn.f32 %f28056, %f27762, %f65796, %f28052;
	// end inline asm
	// begin inline asm
	fma.rn.f32 %f28060, %f27762, %f65796, %f28056;
	// end inline asm
	// begin inline asm
	fma.rn.f32 %f28064, %f27762, %f65796, %f28060;
	// end inline asm
	// begin inline asm
	fma.rn.f32 %f28068, %f27762, %f65796, %f28064;
	// end inline asm
	// begin inline asm
	fma.rn.f32 %f28072, %f27762, %f65796, %f28068;
	// end inline asm
	// begin inline asm
	fma.rn.f32 %f28076, %f27762, %f65796, %f28072;
	// end inline asm
	// begin inline asm
	fma.rn.f32 %f28080, %f27762, %f65796, %f28076;
	// end inline asm
	// begin inline asm
	fma.rn.f32 %f28084, %f27762, %f65796, %f28080;
	// end inline asm
	// begin inline asm
	fma.rn.f32 %f28088, %f27762, %f65796, %f28084;
	// end inline asm
	// begin inline asm
	fma.rn.f32 %f28092, %f27762, %f65796, %f28088;
	// end inline asm
	// begin inline asm
	fma.rn.f32 %f28096, %f27762, %f65796, %f28092;
	// end inline asm
	// begin inline asm
	fma.rn.f32 %f28100, %f27762, %f65796, %f28096;
	// end inline asm
	// begin inline asm
	fma.rn.f32 %f28104, %f27762, %f65796, %f28100;
	// end inline asm
	// begin inline asm
	fma.rn.f32 %f28108, %f27762, %f65796, %f28104;
	// end inline asm
	// begin inline asm
	fma.rn.f32 %f28112, %f27762, %f65796, %f28108;
	// end inline asm
	// begin inline asm
	fma.rn.f32 %f28116, %f27762, %f65796, %f28112;
	// end inline asm
	// begin inline asm
	fma.rn.f32 %f28120, %f27762, %f65796, %f28116;
	// end inline asm
	// begin inline asm
	fma.rn.f32 %f28124, %f27762, %f65796, %f28120;
	// end inline asm
	// begin inline asm
	fma.rn.f32 %f28128, %f27762, %f65796, %f28124;
	// end inline asm
	// begin inline asm
	fma.rn.f32 %f28132, %f27762, %f65796, %f28128;
	// end inline asm
	// begin inline asm
	fma.rn.f32 %f28136, %f27762, %f65796, %f28132;
	// end inline asm
	// begin inline asm
	fma.rn.f32 %f28140, %f27762, %f65796, %f28136;
	// end inline asm
	// begin inline asm
	fma.rn.f32 %f28144, %f27762, %f65796, %f28140;
	// end inline asm
	// begin inline asm
	fma.rn.f32 %f28148, %f27762, %f65796, %f28144;
	// end inline asm
	// begin inline asm
	fma.rn.f32 %f28152, %f27762, %f65796, %f28148;
	// end inline asm
	// begin inline asm
	fma.rn.f32 %f28156, %f27762, %f65796, %f28152;
	// end inline asm
	// begin inline asm
	fma.rn.f32 %f28160, %f27762, %f65796, %f28156;
	// end inline asm
	// begin inline asm
	fma.rn.f32 %f28164, %f27762, %f65796, %f28160;
	// end inline asm
	// begin inline asm
	fma.rn.f32 %f28168, %f27762, %f65796, %f28164;
	// end inline asm
	// begin inline asm
	fma.rn.f32 %f28172, %f27762, %f65796, %f28168;
	// end inline asm
	// begin inline asm
	fma.rn.f32 %f28176, %f27762, %f65796, %f28172;
	// end inline asm
	// begin inline asm
	fma.rn.f32 %f28180, %f27762, %f65796, %f28176;
	// end inline asm
	// begin inline asm
	fma.rn.f32 %f28184, %f27762, %f65796, %f28180;
	// end inline asm
	// begin inline asm
	fma.rn.f32 %f28188, %f27762, %f65796, %f28184;
	// end inline asm
	// begin inline asm
	fma.rn.f32 %f28192, %f27762, %f65796, %f28188;
	// end inline asm
	// begin inline asm
	fma.rn.f32 %f28196, %f27762, %f65796, %f28192;
	// end inline asm
	// begin inline asm
	fma.rn.f32 %f28200, %f27762, %f65796, %f28196;
	// end inline asm
	// begin inline asm
	fma.rn.f32 %f28204, %f27762, %f65796, %f28200;
	// end inline asm
	// begin inline asm
	fma.rn.f32 %f28208, %f27762, %f65796, %f28204;
	// end inline asm
	// begin inline asm
	fma.rn.f32 %f28212, %f27762, %f65796, %f28208;
	// end inline asm
	// begin inline asm
	fma.rn.f32 %f28216, %f27762, %f65796, %f28212;
	// end inline asm
	// begin inline asm
	fma.rn.f32 %f28220, %f27762, %f65796, %f28216;
	// end inline asm
	// begin inline asm
	fma.rn.f32 %f28224, %f27762, %f65796, %f28220;
	// end inline asm
	// begin inline asm
	fma.rn.f32 %f28228, %f27762, %f65796, %f28224;
	// end inline asm
	// begin inline asm
	fma.rn.f32 %f28232, %f27762, %f65796, %f28228;
	// end inline asm
	// begin inline asm
	fma.rn.f32 %f28236, %f27762, %f65796, %f28232;
	// end inline asm
	// begin inline asm
	fma.rn.f32 %f28240, %f27762, %f65796, %f28236;
	// end inline asm
	// begin inline asm
	fma.rn.f32 %f28244, %f27762, %f65796, %f28240;
	// end inline asm
	// begin inline asm
	fma.rn.f32 %f28248, %f27762, %f65796, %f28244;
	// end inline asm
	// begin inline asm
	fma.rn.f32 %f28252, %f27762, %f65796, %f28248;
	// end inline asm
	// begin inline asm
	fma.rn.f32 %f28256, %f27762, %f65796, %f28252;
	// end inline asm
	// begin inline asm
	fma.rn.f32 %f28260, %f27762, %f65796, %f28256;
	// end inline asm
	// begin inline asm
	fma.rn.f32 %f28264, %f27762, %f65796, %f28260;
	// end inline asm
	// begin inline asm
	fma.rn.f32 %f28268, %f27762, %f65796, %f28264;
	// end inline asm
	// begin inline asm
	fma.rn.f32 %f28272, %f27762, %f65796, %f28268;
	// end inline asm
	// begin inline asm
	sin.approx.f32  %f28276, %f28272;
	// end inline asm
	// begin inline asm
	fma.rn.f32 %f28278, %f28276, %f65796, %f28272;
	// end inline asm
	// begin inline asm
	fma.rn.f32 %f28282, %f28276, %f65796, %f28278;
	// end inline asm
	// begin inline asm
	fma.rn.f32 %f28286, %f28276, %f65796, %f28282;
	// end inline asm
	// begin inline asm
	fma.rn.f32 %f28290, %f28276, %f65796, %f28286;
	// end inline asm
	// begin inline asm
	fma.rn.f32 %f28294, %f28276, %f65796, %f28290;
	// end inline asm
	// begin inline asm
	fma.rn.f32 %f28298, %f28276, %f65796, %f28294;
	// end inline asm
	// begin inline asm
	fma.rn.f32 %f28302, %f28276, %f65796, %f28298;
	// end inline asm
	// begin inline asm
	fma.rn.f32 %f28306, %f28276, %f65796, %f28302;
	// end inline asm
	// begin inline asm
	fma.rn.f32 %f28310, %f28276, %f65796, %f28306;
	// end inline asm
	// begin inline asm
	fma.rn.f32 %f28314, %f28276, %f65796, %f28310;
	// end inline asm
	// begin inline asm
	fma.rn.f32 %f28318, %f28276, %f65796, %f28314;
	// end inline asm
	// begin inline asm
	fma.rn.f32 %f28322, %f28276, %f65796, %f28318;
	// end inline asm
	// begin inline asm
	fma.rn.f32 %f28326, %f28276, %f65796, %f28322;
	// end inline asm
	// begin inline asm
	fma.rn.f32 %f28330, %f28276, %f65796, %f28326;
	// end inline asm
	// begin inline asm
	fma.rn.f32 %f28334, %f28276, %f65796, %f28330;
	// end inline asm
	// begin inline asm
	fma.rn.f32 %f28338, %f28276, %f65796, %f28334;
	// end inline asm
	// begin inline asm
	fma.rn.f32 %f28342, %f28276, %f65796, %f28338;
	// end inline asm
	// begin inline asm
	fma.rn.f32 %f28346, %f28276, %f65796, %f28342;
	// end inline asm
	// begin inline asm
	fma.rn.f32 %f28350, %f28276, %f65796, %f28346;
	// end inline asm
	// begin inline asm
	fma.rn.f32 %f28354, %f28276, %f65796, %f28350;
	// end inline asm
	// begin inline asm
	fma.rn.f32 %f28358, %f28276, %f65796, %f28354;
	// end inline asm
	// begin inline asm
	fma.rn.f32 %f28362, %f28276, %f65796, %f28358;
	// end inline asm
	// begin inline asm
	fma.rn.f32 %f28366, %f28276, %f65796, %f28362;
	// end inline asm
	// begin inline asm
	fma.rn.f32 %f28370, %f28276, %f65796, %f28366;
	// end inline asm
	// begin inline asm
	fma.rn.f32 %f28374, %f28276, %f65796, %f28370;
	// end inline asm
	// begin inline asm
	fma.rn.f32 %f28378, %f28276, %f65796, %f28374;
	// end inline asm
	// begin inline asm
	fma.rn.f32 %f28382, %f28276, %f65796, %f28378;
	// end inline asm
	// begin inline asm
	fma.rn.f32 %f28386, %f28276, %f65796, %f28382;
	// end inline asm
	// begin inline asm
	fma.rn.f32 %f28390, %f28276, %f65796, %f28386;
	// end inline asm
	// begin inline asm
	fma.rn.f32 %f28394, %f28276, %f65796, %f28390;
	// end inline asm
	// begin inline asm
	fma.rn.f32 %f28398, %f28276, %f65796, %f28394;
	// end inline asm
	// begin inline asm
	fma.rn.f32 %f28402, %f28276, %f65796, %f28398;
	// end inline asm
	// begin inline asm
	fma.rn.f32 %f28406, %f28276, %f65796, %f28402;
	// end inline asm
	// begin inline asm
	fma.rn.f32 %f28410, %f28276, %f65796, %f28406;
	// end inline asm
	// begin inline asm
	fma.rn.f32 %f28414, %f28276, %f65796, %f28410;
	// end inline asm
	// begin inline asm
	fma.rn.f32 %f28418, %f28276, %f65796, %f28414;
	// end inline asm
	// begin inline asm
	fma.rn.f32 %f28422, %f28276, %f65796, %f28418;
	// end inline asm
	// begin inline asm
	fma.rn.f32 %f28426, %f28276, %f65796, %f28422;
	// end inline asm
	// begin inline asm
	fma.rn.f32 %f28430, %f28276, %f65796, %f28426;
	// end inline asm
	// begin inline asm
	fma.rn.f32 %f28434, %f28276, %f65796, %f28430;
	// end inline asm
	// begin inline asm
	fma.rn.f32 %f28438, %f28276, %f65796, %f28434;
	// end inline asm
	// begin inline asm
	fma.rn.f32 %f28442, %f28276, %f65796, %f28438;
	// end inline asm
	// begin inline asm
	fma.rn.f32 %f28446, %f28276, %f65796, %f28442;
	// end inline asm
	// begin inline asm
	fma.rn.f32 %f28450, %f28276, %f65796, %f28446;
	// end inline asm
	// begin inline asm
	fma.rn.f32 %f28454, %f28276, %f65796, %f28450;
	// end inline asm
	// begin inline asm
	fma.rn.f32 %f28458, %f28276, %f65796, %f28454;
	// end inline asm
	// begin inline asm
	fma.rn.f32 %f28462, %f28276, %f65796, %f28458;
	// end inline asm
	// begin inline asm
	fma.rn.f32 %f28466, %f28276, %f65796, %f28462;
	// end inline asm
	// begin inline asm
	fma.rn.f32 %f28470, %f28276, %f65796, %f28466;
	// end inline asm
	// begin inline asm
	fma.rn.f32 %f28474, %f28276, %f65796, %f28470;
	// end inline asm
	// begin inline asm
	fma.rn.f32 %f28478, %f28276, %f65796, %f28474;
	// end inline asm
	// begin inline asm
	fma.rn.f32 %f28482, %f28276, %f65796, %f28478;
	// end inline asm
	// begin inline asm
	fma.rn.f32 %f28486, %f28276, %f65796, %f28482;
	// end inline asm
	// begin inline asm
	fma.rn.f32 %f28490, %f28276, %f65796, %f28486;
	// end inline asm
	// begin inline asm
	fma.rn.f32 %f28494, %f28276, %f65796, %f28490;
	// end inline asm
	// begin inline asm
	fma.rn.f32 %f28498, %f28276, %f65796, %f28494;
	// end inline asm
	// begin inline asm
	fma.rn.f32 %f28502, %f28276, %f65796, %f28498;
	// end inline asm
	// begin inline asm
	fma.rn.f32 %f28506, %f28276, %f65796, %f28502;
	// end inline asm
	// begin inline asm
	fma.rn.f32 %f28510, %f28276, %f65796, %f28506;
	// end inline asm
	// begin inline asm
	fma.rn.f32 %f28514, %f28276, %f65796, %f28510;
	// end inline asm
	// begin inline asm
	fma.rn.f32 %f28518, %f28276, %f65796, %f28514;
	// end inline asm
	// begin inline asm
	fma.rn.f32 %f28522, %f28276, %f65796, %f28518;
	// end inline asm
	// begin inline asm
	fma.rn.f32 %f28526, %f28276, %f65796, %f28522;
	// end inline asm
	// begin inline asm
	fma.rn.f32 %f28530, %f28276, %f65796, %f28526;
	// end inline asm
	// begin inline asm
	fma.rn.f32 %f28534, %f28276, %f65796, %f28530;
	// end inline asm
	// begin inline asm
	fma.rn.f32 %f28538, %f28276, %f65796, %f28534;
	// end inline asm
	// begin inline asm
	fma.rn.f32 %f28542, %f28276, %f65796, %f28538;
	// end inline asm
	// begin inline asm
	fma.rn.f32 %f28546, %f28276, %f65796, %f28542;
	// end inline asm
	// begin inline asm
	fma.rn.f32 %f28550, %f28276, %f65796, %f28546;
	// end inline asm
	// begin inline asm
	fma.rn.f32 %f28554, %f28276, %f65796, %f28550;
	// end inline asm
	// begin inline asm
	fma.rn.f32 %f28558, %f28276, %f65796, %f28554;
	// end inline asm
	// begin inline asm
	fma.rn.f32 %f28562, %f28276, %f65796, %f28558;
	// end inline asm
	// begin inline asm
	fma.rn.f32 %f28566, %f28276, %f65796, %f28562;
	// end inline asm
	// begin inline asm
	fma.rn.f32 %f28570, %f28276, %f65796, %f28566;
	// end inline asm
	// begin inline asm
	fma.rn.f32 %f28574, %f28276, %f65796, %f28570;
	// end inline asm
	// begin inline asm
	fma.rn.f32 %f28578, %f28276, %f65796, %f28574;
	// end inline asm
	// begin inline asm
	fma.rn.f32 %f28582, %f28276, %f65796, %f28578;
	// end inline asm
	// begin inline asm
	fma.rn.f32 %f28586, %f28276, %f65796, %f28582;
	// end inline asm
	// begin inline asm
	fma.rn.f32 %f28590, %f28276, %f65796, %f28586;
	// end inline asm
	// begin inline asm
	fma.rn.f32 %f28594, %f28276, %f65796, %f28590;
	// end inline asm
	// begin inline asm
	fma.rn.f32 %f28598, %f28276, %f65796, %f28594;
	// end inline asm
	// begin inline asm
	fma.rn.f32 %f28602, %f28276, %f65796, %f28598;
	// end inline asm
	// begin inline asm
	fma.rn.f32 %f28606, %f28276, %f65796, %f28602;
	// end inline asm
	// begin inline asm
	fma.rn.f32 %f28610, %f28276, %f65796, %f28606;
	// end inline asm
	// begin inline asm
	fma.rn.f32 %f28614, %f28276, %f65796, %f28610;
	// end inline asm
	// begin inline asm
	fma.rn.f32 %f28618, %f28276, %f65796, %f28614;
	// end inline asm
	// begin inline asm
	fma.rn.f32 %f28622, %f28276, %f65796, %f28618;
	// end inline asm
	// begin inline asm
	fma.rn.f32 %f28626, %f28276, %f65796, %f28622;
	// end inline asm
	// begin inline asm
	fma.rn.f32 %f28630, %f28276, %f65796, %f28626;
	// end inline asm
	// begin inline asm
	fma.rn.f32 %f28634, %f28276, %f65796, %f28630;
	// end inline asm
	// begin inline asm
	fma.rn.f32 %f28638, %f28276, %f65796, %f28634;
	// end inline asm
	// begin inline asm
	fma.rn.f32 %f28642, %f28276, %f65796, %f28638;
	// end inline asm
	// begin inline asm
	fma.rn.f32 %f28646, %f28276, %f65796, %f28642;
	// end inline asm
	// begin inline asm
	fma.rn.f32 %f28650, %f28276, %f65796, %f28646;
	// end inline asm
	// begin inline asm
	fma.rn.f32 %f28654, %f28276, %f65796, %f28650;
	// end inline asm
	// begin inline asm
	fma.rn.f32 %f28658, %f28276, %f65796, %f28654;
	// end inline asm
	// begin inline asm
	fma.rn.f32 %f28662, %f28276, %f65796, %f28658;
	// end inline asm
	// begin inline asm
	fma.rn.f32 %f28666, %f28276, %f65796, %f28662;
	// end inline asm
	// begin inline asm
	fma.rn.f32 %f28670, %f28276, %f65796, %f28666;
	// end inline asm
	// begin inline asm
	fma.rn.f32 %f28674, %f28276, %f65796, %f28670;
	// end inline asm
	// begin inline asm
	fma.rn.f32 %f28678, %f28276, %f65796, %f28674;
	// end inline asm
	// begin inline asm
	fma.rn.f32 %f28682, %f28276, %f65796, %f28678;
	// end inline asm
	// begin inline asm
	fma.rn.f32 %f28686, %f28276, %f65796, %f28682;
	// end inline asm
	// begin inline asm
	fma.rn.f32 %f28690, %f28276, %f65796, %f28686;
	// end inline asm
	// begin inline asm
	fma.rn.f32 %f28694, %f28276, %f65796, %f28690;
	// end inline asm
	// begin inline asm
	fma.rn.f32 %f28698, %f28276, %f65796, %f28694;
	// end inline asm
	// begin inline asm
	fma.rn.f32 %f28702, %f28276, %f65796, %f28698;
	// end inline asm
	// begin inline asm
	fma.rn.f32 %f28706, %f28276, %f65796, %f28702;
	// end inline asm
	// begin inline asm
	fma.rn.f32 %f28710, %f28276, %f65796, %f28706;
	// end inline asm
	// begin inline asm
	fma.rn.f32 %f28714, %f28276, %f65796, %f28710;
	// end inline asm
	// begin inline asm
	fma.rn.f32 %f28718, %f28276, %f65796, %f28714;
	// end inline asm
	// begin inline asm
	fma.rn.f32 %f28722, %f28276, %f65796, %f28718;
	// end inline asm
	// begin inline asm
	fma.rn.f32 %f28726, %f28276, %f65796, %f28722;
	// end inline asm
	// begin inline asm
	fma.rn.f32 %f28730, %f28276, %f65796, %f28726;
	// end inline asm
	// begin inline asm
	fma.rn.f32 %f28734, %f28276, %f65796, %f28730;
	// end inline asm
	// begin inline asm
	fma.rn.f32 %f28738, %f28276, %f65796, %f28734;
	// end inline asm
	// begin inline asm
	fma.rn.f32 %f28742, %f28276, %f65796, %f28738;
	// end inline asm
	// begin inline asm
	fma.rn.f32 %f28746, %f28276, %f65796, %f28742;
	// end inline asm
	// begin inline asm
	fma.rn.f32 %f28750, %f28276, %f65796, %f28746;
	// end inline asm
	// begin inline asm
	fma.rn.f32 %f28754, %f28276, %f65796, %f28750;
	// end inline asm
	// begin inline asm
	fma.rn.f32 %f28758, %f28276, %f65796, %f28754;
	// end inline asm
	// begin inline asm
	fma.rn.f32 %f28762, %f28276, %f65796, %f28758;
	// end inline asm
	// begin inline asm
	fma.rn.f32 %f28766, %f28276, %f65796, %f28762;
	// end inline asm
	// begin inline asm
	fma.rn.f32 %f28770, %f28276, %f65796, %f28766;
	// end inline asm
	// begin inline asm
	fma.rn.f32 %f28774, %f28276, %f65796, %f28770;
	// end inline asm
	// begin inline asm
	fma.rn.f32 %f28778, %f28276, %f65796, %f28774;
	// end inline asm
	// begin inline asm
	fma.rn.f32 %f28782, %f28276, %f65796, %f28778;
	// end inline asm
	// begin inline asm
	fma.rn.f32 %f28786, %f28276, %f65796, %f28782;
	// end inline asm
	// begin inline asm
	sin.approx.f32  %f28790, %f28786;
	// end inline asm
	// begin inline asm
	fma.rn.f32 %f28792, %f28790, %f65796, %f28786;
	// end inline asm
	// begin inline asm
	fma.rn.f32 %f28796, %f28790, %f65796, %f28792;
	// end inline asm
	// begin inline asm
	fma.rn.f32 %f28800, %f28790, %f65796, %f28796;
	// end inline asm
	// begin inline asm
	fma.rn.f32 %f28804, %f28790, %f65796, %f28800;
	// end inline asm
	// begin inline asm
	fma.rn.f32 %f28808, %f28790, %f65796, %f28804;
	// end inline asm
	// begin inline asm
	fma.rn.f32 %f28812, %f28790, %f65796, %f28808;
	// end inline asm
	// begin inline asm
	fma.rn.f32 %f28816, %f28790, %f65796, %f28812;
	// end inline asm
	// begin inline asm
	fma.rn.f32 %f28820, %f28790, %f65796, %f28816;
	// end inline asm
	// begin inline asm
	fma.rn.f32 %f28824, %f28790, %f65796, %f28820;
	// end inline asm
	// begin inline asm
	fma.rn.f32 %f28828, %f28790, %f65796, %f28824;
	// end inline asm
	// begin inline asm
	fma.rn.f32 %f28832, %f28790, %f65796, %f28828;
	// end inline asm
	// begin inline asm
	fma.rn.f32 %f28836, %f28790, %f65796, %f28832;
	// end inline asm
	// begin inline asm
	fma.rn.f32 %f28840, %f28790, %f65796, %f28836;
	// end inline asm
	// begin inline asm
	fma.rn.f32 %f28844, %f28790, %f65796, %f28840;
	// end inline asm
	// begin inline asm
	fma.rn.f32 %f28848, %f28790, %f65796, %f28844;
	// end inline asm
	// begin inline asm
	fma.rn.f32 %f28852, %f28790, %f65796, %f28848;
	// end inline asm
	// begin inline asm
	fma.rn.f32 %f28856, %f28790, %f65796, %f28852;
	// end inline asm
	// begin inline asm
	fma.rn.f32 %f28860, %f28790, %f65796, %f28856;
	// end inline asm
	// begin inline asm
	fma.rn.f32 %f28864, %f28790, %f65796, %f28860;
	// end inline asm
	// begin inline asm
	fma.rn.f32 %f28868, %f28790, %f65796, %f28864;
	// end inline asm
	// begin inline asm
	fma.rn.f32 %f28872, %f28790, %f65796, %f28868;
	// end inline asm
	// begin inline asm
	fma.rn.f32 %f28876, %f28790, %f65796, %f28872;
	// end inline asm
	// begin inline asm
	fma.rn.f32 %f28880, %f28790, %f65796, %f28876;
	// end inline asm
	// begin inline asm
	fma.rn.f32 %f28884, %f28790, %f65796, %f28880;
	// end inline asm
	// begin inline asm
	fma.rn.f32 %f28888, %f28790, %f65796, %f28884;
	// end inline asm
	// begin inline asm
	fma.rn.f32 %f28892, %f28790, %f65796, %f28888;
	// end inline asm
	// begin inline asm
	fma.rn.f32 %f28896, %f28790, %f65796, %f28892;
	// end inline asm
	// begin inline asm
	fma.rn.f32 %f28900, %f28790, %f65796, %f28896;
	// end inline asm
	// begin inline asm
	fma.rn.f32 %f28904, %f28790, %f65796, %f28900;
	// end inline asm
	// begin inline asm
	fma.rn.f32 %f28908, %f28790, %f65796, %f28904;
	// end inline asm
	// begin inline asm
	fma.rn.f32 %f28912, %f28790, %f65796, %f28908;
	// end inline asm
	// begin inline asm
	fma.rn.f32 %f28916, %f28790, %f65796, %f28912;
	// end inline asm
	// begin inline asm
	fma.rn.f32 %f28920, %f28790, %f65796, %f28916;
	// end inline asm
	// begin inline asm
	fma.rn.f32 %f28924, %f28790, %f65796, %f28920;
	// end inline asm
	// begin inline asm
	fma.rn.f32 %f28928, %f28790, %f65796, %f28924;
	// end inline asm
	// begin inline asm
	fma.rn.f32 %f28932, %f28790, %f65796, %f28928;
	// end inline asm
	// begin inline asm
	fma.rn.f32 %f28936, %f28790, %f65796, %f28932;
	// end inline asm
	// begin inline asm
	fma.rn.f32 %f28940, %f28790, %f65796, %f28936;
	// end inline asm
	// begin inline asm
	fma.rn.f32 %f28944, %f28790, %f65796, %f28940;
	// end inline asm
	// begin inline asm
	fma.rn.f32 %f28948, %f28790, %f65796, %f28944;
	// end inline asm
	// begin inline asm
	fma.rn.f32 %f28952, %f28790, %f65796, %f28948;
	// end inline asm
	// begin inline asm
	fma.rn.f32 %f28956, %f28790, %f65796, %f28952;
	// end inline asm
	// begin inline asm
	fma.rn.f32 %f28960, %f28790, %f65796, %f28956;
	// end inline asm
	// begin inline asm
	fma.rn.f32 %f28964, %f28790, %f65796, %f28960;
	// end inline asm
	// begin inline asm
	fma.rn.f32 %f28968, %f28790, %f65796, %f28964;
	// end inline asm
	// begin inline asm
	fma.rn.f32 %f28972, %f28790, %f65796, %f28968;
	// end inline asm
	// begin inline asm
	fma.rn.f32 %f28976, %f28790, %f65796, %f28972;
	// end inline asm
	// begin inline asm
	fma.rn.f32 %f28980, %f28790, %f65796, %f28976;
	// end inline asm
	// begin inline asm
	fma.rn.f32 %f28984, %f28790, %f65796, %f28980;
	// end inline asm
	// begin inline asm
	fma.rn.f32 %f28988, %f28790, %f65796, %f28984;
	// end inline asm
	// begin inline asm
	fma.rn.f32 %f28992, %f28790, %f65796, %f28988;
	// end inline asm
	// begin inline asm
	fma.rn.f32 %f28996, %f28790, %f65796, %f28992;
	// end inline asm
	// begin inline asm
	fma.rn.f32 %f29000, %f28790, %f65796, %f28996;
	// end inline asm
	// begin inline asm
	fma.rn.f32 %f29004, %f28790, %f65796, %f29000;
	// end inline asm
	// begin inline asm
	fma.rn.f32 %f29008, %f28790, %f65796, %f29004;
	// end inline asm
	// begin inline asm
	fma.rn.f32 %f29012, %f28790, %f65796, %f29008;
	// end inline asm
	// begin inline asm
	fma.rn.f32 %f29016, %f28790, %f65796, %f29012;
	// end inline asm
	// begin inline asm
	fma.rn.f32 %f29020, %f28790, %f65796, %f29016;
	// end inline asm
	// begin inline asm
	fma.rn.f32 %f29024, %f28790, %f65796, %f29020;
	// end inline asm
	// begin inline asm
	fma.rn.f32 %f29028, %f28790, %f65796, %f29024;
	// end inline asm
	// begin inline asm
	fma.rn.f32 %f29032, %f28790, %f65796, %f29028;
	// end inline asm
	// begin inline asm
	fma.rn.f32 %f29036, %f28790, %f65796, %f29032;
	// end inline asm
	// begin inline asm
	fma.rn.f32 %f29040, %f28790, %f65796, %f29036;
	// end inline asm
	// begin inline asm
	fma.rn.f32 %f29044, %f28790, %f65796, %f29040;
	// end inline asm
	// begin inline asm
	fma.rn.f32 %f29048, %f28790, %f65796, %f29044;
	// end inline asm
	// begin inline asm
	fma.rn.f32 %f29052, %f28790, %f65796, %f29048;
	// end inline asm
	// begin inline asm
	fma.rn.f32 %f29056, %f28790, %f65796, %f29052;
	// end inline asm
	// begin inline asm
	fma.rn.f32 %f29060, %f28790, %f65796, %f29056;
	// end inline asm
	// begin inline asm
	fma.rn.f32 %f29064, %f28790, %f65796, %f29060;
	// end inline asm
	// begin inline asm
	fma.rn.f32 %f29068, %f28790, %f65796, %f29064;
	// end inline asm
	// begin inline asm
	fma.rn.f32 %f29072, %f28790, %f65796, %f29068;
	// end inline asm
	// begin inline asm
	fma.rn.f32 %f29076, %f28790, %f65796, %f29072;
	// end inline asm
	// begin inline asm
	fma.rn.f32 %f29080, %f28790, %f65796, %f29076;
	// end inline asm
	// begin inline asm
	fma.rn.f32 %f29084, %f28790, %f65796, %f29080;
	// end inline asm
	// begin inline asm
	fma.rn.f32 %f29088, %f28790, %f65796, %f29084;
	// end inline asm
	// begin inline asm
	fma.rn.f32 %f29092, %f28790, %f65796, %f29088;
	// end inline asm
	// begin inline asm
	fma.rn.f32 %f29096, %f28790, %f65796, %f29092;
	// end inline asm
	// begin inline asm
	fma.rn.f32 %f29100, %f28790, %f65796, %f29096;
	// end inline asm
	// begin inline asm
	fma.rn.f32 %f29104, %f28790, %f65796, %f29100;
	// end inline asm
	// begin inline asm
	fma.rn.f32 %f29108, %f28790, %f65796, %f29104;
	// end inline asm
	// begin inline asm
	fma.rn.f32 %f29112, %f28790, %f65796, %f29108;
	// end inline asm
	// begin inline asm
	fma.rn.f32 %f29116, %f28790, %f65796, %f29112;
	// end inline asm
	// begin inline asm
	fma.rn.f32 %f29120, %f28790, %f65796, %f29116;
	// end inline asm
	// begin inline asm
	fma.rn.f32 %f29124, %f28790, %f65796, %f29120;
	// end inline asm
	// begin inline asm
	fma.rn.f32 %f29128, %f28790, %f65796, %f29124;
	// end inline asm
	// begin inline asm
	fma.rn.f32 %f29132, %f28790, %f65796, %f29128;
	// end inline asm
	// begin inline asm
	fma.rn.f32 %f29136, %f28790, %f65796, %f29132;
	// end inline asm
	// begin inline asm
	fma.rn.f32 %f29140, %f28790, %f65796, %f29136;
	// end inline asm
	// begin inline asm
	fma.rn.f32 %f29144, %f28790, %f65796, %f29140;
	// end inline asm
	// begin inline asm
	fma.rn.f32 %f29148, %f28790, %f65796, %f29144;
	// end inline asm
	// begin inline asm
	fma.rn.f32 %f29152, %f28790, %f65796, %f29148;
	// end inline asm
	// begin inline asm
	fma.rn.f32 %f29156, %f28790, %f65796, %f29152;
	// end inline asm
	// begin inline asm
	fma.rn.f32 %f29160, %f28790, %f65796, %f29156;
	// end inline asm
	// begin inline asm
	fma.rn.f32 %f29164, %f28790, %f65796, %f29160;
	// end inline asm
	// begin inline asm
	fma.rn.f32 %f29168, %f28790, %f65796, %f29164;
	// end inline asm
	// begin inline asm
	fma.rn.f32 %f29172, %f28790, %f65796, %f29168;
	// end inline asm
	// begin inline asm
	fma.rn.f32 %f29176, %f28790, %f65796, %f29172;
	// end inline asm
	// begin inline asm
	fma.rn.f32 %f29180, %f28790, %f65796, %f29176;
	// end inline asm
	// begin inline asm
	fma.rn.f32 %f29184, %f28790, %f65796, %f29180;
	// end inline asm
	// begin inline asm
	fma.rn.f32 %f29188, %f28790, %f65796, %f29184;
	// end inline asm
	// begin inline asm
	fma.rn.f32 %f29192, %f28790, %f65796, %f29188;
	// end inline asm
	// begin inline asm
	fma.rn.f32 %f29196, %f28790, %f65796, %f29192;
	// end inline asm
	// begin inline asm
	fma.rn.f32 %f29200, %f28790, %f65796, %f29196;
	// end inline asm
	// begin inline asm
	fma.rn.f32 %f29204, %f28790, %f65796, %f29200;
	// end inline asm
	// begin inline asm
	fma.rn.f32 %f29208, %f28790, %f65796, %f29204;
	// end inline asm
	// begin inline asm
	fma.rn.f32 %f29212, %f28790, %f65796, %f29208;
	// end inline asm
	// begin inline asm
	fma.rn.f32 %f29216, %f28790, %f65796, %f29212;
	// end inline asm
	// begin inline asm
	fma.rn.f32 %f29220, %f28790, %f65796, %f29216;
	// end inline asm
	// begin inline asm
	fma.rn.f32 %f29224, %f28790, %f65796, %f29220;
	// end inline asm
	// begin inline asm
	fma.rn.f32 %f29228, %f28790, %f65796, %f29224;
	// end inline asm
	// begin inline asm
	fma.rn.f32 %f29232, %f28790, %f65796, %f29228;
	// end inline asm
	// begin inline asm
	fma.rn.f32 %f29236, %f28790, %f65796, %f29232;
	// end inline asm
	// begin inline asm
	fma.rn.f32 %f29240, %f28790, %f65796, %f29236;
	// end inline asm
	// begin inline asm
	fma.rn.f32 %f29244, %f28790, %f65796, %f29240;
	// end inline asm
	// begin inline asm
	fma.rn.f32 %f29248, %f28790, %f65796, %f29244;
	// end inline asm
	// begin inline asm
	fma.rn.f32 %f29252, %f28790, %f65796, %f29248;
	// end inline asm
	// begin inline asm
	fma.rn.f32 %f29256, %f28790, %f65796, %f29252;
	// end inline asm
	// begin inline asm
	fma.rn.f32 %f29260, %f28790, %f65796, %f29256;
	// end inline asm
	// begin inline asm
	fma.rn.f32 %f29264, %f28790, %f65796, %f29260;
	// end inline asm
	// begin inline asm
	fma.rn.f32 %f29268, %f28790, %f65796, %f29264;
	// end inline asm
	// begin inline asm
	fma.rn.f32 %f29272, %f28790, %f65796, %f29268;
	// end inline asm
	// begin inline asm
	fma.rn.f32 %f29276, %f28790, %f65796, %f29272;
	// end inline asm
	// begin inline asm
	fma.rn.f32 %f29280, %f28790, %f65796, %f29276;
	// end inline asm
	// begin inline asm
	fma.rn.f32 %f29284, %f28790, %f65796, %f29280;
	// end inline asm
	// begin inline asm
	fma.rn.f32 %f29288, %f28790, %f65796, %f29284;
	// end inline asm
	// begin inline asm
	fma.rn.f32 %f29292, %f28790, %f65796, %f29288;
	// end inline asm
	// begin inline asm
	fma.rn.f32 %f29296, %f28790, %f65796, %f29292;
	// end inline asm
	// begin inline asm
	fma.rn.f32 %f29300, %f28790, %f65796, %f29296;
	// end inline asm
	// begin inline asm
	sin.approx.f32  %f29304, %f29300;
	// end inline asm
	// begin inline asm
	fma.rn.f32 %f29306, %f29304, %f65796, %f29300;
	// end inline asm
	// begin inline asm
	fma.rn.f32 %f29310, %f29304, %f65796, %f29306;
	// end inline asm
	// begin inline asm
	fma.rn.f32 %f29314, %f29304, %f65796, %f29310;
	// end inline asm
	// begin inline asm
	fma.rn.f32 %f29318, %f29304, %f65796, %f29314;
	// end inline asm
	// begin inline asm
	fma.rn.f32 %f29322, %f29304, %f65796, %f29318;
	// end inline asm
	// begin inline asm
	fma.rn.f32 %f29326, %f29304, %f65796, %f29322;
	// end inline asm
	// begin inline asm
	fma.rn.f32 %f29330, %f29304, %f65796, %f29326;
	// end inline asm
	// begin inline asm
	fma.rn.f32 %f29334, %f29304, %f65796, %f29330;
	// end inline asm
	// begin inline asm
	fma.rn.f32 %f29338, %f29304, %f65796, %f29334;
	// end inline asm
	// begin inline asm
	fma.rn.f32 %f29342, %f29304, %f65796, %f29338;
	// end inline asm
	// begin inline asm
	fma.rn.f32 %f29346, %f29304, %f65796, %f29342;
	// end inline asm
	// begin inline asm
	fma.rn.f32 %f29350, %f29304, %f65796, %f29346;
	// end inline asm
	// begin inline asm
	fma.rn.f32 %f29354, %f29304, %f65796, %f29350;
	// end inline asm
	// begin inline asm
	fma.rn.f32 %f29358, %f29304, %f65796, %f29354;
	// end inline asm
	// begin inline asm
	fma.rn.f32 %f29362, %f29304, %f65796, %f29358;
	// end inline asm
	// begin inline asm
	fma.rn.f32 %f29366, %f29304, %f65796, %f29362;
	// end inline asm
	// begin inline asm
	fma.rn.f32 %f29370, %f29304, %f65796, %f29366;
	// end inline asm
	// begin inline asm
	fma.rn.f32 %f29374, %f29304, %f65796, %f29370;
	// end inline asm
	// begin inline asm
	fma.rn.f32 %f29378, %f29304, %f65796, %f29374;
	// end inline asm
	// begin inline asm
	fma.rn.f32 %f29382, %f29304, %f65796, %f29378;
	// end inline asm
	// begin inline asm
	fma.rn.f32 %f29386, %f29304, %f65796, %f29382;
	// end inline asm
	// begin inline asm
	fma.rn.f32 %f29390, %f29304, %f65796, %f29386;
	// end inline asm
	// begin inline asm
	fma.rn.f32 %f29394, %f29304, %f65796, %f29390;
	// end inline asm
	// begin inline asm
	fma.rn.f32 %f29398, %f29304, %f65796, %f29394;
	// end inline asm
	// begin inline asm
	fma.rn.f32 %f29402, %f29304, %f65796, %f29398;
	// end inline asm
	// begin inline asm
	fma.rn.f32 %f29406, %f29304, %f65796, %f29402;
	// end inline asm
	// begin inline asm
	fma.rn.f32 %f29410, %f29304, %f65796, %f29406;
	// end inline asm
	// begin inline asm
	fma.rn.f32 %f29414, %f29304, %f65796, %f29410;
	// end inline asm
	// begin inline asm
	fma.rn.f32 %f29418, %f29304, %f65796, %f29414;
	// end inline asm
	// begin inline asm
	fma.rn.f32 %f29422, %f29304, %f65796, %f29418;
	// end inline asm
	// begin inline asm
	fma.rn.f32 %f29426, %f29304, %f65796, %f29422;
	// end inline asm
	// begin inline asm
	fma.rn.f32 %f29430, %f29304, %f65796, %f29426;
	// end inline asm
	// begin inline asm
	fma.rn.f32 %f29434, %f29304, %f65796, %f29430;
	// end inline asm
	// begin inline asm
	fma.rn.f32 %f29438, %f29304, %f65796, %f29434;
	// end inline asm
	// begin inline asm
	fma.rn.f32 %f29442, %f29304, %f65796, %f29438;
	// end inline asm
	// begin inline asm
	fma.rn.f32 %f29446, %f29304, %f65796, %f29442;
	// end inline asm
	// begin inline asm
	fma.rn.f32 %f29450, %f29304, %f65796, %f29446;
	// end inline asm
	// begin inline asm
	fma.rn.f32 %f29454, %f29304, %f65796, %f29450;
	// end inline asm
	// begin inline asm
	fma.rn.f32 %f29458, %f29304, %f65796, %f29454;
	// end inline asm
	// begin inline asm
	fma.rn.f32 %f29462, %f29304, %f65796, %f29458;
	// end inline asm
	// begin inline asm
	fma.rn.f32 %f29466, %f29304, %f65796, %f29462;
	// end inline asm
	// begin inline asm
	fma.rn.f32 %f29470, %f29304, %f65796, %f29466;
	// end inline asm
	// begin inline asm
	fma.rn.f32 %f29474, %f29304, %f65796, %f29470;
	// end inline asm
	// begin inline asm
	fma.rn.f32 %f29478, %f29304, %f65796, %f29474;
	// end inline asm
	// begin inline asm
	fma.rn.f32 %f29482, %f29304, %f65796, %f29478;
	// end inline asm
	// begin inline asm
	fma.rn.f32 %f29486, %f29304, %f65796, %f29482;
	// end inline asm
	// begin inline asm
	fma.rn.f32 %f29490, %f29304, %f65796, %f29486;
	// end inline asm
	// begin inline asm
	fma.rn.f32 %f29494, %f29304, %f65796, %f29490;
	// end inline asm
	// begin inline asm
	fma.rn.f32 %f29498, %f29304, %f65796, %f29494;
	// end inline asm
	// begin inline asm
	fma.rn.f32 %f29502, %f29304, %f65796, %f29498;
	// end inline asm
	// begin inline asm
	fma.rn.f32 %f29506, %f29304, %f65796, %f29502;
	// end inline asm
	// begin inline asm
	fma.rn.f32 %f29510, %f29304, %f65796, %f29506;
	// end inline asm
	// begin inline asm
	fma.rn.f32 %f29514, %f29304, %f65796, %f29510;
	// end inline asm
	// begin inline asm
	fma.rn.f32 %f29518, %f29304, %f65796, %f29514;
	// end inline asm
	// begin inline asm
	fma.rn.f32 %f29522, %f29304, %f65796, %f29518;
	// end inline asm
	// begin inline asm
	fma.rn.f32 %f29526, %f29304, %f65796, %f29522;
	// end inline asm
	// begin inline asm
	fma.rn.f32 %f29530, %f29304, %f65796, %f29526;
	// end inline asm
	// begin inline asm
	fma.rn.f32 %f29534, %f29304, %f65796, %f29530;
	// end inline asm
	// begin inline asm
	fma.rn.f32 %f29538, %f29304, %f65796, %f29534;
	// end inline asm
	// begin inline asm
	fma.rn.f32 %f29542, %f29304, %f65796, %f29538;
	// end inline asm
	// begin inline asm
	fma.rn.f32 %f29546, %f29304, %f65796, %f29542;
	// end inline asm
	// begin inline asm
	fma.rn.f32 %f29550, %f29304, %f65796, %f29546;
	// end inline asm
	// begin inline asm
	fma.rn.f32 %f29554, %f29304, %f65796, %f29550;
	// end inline asm
	// begin inline asm
	fma.rn.f32 %f29558, %f29304, %f65796, %f29554;
	// end inline asm
	// begin inline asm
	fma.rn.f32 %f29562, %f29304, %f65796, %f29558;
	// end inline asm
	// begin inline asm
	fma.rn.f32 %f29566, %f29304, %f65796, %f29562;
	// end inline asm
	// begin inline asm
	fma.rn.f32 %f29570, %f29304, %f65796, %f29566;
	// end inline asm
	// begin inline asm
	fma.rn.f32 %f29574, %f29304, %f65796, %f29570;
	// end inline asm
	// begin inline asm
	fma.rn.f32 %f29578, %f29304, %f65796, %f29574;
	// end inline asm
	// begin inline asm
	fma.rn.f32 %f29582, %f29304, %f65796, %f29578;
	// end inline asm
	// begin inline asm
	fma.rn.f32 %f29586, %f29304, %f65796, %f29582;
	// end inline asm
	// begin inline asm
	fma.rn.f32 %f29590, %f29304, %f65796, %f29586;
	// end inline asm
	// begin inline asm
	fma.rn.f32 %f29594, %f29304, %f65796, %f29590;
	// end inline asm
	// begin inline asm
	fma.rn.f32 %f29598, %f29304, %f65796, %f29594;
	// end inline asm
	// begin inline asm
	fma.rn.f32 %f29602, %f29304, %f65796, %f29598;
	// end inline asm
	// begin inline asm
	fma.rn.f32 %f29606, %f29304, %f65796, %f29602;
	// end inline asm
	// begin inline asm
	fma.rn.f32 %f29610, %f29304, %f65796, %f29606;
	// end inline asm
	// begin inline asm
	fma.rn.f32 %f29614, %f29304, %f65796, %f29610;
	// end inline asm
	// begin inline asm
	fma.rn.f32 %f29618, %f29304, %f65796, %f29614;
	// end inline asm
	// begin inline asm
	fma.rn.f32 %f29622, %f29304, %f65796, %f29618;
	// end inline asm
	// begin inline asm
	fma.rn.f32 %f29626, %f29304, %f65796, %f29622;
	// end inline asm
	// begin inline asm
	fma.rn.f32 %f29630, %f29304, %f65796, %f29626;
	// end inline asm
	// begin inline asm
	fma.rn.f32 %f29634, %f29304, %f65796, %f29630;
	// end inline asm
	// begin inline asm
	fma.rn.f32 %f29638, %f29304, %f65796, %f29634;
	// end inline asm
	// begin inline asm
	fma.rn.f32 %f29642, %f29304, %f65796, %f29638;
	// end inline asm
	// begin inline asm
	fma.rn.f32 %f29646, %f29304, %f65796, %f29642;
	// end inline asm
	// begin inline asm
	fma.rn.f32 %f29650, %f29304, %f65796, %f29646;
	// end inline asm
	// begin inline asm
	fma.rn.f32 %f29654, %f29304, %f65796, %f29650;
	// end inline asm
	// begin inline asm
	fma.rn.f32 %f29658, %f29304, %f65796, %f29654;
	// end inline asm
	// begin inline asm
	fma.rn.f32 %f29662, %f29304, %f65796, %f29658;
	// end inline asm
	// begin inline asm
	fma.rn.f32 %f29666, %f29304, %f65796, %f29662;
	// end inline asm
	// begin inline asm
	fma.rn.f32 %f29670, %f29304, %f65796, %f29666;
	// end inline asm
	// begin inline asm
	fma.rn.f32 %f29674, %f29304, %f65796, %f29670;
	// end inline asm
	// begin inline asm
	fma.rn.f32 %f29678, %f29304, %f65796, %f29674;
	// end inline asm
	// begin inline asm
	fma.rn.f32 %f29682, %f29304, %f65796, %f29678;
	// end inline asm
	// begin inline asm
	fma.rn.f32 %f29686, %f29304, %f65796, %f29682;
	// end inline asm
	// begin inline asm
	fma.rn.f32 %f29690, %f29304, %f65796, %f29686;
	// end inline asm
	// begin inline asm
	fma.rn.f32 %f29694, %f29304, %f65796, %f29690;
	// end inline asm
	// begin inline asm
	fma.rn.f32 %f29698, %f29304, %f65796, %f29694;
	// end inline asm
	// begin inline asm
	fma.rn.f32 %f29702, %f29304, %f65796, %f29698;
	// end inline asm
	// begin inline asm
	fma.rn.f32 %f29706, %f29304, %f65796, %f29702;
	// end inline asm
	// begin inline asm
	fma.rn.f32 %f29710, %f29304, %f65796, %f29706;
	// end inline asm
	// begin inline asm
	fma.rn.f32 %f29714, %f29304, %f65796, %f29710;
	// end inline asm
	// begin inline asm
	fma.rn.f32 %f29718, %f29304, %f65796, %f29714;
	// end inline asm
	// begin inline asm
	fma.rn.f32 %f29722, %f29304, %f65796, %f29718;
	// end inline asm
	// begin inline asm
	fma.rn.f32 %f29726, %f29304, %f65796, %f29722;
	// end inline asm
	// begin inline asm
	fma.rn.f32 %f29730, %f29304, %f65796, %f29726;
	// end inline asm
	// begin inline asm
	fma.rn.f32 %f29734, %f29304, %f65796, %f29730;
	// end inline asm
	// begin inline asm
	fma.rn.f32 %f29738, %f29304, %f65796, %f29734;
	// end inline asm
	// begin inline asm
	fma.rn.f32 %f29742, %f29304, %f65796, %f29738;
	// end inline asm
	// begin inline asm
	fma.rn.f32 %f29746, %f29304, %f65796, %f29742;
	// end inline asm
	// begin inline asm
	fma.rn.f32 %f29750, %f29304, %f65796, %f29746;
	// end inline asm
	// begin inline asm
	fma.rn.f32 %f29754, %f29304, %f65796, %f29750;
	// end inline asm
	// begin inline asm
	fma.rn.f32 %f29758, %f29304, %f65796, %f29754;
	// end inline asm
	// begin inline asm
	fma.rn.f32 %f29762, %f29304, %f65796, %f29758;
	// end inline asm
	// begin inline asm
	fma.rn.f32 %f29766, %f29304, %f65796, %f29762;
	// end inline asm
	// begin inline asm
	fma.rn.f32 %f29770, %f29304, %f65796, %f29766;
	// end inline asm
	// begin inline asm
	fma.rn.f32 %f29774, %f29304, %f65796, %f29770;
	// end inline asm
	// begin inline asm
	fma.rn.f32 %f29778, %f29304, %f65796, %f29774;
	// end inline asm
	// begin inline asm
	fma.rn.f32 %f29782, %f29304, %f65796, %f29778;
	// end inline asm
	// begin inline asm
	fma.rn.f32 %f29786, %f29304, %f65796, %f29782;
	// end inline asm
	// begin inline asm
	fma.rn.f32 %f29790, %f29304, %f65796, %f29786;
	// end inline asm
	// begin inline asm
	fma.rn.f32 %f29794, %f29304, %f65796, %f29790;
	// end inline asm
	// begin inline asm
	fma.rn.f32 %f29798, %f29304, %f65796, %f29794;
	// end inline asm
	// begin inline asm
	fma.rn.f32 %f29802, %f29304, %f65796, %f29798;
	// end inline asm
	// begin inline asm
	fma.rn.f32 %f29806, %f29304, %f65796, %f29802;
	// end inline asm
	// begin inline asm
	fma.rn.f32 %f29810, %f29304, %f65796, %f29806;
	// end inline asm
	// begin inline asm
	fma.rn.f32 %f29814, %f29304, %f65796, %f29810;
	// end inline asm
	// begin inline asm
	sin.approx.f32  %f29818, %f29814;
	// end inline asm
	// begin inline asm
	fma.rn.f32 %f29820, %f29818, %f65796, %f29814;
	// end inline asm
	// begin inline asm
	fma.rn.f32 %f29824, %f29818, %f65796, %f29820;
	// end inline asm
	// begin inline asm
	fma.rn.f32 %f29828, %f29818, %f65796, %f29824;
	// end inline asm
	// begin inline asm
	fma.rn.f32 %f29832, %f29818, %f65796, %f29828;
	// end inline asm
	// begin inline asm
	fma.rn.f32 %f29836, %f29818, %f65796, %f29832;
	// end inline asm
	// begin inline asm
	fma.rn.f32 %f29840, %f29818, %f65796, %f29836;
	// end inline asm
	// begin inline asm
	fma.rn.f32 %f29844, %f29818, %f65796, %f29840;
	// end inline asm
	// begin inline asm
	fma.rn.f32 %f29848, %f29818, %f65796, %f29844;
	// end inline asm
	// begin inline asm
	fma.rn.f32 %f29852, %f29818, %f65796, %f29848;
	// end inline asm
	// begin inline asm
	fma.rn.f32 %f29856, %f29818, %f65796, %f29852;
	// end inline asm
	// begin inline asm
	fma.rn.f32 %f29860, %f29818, %f65796, %f29856;
	// end inline asm
	// begin inline asm
	fma.rn.f32 %f29864, %f29818, %f65796, %f29860;
	// end inline asm
	// begin inline asm
	fma.rn.f32 %f29868, %f29818, %f65796, %f29864;
	// end inline asm
	// begin inline asm
	fma.rn.f32 %f29872, %f29818, %f65796, %f29868;
	// end inline asm
	// begin inline asm
	fma.rn.f32 %f29876, %f29818, %f65796, %f29872;
	// end inline asm
	// begin inline asm
	fma.rn.f32 %f29880, %f29818, %f65796, %f29876;
	// end inline asm
	// begin inline asm
	fma.rn.f32 %f29884, %f29818, %f65796, %f29880;
	// end inline asm
	// begin inline asm
	fma.rn.f32 %f29888, %f29818, %f65796, %f29884;
	// end inline asm
	// begin inline asm
	fma.rn.f32 %f29892, %f29818, %f65796, %f29888;
	// end inline asm
	// begin inline asm
	fma.rn.f32 %f29896, %f29818, %f65796, %f29892;
	// end inline asm
	// begin inline asm
	fma.rn.f32 %f29900, %f29818, %f65796, %f29896;
	// end inline asm
	// begin inline asm
	fma.rn.f32 %f29904, %f29818, %f65796, %f29900;
	// end inline asm
	// begin inline asm
	fma.rn.f32 %f29908, %f29818, %f65796, %f29904;
	// end inline asm
	// begin inline asm
	fma.rn.f32 %f29912, %f29818, %f65796, %f29908;
	// end inline asm
	// begin inline asm
	fma.rn.f32 %f29916, %f29818, %f65796, %f29912;
	// end inline asm
	// begin inline asm
	fma.rn.f32 %f29920, %f29818, %f65796, %f29916;
	// end inline asm
	// begin inline asm
	fma.rn.f32 %f29924, %f29818, %f65796, %f29920;
	// end inline asm
	// begin inline asm
	fma.rn.f32 %f29928, %f29818, %f65796, %f29924;
	// end inline asm
	// begin inline asm
	fma.rn.f32 %f29932, %f29818, %f65796, %f29928;
	// end inline asm
	// begin inline asm
	fma.rn.f32 %f29936, %f29818, %f65796, %f29932;
	// end inline asm
	// begin inline asm
	fma.rn.f32 %f29940, %f29818, %f65796, %f29936;
	// end inline asm
	// begin inline asm
	fma.rn.f32 %f29944, %f29818, %f65796, %f29940;
	// end inline asm
	// begin inline asm
	fma.rn.f32 %f29948, %f29818, %f65796, %f29944;
	// end inline asm
	// begin inline asm
	fma.rn.f32 %f29952, %f29818, %f65796, %f29948;
	// end inline asm
	// begin inline asm
	fma.rn.f32 %f29956, %f29818, %f65796, %f29952;
	// end inline asm
	// begin inline asm
	fma.rn.f32 %f29960, %f29818, %f65796, %f29956;
	// end inline asm
	// begin inline asm
	fma.rn.f32 %f29964, %f29818, %f65796, %f29960;
	// end inline asm
	// begin inline asm
	fma.rn.f32 %f29968, %f29818, %f65796, %f29964;
	// end inline asm
	// begin inline asm
	fma.rn.f32 %f29972, %f29818, %f65796, %f29968;
	// end inline asm
	// begin inline asm
	fma.rn.f32 %f29976, %f29818, %f65796, %f29972;
	// end inline asm
	// begin inline asm
	fma.rn.f32 %f29980, %f29818, %f65796, %f29976;
	// end inline asm
	// begin inline asm
	fma.rn.f32 %f29984, %f29818, %f65796, %f29980;
	// end inline asm
	// begin inline asm
	fma.rn.f32 %f29988, %f29818, %f65796, %f29984;
	// end inline asm
	// begin inline asm
	fma.rn.f32 %f29992, %f29818, %f65796, %f29988;
	// end inline asm
	// begin inline asm
	fma.rn.f32 %f29996, %f29818, %f65796, %f29992;
	// end inline asm
	// begin inline asm
	fma.rn.f32 %f30000, %f29818, %f65796, %f29996;
	// end inline asm
	// begin inline asm
	fma.rn.f32 %f30004, %f29818, %f65796, %f30000;
	// end inline asm
	// begin inline asm
	fma.rn.f32 %f30008, %f29818, %f65796, %f30004;
	// end inline asm
	// begin inline asm
	fma.rn.f32 %f30012, %f29818, %f65796, %f30008;
	// end inline asm
	// begin inline asm
	fma.rn.f32 %f30016, %f29818, %f65796, %f30012;
	// end inline asm
	// begin inline asm
	fma.rn.f32 %f30020, %f29818, %f65796, %f30016;
	// end inline asm
	// begin inline asm
	fma.rn.f32 %f30024, %f29818, %f65796, %f30020;
	// end inline asm
	// begin inline asm
	fma.rn.f32 %f30028, %f29818, %f65796, %f30024;
	// end inline asm
	// begin inline asm
	fma.rn.f32 %f30032, %f29818, %f65796, %f30028;
	// end inline asm
	// begin inline asm
	fma.rn.f32 %f30036, %f29818, %f65796, %f30032;
	// end inline asm
	// begin inline asm
	fma.rn.f32 %f30040, %f29818, %f65796, %f30036;
	// end inline asm
	// begin inline asm
	fma.rn.f32 %f30044, %f29818, %f65796, %f30040;
	// end inline asm
	// begin inline asm
	fma.rn.f32 %f30048, %f29818, %f65796, %f30044;
	// end inline asm
	// begin inline asm
	fma.rn.f32 %f30052, %f29818, %f65796, %f30048;
	// end inline asm
	// begin inline asm
	fma.rn.f32 %f30056, %f29818, %f65796, %f30052;
	// end inline asm
	// begin inline asm
	fma.rn.f32 %f30060, %f29818, %f65796, %f30056;
	// end inline asm
	// begin inline asm
	fma.rn.f32 %f30064, %f29818, %f65796, %f30060;
	// end inline asm
	// begin inline asm
	fma.rn.f32 %f30068, %f29818, %f65796, %f30064;
	// end inline asm
	// begin inline asm
	fma.rn.f32 %f30072, %f29818, %f65796, %f30068;
	// end inline asm
	// begin inline asm
	fma.rn.f32 %f30076, %f29818, %f65796, %f30072;
	// end inline asm
	// begin inline asm
	fma.rn.f32 %f30080, %f29818, %f65796, %f30076;
	// end inline asm
	// begin inline asm
	fma.rn.f32 %f30084, %f29818, %f65796, %f30080;
	// end inline asm
	// begin inline asm
	fma.rn.f32 %f30088, %f29818, %f65796, %f30084;
	// end inline asm
	// begin inline asm
	fma.rn.f32 %f30092, %f29818, %f65796, %f30088;
	// end inline asm
	// begin inline asm
	fma.rn.f32 %f30096, %f29818, %f65796, %f30092;
	// end inline asm
	// begin inline asm
	fma.rn.f32 %f30100, %f29818, %f65796, %f30096;
	// end inline asm
	// begin inline asm
	fma.rn.f32 %f30104, %f29818, %f65796, %f30100;
	// end inline asm
	// begin inline asm
	fma.rn.f32 %f30108, %f29818, %f65796, %f30104;
	// end inline asm
	// begin inline asm
	fma.rn.f32 %f30112, %f29818, %f65796, %f30108;
	// end inline asm
	// begin inline asm
	fma.rn.f32 %f30116, %f29818, %f65796, %f30112;
	// end inline asm
	// begin inline asm
	fma.rn.f32 %f30120, %f29818, %f65796, %f30116;
	// end inline asm
	// begin inline asm
	fma.rn.f32 %f30124, %f29818, %f65796, %f30120;
	// end inline asm
	// begin inline asm
	fma.rn.f32 %f30128, %f29818, %f65796, %f30124;
	// end inline asm
	// begin inline asm
	fma.rn.f32 %f30132, %f29818, %f65796, %f30128;
	// end inline asm
	// begin inline asm
	fma.rn.f32 %f30136, %f29818, %f65796, %f30132;
	// end inline asm
	// begin inline asm
	fma.rn.f32 %f30140, %f29818, %f65796, %f30136;
	// end inline asm
	// begin inline asm
	fma.rn.f32 %f30144, %f29818, %f65796, %f30140;
	// end inline asm
	// begin inline asm
	fma.rn.f32 %f30148, %f29818, %f65796, %f30144;
	// end inline asm
	// begin inline asm
	fma.rn.f32 %f30152, %f29818, %f65796, %f30148;
	// end inline asm
	// begin inline asm
	fma.rn.f32 %f30156, %f29818, %f65796, %f30152;
	// end inline asm
	// begin inline asm
	fma.rn.f32 %f30160, %f29818, %f65796, %f30156;
	// end inline asm
	// begin inline asm
	fma.rn.f32 %f30164, %f29818, %f65796, %f30160;
	// end inline asm
	// begin inline asm
	fma.rn.f32 %f30168, %f29818, %f65796, %f30164;
	// end inline asm
	// begin inline asm
	fma.rn.f32 %f30172, %f29818, %f65796, %f30168;
	// end inline asm
	// begin inline asm
	fma.rn.f32 %f30176, %f29818, %f65796, %f30172;
	// end inline asm
	// begin inline asm
	fma.rn.f32 %f30180, %f29818, %f65796, %f30176;
	// end inline asm
	// begin inline asm
	fma.rn.f32 %f30184, %f29818, %f65796, %f30180;
	// end inline asm
	// begin inline asm
	fma.rn.f32 %f30188, %f29818, %f65796, %f30184;
	// end inline asm
	// begin inline asm
	fma.rn.f32 %f30192, %f29818, %f65796, %f30188;
	// end inline asm
	// begin inline asm
	fma.rn.f32 %f30196, %f29818, %f65796, %f30192;
	// end inline asm
	// begin inline asm
	fma.rn.f32 %f30200, %f29818, %f65796, %f30196;
	// end inline asm
	// begin inline asm
	fma.rn.f32 %f30204, %f29818, %f65796, %f30200;
	// end inline asm
	// begin inline asm
	fma.rn.f32 %f30208, %f29818, %f65796, %f30204;
	// end inline asm
	// begin inline asm
	fma.rn.f32 %f30212, %f29818, %f65796, %f30208;
	// end inline asm
	// begin inline asm
	fma.rn.f32 %f30216, %f29818, %f65796, %f30212;
	// end inline asm
	// begin inline asm
	fma.rn.f32 %f30220, %f29818, %f65796, %f30216;
	// end inline asm
	// begin inline asm
	fma.rn.f32 %f30224, %f29818, %f65796, %f30220;
	// end inline asm
	// begin inline asm
	fma.rn.f32 %f30228, %f29818, %f65796, %f30224;
	// end inline asm
	// begin inline asm
	fma.rn.f32 %f30232, %f29818, %f65796, %f30228;
	// end inline asm
	// begin inline asm
	fma.rn.f32 %f30236, %f29818, %f65796, %f30232;
	// end inline asm
	// begin inline asm
	fma.rn.f32 %f30240, %f29818, %f65796, %f30236;
	// end inline asm
	// begin inline asm
	fma.rn.f32 %f30244, %f29818, %f65796, %f30240;
	// end inline asm
	// begin inline asm
	fma.rn.f32 %f30248, %f29818, %f65796, %f30244;
	// end inline asm
	// begin inline asm
	fma.rn.f32 %f30252, %f29818, %f65796, %f30248;
	// end inline asm
	// begin inline asm
	fma.rn.f32 %f30256, %f29818, %f65796, %f30252;
	// end inline asm
	// begin inline asm
	fma.rn.f32 %f30260, %f29818, %f65796, %f30256;
	// end inline asm
	// begin inline asm
	fma.rn.f32 %f30264, %f29818, %f65796, %f30260;
	// end inline asm
	// begin inline asm
	fma.rn.f32 %f30268, %f29818, %f65796, %f30264;
	// end inline asm
	// begin inline asm
	fma.rn.f32 %f30272, %f29818, %f65796, %f30268;
	// end inline asm
	// begin inline asm
	fma.rn.f32 %f30276, %f29818, %f65796, %f30272;
	// end inline asm
	// begin inline asm
	fma.rn.f32 %f30280, %f29818, %f65796, %f30276;
	// end inline asm
	// begin inline asm
	fma.rn.f32 %f30284, %f29818, %f65796, %f30280;
	// end inline asm
	// begin inline asm
	fma.rn.f32 %f30288, %f29818, %f65796, %f30284;
	// end inline asm
	// begin inline asm
	fma.rn.f32 %f30292, %f29818, %f65796, %f30288;
	// end inline asm
	// begin inline asm
	fma.rn.f32 %f30296, %f29818, %f65796, %f30292;
	// end inline asm
	// begin inline asm
	fma.rn.f32 %f30300, %f29818, %f65796, %f30296;
	// end inline asm
	// begin inline asm
	fma.rn.f32 %f30304, %f29818, %f65796, %f30300;
	// end inline asm
	// begin inline asm
	fma.rn.f32 %f30308, %f29818, %f65796, %f30304;
	// end inline asm
	// begin inline asm
	fma.rn.f32 %f30312, %f29818, %f65796, %f30308;
	// end inline asm
	// begin inline asm
	fma.rn.f32 %f30316, %f29818, %f65796, %f30312;
	// end inline asm
	// begin inline asm
	fma.rn.f32 %f30320, %f29818, %f65796, %f30316;
	// end inline asm
	// begin inline asm
	fma.rn.f32 %f30324, %f29818, %f65796, %f30320;
	// end inline asm
	// begin inline asm
	fma.rn.f32 %f30328, %f29818, %f65796, %f30324;
	// end inline asm
	// begin inline asm
	sin.approx.f32  %f30332, %f30328;
	// end inline asm
	// begin inline asm
	fma.rn.f32 %f30334, %f30332, %f65796, %f30328;
	// end inline asm
	// begin inline asm
	fma.rn.f32 %f30338, %f30332, %f65796, %f30334;
	// end inline asm
	// begin inline asm
	fma.rn.f32 %f30342, %f30332, %f65796, %f30338;
	// end inline asm
	// begin inline asm
	fma.rn.f32 %f30346, %f30332, %f65796, %f30342;
	// end inline asm
	// begin inline asm
	fma.rn.f32 %f30350, %f30332, %f65796, %f30346;
	// end inline asm
	// begin inline asm
	fma.rn.f32 %f30354, %f30332, %f65796, %f30350;
	// end inline asm
	// begin inline asm
	fma.rn.f32 %f30358, %f30332, %f65796, %f30354;
	// end inline asm
	// begin inline asm
	fma.rn.f32 %f30362, %f30332, %f65796, %f30358;
	// end inline asm
	// begin inline asm
	fma.rn.f32 %f30366, %f30332, %f65796, %f30362;
	// end inline asm
	// begin inline asm
	fma.rn.f32 %f30370, %f30332, %f65796, %f30366;
	// end inline asm
	// begin inline asm
	fma.rn.f32 %f30374, %f30332, %f65796, %f30370;
	// end inline asm
	// begin inline asm
	fma.rn.f32 %f30378, %f30332, %f65796, %f30374;
	// end inline asm
	// begin inline asm
	fma.rn.f32 %f30382, %f30332, %f65796, %f30378;
	// end inline asm
	// begin inline asm
	fma.rn.f32 %f30386, %f30332, %f65796, %f30382;
	// end inline asm
	// begin inline asm
	fma.rn.f32 %f30390, %f30332, %f65796, %f30386;
	// end inline asm
	// begin inline asm
	fma.rn.f32 %f30394, %f30332, %f65796, %f30390;
	// end inline asm
	// begin inline asm
	fma.rn.f32 %f30398, %f30332, %f65796, %f30394;
	// end inline asm
	// begin inline asm
	fma.rn.f32 %f30402, %f30332, %f65796, %f30398;
	// end inline asm
	// begin inline asm
	fma.rn.f32 %f30406, %f30332, %f65796, %f30402;
	// end inline asm
	// begin inline asm
	fma.rn.f32 %f30410, %f30332, %f65796, %f30406;
	// end inline asm
	// begin inline asm
	fma.rn.f32 %f30414, %f30332, %f65796, %f30410;
	// end inline asm
	// begin inline asm
	fma.rn.f32 %f30418, %f30332, %f65796, %f30414;
	// end inline asm
	// begin inline asm
	fma.rn.f32 %f30422, %f30332, %f65796, %f30418;
	// end inline asm
	// begin inline asm
	fma.rn.f32 %f30426, %f30332, %f65796, %f30422;
	// end inline asm
	// begin inline asm
	fma.rn.f32 %f30430, %f30332, %f65796, %f30426;
	// end inline asm
	// begin inline asm
	fma.rn.f32 %f30434, %f30332, %f65796, %f30430;
	// end inline asm
	// begin inline asm
	fma.rn.f32 %f30438, %f30332, %f65796, %f30434;
	// end inline asm
	// begin inline asm
	fma.rn.f32 %f30442, %f30332, %f65796, %f30438;
	// end inline asm
	// begin inline asm
	fma.rn.f32 %f30446, %f30332, %f65796, %f30442;
	// end inline asm
	// begin inline asm
	fma.rn.f32 %f30450, %f30332, %f65796, %f30446;
	// end inline asm
	// begin inline asm
	fma.rn.f32 %f30454, %f30332, %f65796, %f30450;
	// end inline asm
	// begin inline asm
	fma.rn.f32 %f30458, %f30332, %f65796, %f30454;
	// end inline asm
	// begin inline asm
	fma.rn.f32 %f30462, %f30332, %f65796, %f30458;
	// end inline asm
	// begin inline asm
	fma.rn.f32 %f30466, %f30332, %f65796, %f30462;
	// end inline asm
	// begin inline asm
	fma.rn.f32 %f30470, %f30332, %f65796, %f30466;
	// end inline asm
	// begin inline asm
	fma.rn.f32 %f30474, %f30332, %f65796, %f30470;
	// end inline asm
	// begin inline asm
	fma.rn.f32 %f30478, %f30332, %f65796, %f30474;
	// end inline asm
	// begin inline asm
	fma.rn.f32 %f30482, %f30332, %f65796, %f30478;
	// end inline asm
	// begin inline asm
	fma.rn.f32 %f30486, %f30332, %f65796, %f30482;
	// end inline asm
	// begin inline asm
	fma.rn.f32 %f30490, %f30332, %f65796, %f30486;
	// end inline asm
	// begin inline asm
	fma.rn.f32 %f30494, %f30332, %f65796, %f30490;
	// end inline asm
	// begin inline asm
	fma.rn.f32 %f30498, %f30332, %f65796, %f30494;
	// end inline asm
	// begin inline asm
	fma.rn.f32 %f30502, %f30332, %f65796, %f30498;
	// end inline asm
	// begin inline asm
	fma.rn.f32 %f30506, %f30332, %f65796, %f30502;
	// end inline asm
	// begin inline asm
	fma.rn.f32 %f30510, %f30332, %f65796, %f30506;
	// end inline asm
	// begin inline asm
	fma.rn.f32 %f30514, %f30332, %f65796, %f30510;
	// end inline asm
	// begin inline asm
	fma.rn.f32 %f30518, %f30332, %f65796, %f30514;
	// end inline asm
	// begin inline asm
	fma.rn.f32 %f30522, %f30332, %f65796, %f30518;
	// end inline asm
	// begin inline asm
	fma.rn.f32 %f30526, %f30332, %f65796, %f30522;
	// end inline asm
	// begin inline asm
	fma.rn.f32 %f30530, %f30332, %f65796, %f30526;
	// end inline asm
	// begin inline asm
	fma.rn.f32 %f30534, %f30332, %f65796, %f30530;
	// end inline asm
	// begin inline asm
	fma.rn.f32 %f30538, %f30332, %f65796, %f30534;
	// end inline asm
	// begin inline asm
	fma.rn.f32 %f30542, %f30332, %f65796, %f30538;
	// end inline asm
	// begin inline asm
	fma.rn.f32 %f30546, %f30332, %f65796, %f30542;
	// end inline asm
	// begin inline asm
	fma.rn.f32 %f30550, %f30332, %f65796, %f30546;
	// end inline asm
	// begin inline asm
	fma.rn.f32 %f30554, %f30332, %f65796, %f30550;
	// end inline asm
	// begin inline asm
	fma.rn.f32 %f30558, %f30332, %f65796, %f30554;
	// end inline asm
	// begin inline asm
	fma.rn.f32 %f30562, %f30332, %f65796, %f30558;
	// end inline asm
	// begin inline asm
	fma.rn.f32 %f30566, %f30332, %f65796, %f30562;
	// end inline asm
	// begin inline asm
	fma.rn.f32 %f30570, %f30332, %f65796, %f30566;
	// end inline asm
	// begin inline asm
	fma.rn.f32 %f30574, %f30332, %f65796, %f30570;
	// end inline asm
	// begin inline asm
	fma.rn.f32 %f30578, %f30332, %f65796, %f30574;
	// end inline asm
	// begin inline asm
	fma.rn.f32 %f30582, %f30332, %f65796, %f30578;
	// end inline asm
	// begin inline asm
	fma.rn.f32 %f30586, %f30332, %f65796, %f30582;
	// end inline asm
	// begin inline asm
	fma.rn.f32 %f30590, %f30332, %f65796, %f30586;
	// end inline asm
	// begin inline asm
	fma.rn.f32 %f30594, %f30332, %f65796, %f30590;
	// end inline asm
	// begin inline asm
	fma.rn.f32 %f30598, %f30332, %f65796, %f30594;
	// end inline asm
	// begin inline asm
	fma.rn.f32 %f30602, %f30332, %f65796, %f30598;
	// end inline asm
	// begin inline asm
	fma.rn.f32 %f30606, %f30332, %f65796, %f30602;
	// end inline asm
	// begin inline asm
	fma.rn.f32 %f30610, %f30332, %f65796, %f30606;
	// end inline asm
	// begin inline asm
	fma.rn.f32 %f30614, %f30332, %f65796, %f30610;
	// end inline asm
	// begin inline asm
	fma.rn.f32 %f30618, %f30332, %f65796, %f30614;
	// end inline asm
	// begin inline asm
	fma.rn.f32 %f30622, %f30332, %f65796, %f30618;
	// end inline asm
	// begin inline asm
	fma.rn.f32 %f30626, %f30332, %f65796, %f30622;
	// end inline asm
	// begin inline asm
	fma.rn.f32 %f30630, %f30332, %f65796, %f30626;
	// end inline asm
	// begin inline asm
	fma.rn.f32 %f30634, %f30332, %f65796, %f30630;
	// end inline asm
	// begin inline asm
	fma.rn.f32 %f30638, %f30332, %f65796, %f30634;
	// end inline asm
	// begin inline asm
	fma.rn.f32 %f30642, %f30332, %f65796, %f30638;
	// end inline asm
	// begin inline asm
	fma.rn.f32 %f30646, %f30332, %f65796, %f30642;
	// end inline asm
	// begin inline asm
	fma.rn.f32 %f30650, %f30332, %f65796, %f30646;
	// end inline asm
	// begin inline asm
	fma.rn.f32 %f30654, %f30332, %f65796, %f30650;
	// end inline asm
	// begin inline asm
	fma.rn.f32 %f30658, %f30332, %f65796, %f30654;
	// end inline asm
	// begin inline asm
	fma.rn.f32 %f30662, %f30332, %f65796, %f30658;
	// end inline asm
	// begin inline asm
	fma.rn.f32 %f30666, %f30332, %f65796, %f30662;
	// end inline asm
	// begin inline asm
	fma.rn.f32 %f30670, %f30332, %f65796, %f30666;
	// end inline asm
	// begin inline asm
	fma.rn.f32 %f30674, %f30332, %f65796, %f30670;
	// end inline asm
	// begin inline asm
	fma.rn.f32 %f30678, %f30332, %f65796, %f30674;
	// end inline asm
	// begin inline asm
	fma.rn.f32 %f30682, %f30332, %f65796, %f30678;
	// end inline asm
	// begin inline asm
	fma.rn.f32 %f30686, %f30332, %f65796, %f30682;
	// end inline asm
	// begin inline asm
	fma.rn.f32 %f30690, %f30332, %f65796, %f30686;
	// end inline asm
	// begin inline asm
	fma.rn.f32 %f30694, %f30332, %f65796, %f30690;
	// end inline asm
	// begin inline asm
	fma.rn.f32 %f30698, %f30332, %f65796, %f30694;
	// end inline asm
	// begin inline asm
	fma.rn.f32 %f30702, %f30332, %f65796, %f30698;
	// end inline asm
	// begin inline asm
	fma.rn.f32 %f30706, %f30332, %f65796, %f30702;
	// end inline asm
	// begin inline asm
	fma.rn.f32 %f30710, %f30332, %f65796, %f30706;
	// end inline asm
	// begin inline asm
	fma.rn.f32 %f30714, %f30332, %f65796, %f30710;
	// end inline asm
	// begin inline asm
	fma.rn.f32 %f30718, %f30332, %f65796, %f30714;
	// end inline asm
	// begin inline asm
	fma.rn.f32 %f30722, %f30332, %f65796, %f30718;
	// end inline asm
	// begin inline asm
	fma.rn.f32 %f30726, %f30332, %f65796, %f30722;
	// end inline asm
	// begin inline asm
	fma.rn.f32 %f30730, %f30332, %f65796, %f30726;
	// end inline asm
	// begin inline asm
	fma.rn.f32 %f30734, %f30332, %f65796, %f30730;
	// end inline asm
	// begin inline asm
	fma.rn.f32 %f30738, %f30332, %f65796, %f30734;
	// end inline asm
	// begin inline asm
	fma.rn.f32 %f30742, %f30332, %f65796, %f30738;
	// end inline asm
	// begin inline asm
	fma.rn.f32 %f30746, %f30332, %f65796, %f30742;
	// end inline asm
	// begin inline asm
	fma.rn.f32 %f30750, %f30332, %f65796, %f30746;
	// end inline asm
	// begin inline asm
	fma.rn.f32 %f30754, %f30332, %f65796, %f30750;
	// end inline asm
	// begin inline asm
	fma.rn.f32 %f30758, %f30332, %f65796, %f30754;
	// end inline asm
	// begin inline asm
	fma.rn.f32 %f30762, %f30332, %f65796, %f30758;
	// end inline asm
	// begin inline asm
	fma.rn.f32 %f30766, %f30332, %f65796, %f30762;
	// end inline asm
	// begin inline asm
	fma.rn.f32 %f30770, %f30332, %f65796, %f30766;
	// end inline asm
	// begin inline asm
	fma.rn.f32 %f30774, %f30332, %f65796, %f30770;
	// end inline asm
	// begin inline asm
	fma.rn.f32 %f30778, %f30332, %f65796, %f30774;
	// end inline asm
	// begin inline asm
	fma.rn.f32 %f30782, %f30332, %f65796, %f30778;
	// end inline asm
	// begin inline asm
	fma.rn.f32 %f30786, %f30332, %f65796, %f30782;
	// end inline asm
	// begin inline asm
	fma.rn.f32 %f30790, %f30332, %f65796, %f30786;
	// end inline asm
	// begin inline asm
	fma.rn.f32 %f30794, %f30332, %f65796, %f30790;
	// end inline asm
	// begin inline asm
	fma.rn.f32 %f30798, %f30332, %f65796, %f30794;
	// end inline asm
	// begin inline asm
	fma.rn.f32 %f30802, %f30332, %f65796, %f30798;
	// end inline asm
	// begin inline asm
	fma.rn.f32 %f30806, %f30332, %f65796, %f30802;
	// end inline asm
	// begin inline asm
	fma.rn.f32 %f30810, %f30332, %f65796, %f30806;
	// end inline asm
	// begin inline asm
	fma.rn.f32 %f30814, %f30332, %f65796, %f30810;
	// end inline asm
	// begin inline asm
	fma.rn.f32 %f30818, %f30332, %f65796, %f30814;
	// end inline asm
	// begin inline asm
	fma.rn.f32 %f30822, %f30332, %f65796, %f30818;
	// end inline asm
	// begin inline asm
	fma.rn.f32 %f30826, %f30332, %f65796, %f30822;
	// end inline asm
	// begin inline asm
	fma.rn.f32 %f30830, %f30332, %f65796, %f30826;
	// end inline asm
	// begin inline asm
	fma.rn.f32 %f30834, %f30332, %f65796, %f30830;
	// end inline asm
	// begin inline asm
	fma.rn.f32 %f30838, %f30332, %f65796, %f30834;
	// end inline asm
	// begin inline asm
	fma.rn.f32 %f30842, %f30332, %f65796, %f30838;
	// end inline asm
	// begin inline asm
	sin.approx.f32  %f30846, %f30842;
	// end inline asm
	// begin inline asm
	fma.rn.f32 %f30848, %f30846, %f65796, %f30842;
	// end inline asm
	// begin inline asm
	fma.rn.f32 %f30852, %f30846, %f65796, %f30848;
	// end inline asm
	// begin inline asm
	fma.rn.f32 %f30856, %f30846, %f65796, %f30852;
	// end inline asm
	// begin inline asm
	fma.rn.f32 %f30860, %f30846, %f65796, %f30856;
	// end inline asm
	// begin inline asm
	fma.rn.f32 %f30864, %f30846, %f65796, %f30860;
	// end inline asm
	// begin inline asm
	fma.rn.f32 %f30868, %f30846, %f65796, %f30864;
	// end inline asm
	// begin inline asm
	fma.rn.f32 %f30872, %f30846, %f65796, %f30868;
	// end inline asm
	// begin inline asm
	fma.rn.f32 %f30876, %f30846, %f65796, %f30872;
	// end inline asm
	// begin inline asm
	fma.rn.f32 %f30880, %f30846, %f65796, %f30876;
	// end inline asm
	// begin inline asm
	fma.rn.f32 %f30884, %f30846, %f65796, %f30880;
	// end inline asm
	// begin inline asm
	fma.rn.f32 %f30888, %f30846, %f65796, %f30884;
	// end inline asm
	// begin inline asm
	fma.rn.f32 %f30892, %f30846, %f65796, %f30888;
	// end inline asm
	// begin inline asm
	fma.rn.f32 %f30896, %f30846, %f65796, %f30892;
	// end inline asm
	// begin inline asm
	fma.rn.f32 %f30900, %f30846, %f65796, %f30896;
	// end inline asm
	// begin inline asm
	fma.rn.f32 %f30904, %f30846, %f65796, %f30900;
	// end inline asm
	// begin inline asm
	fma.rn.f32 %f30908, %f30846, %f65796, %f30904;
	// end inline asm
	// begin inline asm
	fma.rn.f32 %f30912, %f30846, %f65796, %f30908;
	// end inline asm
	// begin inline asm
	fma.rn.f32 %f30916, %f30846, %f65796, %f30912;
	// end inline asm
	// begin inline asm
	fma.rn.f32 %f30920, %f30846, %f65796, %f30916;
	// end inline asm
	// begin inline asm
	fma.rn.f32 %f30924, %f30846, %f65796, %f30920;
	// end inline asm
	// begin inline asm
	fma.rn.f32 %f30928, %f30846, %f65796, %f30924;
	// end inline asm
	// begin inline asm
	fma.rn.f32 %f30932, %f30846, %f65796, %f30928;
	// end inline asm
	// begin inline asm
	fma.rn.f32 %f30936, %f30846, %f65796, %f30932;
	// end inline asm
	// begin inline asm
	fma.rn.f32 %f30940, %f30846, %f65796, %f30936;
	// end inline asm
	// begin inline asm
	fma.rn.f32 %f30944, %f30846, %f65796, %f30940;
	// end inline asm
	// begin inline asm
	fma.rn.f32 %f30948, %f30846, %f65796, %f30944;
	// end inline asm
	// begin inline asm
	fma.rn.f32 %f30952, %f30846, %f65796, %f30948;
	// end inline asm
	// begin inline asm
	fma.rn.f32 %f30956, %f30846, %f65796, %f30952;
	// end inline asm
	// begin inline asm
	fma.rn.f32 %f30960, %f30846, %f65796, %f30956;
	// end inline asm
	// begin inline asm
	fma.rn.f32 %f30964, %f30846, %f65796, %f30960;
	// end inline asm
	// begin inline asm
	fma.rn.f32 %f30968, %f30846, %f65796, %f30964;
	// end inline asm
	// begin inline asm
	fma.rn.f32 %f30972, %f30846, %f65796, %f30968;
	// end inline asm
	// begin inline asm
	fma.rn.f32 %f30976, %f30846, %f65796, %f30972;
	// end inline asm
	// begin inline asm
	fma.rn.f32 %f30980, %f30846, %f65796, %f30976;
	// end inline asm
	// begin inline asm
	fma.rn.f32 %f30984, %f30846, %f65796, %f30980;
	// end inline asm
	// begin inline asm
	fma.rn.f32 %f30988, %f30846, %f65796, %f30984;
	// end inline asm
	// begin inline asm
	fma.rn.f32 %f30992, %f30846, %f65796, %f30988;
	// end inline asm
	// begin inline asm
	fma.rn.f32 %f30996, %f30846, %f65796, %f30992;
	// end inline asm
	// begin inline asm
	fma.rn.f32 %f31000, %f30846, %f65796, %f30996;
	// end inline asm
	// begin inline asm
	fma.rn.f32 %f31004, %f30846, %f65796, %f31000;
	// end inline asm
	// begin inline asm
	fma.rn.f32 %f31008, %f30846, %f65796, %f31004;
	// end inline asm
	// begin inline asm
	fma.rn.f32 %f31012, %f30846, %f65796, %f31008;
	// end inline asm
	// begin inline asm
	fma.rn.f32 %f31016, %f30846, %f65796, %f31012;
	// end inline asm
	// begin inline asm
	fma.rn.f32 %f31020, %f30846, %f65796, %f31016;
	// end inline asm
	// begin inline asm
	fma.rn.f32 %f31024, %f30846, %f65796, %f31020;
	// end inline asm
	// begin inline asm
	fma.rn.f32 %f31028, %f30846, %f65796, %f31024;
	// end inline asm
	// begin inline asm
	fma.rn.f32 %f31032, %f30846, %f65796, %f31028;
	// end inline asm
	// begin inline asm
	fma.rn.f32 %f31036, %f30846, %f65796, %f31032;
	// end inline asm
	// begin inline asm
	fma.rn.f32 %f31040, %f30846, %f65796, %f31036;
	// end inline asm
	// begin inline asm
	fma.rn.f32 %f31044, %f30846, %f65796, %f31040;
	// end inline asm
	// begin inline asm
	fma.rn.f32 %f31048, %f30846, %f65796, %f31044;
	// end inline asm
	// begin inline asm
	fma.rn.f32 %f31052, %f30846, %f65796, %f31048;
	// end inline asm
	// begin inline asm
	fma.rn.f32 %f31056, %f30846, %f65796, %f31052;
	// end inline asm
	// begin inline asm
	fma.rn.f32 %f31060, %f30846, %f65796, %f31056;
	// end inline asm
	// begin inline asm
	fma.rn.f32 %f31064, %f30846, %f65796, %f31060;
	// end inline asm
	// begin inline asm
	fma.rn.f32 %f31068, %f30846, %f65796, %f31064;
	// end inline asm
	// begin inline asm
	fma.rn.f32 %f31072, %f30846, %f65796, %f31068;
	// end inline asm
	// begin inline asm
	fma.rn.f32 %f31076, %f30846, %f65796, %f31072;
	// end inline asm
	// begin inline asm
	fma.rn.f32 %f31080, %f30846, %f65796, %f31076;
	// end inline asm
	// begin inline asm
	fma.rn.f32 %f31084, %f30846, %f65796, %f31080;
	// end inline asm
	// begin inline asm
	fma.rn.f32 %f31088, %f30846, %f65796, %f31084;
	// end inline asm
	// begin inline asm
	fma.rn.f32 %f31092, %f30846, %f65796, %f31088;
	// end inline asm
	// begin inline asm
	fma.rn.f32 %f31096, %f30846, %f65796, %f31092;
	// end inline asm
	// begin inline asm
	fma.rn.f32 %f31100, %f30846, %f65796, %f31096;
	// end inline asm
	// begin inline asm
	fma.rn.f32 %f31104, %f30846, %f65796, %f31100;
	// end inline asm
	// begin inline asm
	fma.rn.f32 %f31108, %f30846, %f65796, %f31104;
	// end inline asm
	// begin inline asm
	fma.rn.f32 %f31112, %f30846, %f65796, %f31108;
	// end inline asm
	// begin inline asm
	fma.rn.f32 %f31116, %f30846, %f65796, %f31112;
	// end inline asm
	// begin inline asm
	fma.rn.f32 %f31120, %f30846, %f65796, %f31116;
	// end inline asm
	// begin inline asm
	fma.rn.f32 %f31124, %f30846, %f65796, %f31120;
	// end inline asm
	// begin inline asm
	fma.rn.f32 %f31128, %f30846, %f65796, %f31124;
	// end inline asm
	// begin inline asm
	fma.rn.f32 %f31132, %f30846, %f65796, %f31128;
	// end inline asm
	// begin inline asm
	fma.rn.f32 %f31136, %f30846, %f65796, %f31132;
	// end inline asm
	// begin inline asm
	fma.rn.f32 %f31140, %f30846, %f65796, %f31136;
	// end inline asm
	// begin inline asm
	fma.rn.f32 %f31144, %f30846, %f65796, %f31140;
	// end inline asm
	// begin inline asm
	fma.rn.f32 %f31148, %f30846, %f65796, %f31144;
	// end inline asm
	// begin inline asm
	fma.rn.f32 %f31152, %f30846, %f65796, %f31148;
	// end inline asm
	// begin inline asm
	fma.rn.f32 %f31156, %f30846, %f65796, %f31152;
	// end inline asm
	// begin inline asm
	fma.rn.f32 %f31160, %f30846, %f65796, %f31156;
	// end inline asm
	// begin inline asm
	fma.rn.f32 %f31164, %f30846, %f65796, %f31160;
	// end inline asm
	// begin inline asm
	fma.rn.f32 %f31168, %f30846, %f65796, %f31164;
	// end inline asm
	// begin inline asm
	fma.rn.f32 %f31172, %f30846, %f65796, %f31168;
	// end inline asm
	// begin inline asm
	fma.rn.f32 %f31176, %f30846, %f65796, %f31172;
	// end inline asm
	// begin inline asm
	fma.rn.f32 %f31180, %f30846, %f65796, %f31176;
	// end inline asm
	// begin inline asm
	fma.rn.f32 %f31184, %f30846, %f65796, %f31180;
	// end inline asm
	// begin inline asm
	fma.rn.f32 %f31188, %f30846, %f65796, %f31184;
	// end inline asm
	// begin inline asm
	fma.rn.f32 %f31192, %f30846, %f65796, %f31188;
	// end inline asm
	// begin inline asm
	fma.rn.f32 %f31196, %f30846, %f65796, %f31192;
	// end inline asm
	// begin inline asm
	fma.rn.f32 %f31200, %f30846, %f65796, %f31196;
	// end inline asm
	// begin inline asm
	fma.rn.f32 %f31204, %f30846, %f65796, %f31200;
	// end inline asm
	// begin inline asm
	fma.rn.f32 %f31208, %f30846, %f65796, %f31204;
	// end inline asm
	// begin inline asm
	fma.rn.f32 %f31212, %f30846, %f65796, %f31208;
	// end inline asm
	// begin inline asm
	fma.rn.f32 %f31216, %f30846, %f65796, %f31212;
	// end inline asm
	// begin inline asm
	fma.rn.f32 %f31220, %f30846, %f65796, %f31216;
	// end inline asm
	// begin inline asm
	fma.rn.f32 %f31224, %f30846, %f65796, %f31220;
	// end inline asm
	// begin inline asm
	fma.rn.f32 %f31228, %f30846, %f65796, %f31224;
	// end inline asm
	// begin inline asm
	fma.rn.f32 %f31232, %f30846, %f65796, %f31228;
	// end inline asm
	// begin inline asm
	fma.rn.f32 %f31236, %f30846, %f65796, %f31232;
	// end inline asm
	// begin inline asm
	fma.rn.f32 %f31240, %f30846, %f65796, %f31236;
	// end inline asm
	// begin inline asm
	fma.rn.f32 %f31244, %f30846, %f65796, %f31240;
	// end inline asm
	// begin inline asm
	fma.rn.f32 %f31248, %f30846, %f65796, %f31244;
	// end inline asm
	// begin inline asm
	fma.rn.f32 %f31252, %f30846, %f65796, %f31248;
	// end inline asm
	// begin inline asm
	fma.rn.f32 %f31256, %f30846, %f65796, %f31252;
	// end inline asm
	// begin inline asm
	fma.rn.f32 %f31260, %f30846, %f65796, %f31256;
	// end inline asm
	// begin inline asm
	fma.rn.f32 %f31264, %f30846, %f65796, %f31260;
	// end inline asm
	// begin inline asm
	fma.rn.f32 %f31268, %f30846, %f65796, %f31264;
	// end inline asm
	// begin inline asm
	fma.rn.f32 %f31272, %f30846, %f65796, %f31268;
	// end inline asm
	// begin inline asm
	fma.rn.f32 %f31276, %f30846, %f65796, %f31272;
	// end inline asm
	// begin inline asm
	fma.rn.f32 %f31280, %f30846, %f65796, %f31276;
	// end inline asm
	// begin inline asm
	fma.rn.f32 %f31284, %f30846, %f65796, %f31280;
	// end inline asm
	// begin inline asm
	fma.rn.f32 %f31288, %f30846, %f65796, %f31284;
	// end inline asm
	// begin inline asm
	fma.rn.f32 %f31292, %f30846, %f65796, %f31288;
	// end inline asm
	// begin inline asm
	fma.rn.f32 %f31296, %f30846, %f65796, %f31292;
	// end inline asm
	// begin inline asm
	fma.rn.f32 %f31300, %f30846, %f65796, %f31296;
	// end inline asm
	// begin inline asm
	fma.rn.f32 %f31304, %f30846, %f65796, %f31300;
	// end inline asm
	// begin inline asm
	fma.rn.f32 %f31308, %f30846, %f65796, %f31304;
	// end inline asm
	// begin inline asm
	fma.rn.f32 %f31312, %f30846, %f65796, %f31308;
	// end inline asm
	// begin inline asm
	fma.rn.f32 %f31316, %f30846, %f65796, %f31312;
	// end inline asm
	// begin inline asm
	fma.rn.f32 %f31320, %f30846, %f65796, %f31316;
	// end inline asm
	// begin inline asm
	fma.rn.f32 %f31324, %f30846, %f65796, %f31320;
	// end inline asm
	// begin inline asm
	fma.rn.f32 %f31328, %f30846, %f65796, %f31324;
	// end inline asm
	// begin inline asm
	fma.rn.f32 %f31332, %f30846, %f65796, %f31328;
	// end inline asm
	// begin inline asm
	fma.rn.f32 %f31336, %f30846, %f65796, %f31332;
	// end inline asm
	// begin inline asm
	fma.rn.f32 %f31340, %f30846, %f65796, %f31336;
	// end inline asm
	// begin inline asm
	fma.rn.f32 %f31344, %f30846, %f65796, %f31340;
	// end inline asm
	// begin inline asm
	fma.rn.f32 %f31348, %f30846, %f65796, %f31344;
	// end inline asm
	// begin inline asm
	fma.rn.f32 %f31352, %f30846, %f65796, %f31348;
	// end inline asm
	// begin inline asm
	fma.rn.f32 %f31356, %f30846, %f65796, %f31352;
	// end inline asm
	// begin inline asm
	sin.approx.f32  %f31360, %f31356;
	// end inline asm
	// begin inline asm
	fma.rn.f32 %f31362, %f31360, %f65796, %f31356;
	// end inline asm
	// begin inline asm
	fma.rn.f32 %f31366, %f31360, %f65796, %f31362;
	// end inline asm
	// begin inline asm
	fma.rn.f32 %f31370, %f31360, %f65796, %f31366;
	// end inline asm
	// begin inline asm
	fma.rn.f32 %f31374, %f31360, %f65796, %f31370;
	// end inline asm
	// begin inline asm
	fma.rn.f32 %f31378, %f31360, %f65796, %f31374;
	// end inline asm
	// begin inline asm
	fma.rn.f32 %f31382, %f31360, %f65796, %f31378;
	// end inline asm
	// begin inline asm
	fma.rn.f32 %f31386, %f31360, %f65796, %f31382;
	// end inline asm
	// begin inline asm
	fma.rn.f32 %f31390, %f31360, %f65796, %f31386;
	// end inline asm
	// begin inline asm
	fma.rn.f32 %f31394, %f31360, %f65796, %f31390;
	// end inline asm
	// begin inline asm
	fma.rn.f32 %f31398, %f31360, %f65796, %f31394;
	// end inline asm
	// begin inline asm
	fma.rn.f32 %f31402, %f31360, %f65796, %f31398;
	// end inline asm
	// begin inline asm
	fma.rn.f32 %f31406, %f31360, %f65796, %f31402;
	// end inline asm
	// begin inline asm
	fma.rn.f32 %f31410, %f31360, %f65796, %f31406;
	// end inline asm
	// begin inline asm
	fma.rn.f32 %f31414, %f31360, %f65796, %f31410;
	// end inline asm
	// begin inline asm
	fma.rn.f32 %f31418, %f31360, %f65796, %f31414;
	// end inline asm
	// begin inline asm
	fma.rn.f32 %f31422, %f31360, %f65796, %f31418;
	// end inline asm
	// begin inline asm
	fma.rn.f32 %f31426, %f31360, %f65796, %f31422;
	// end inline asm
	// begin inline asm
	fma.rn.f32 %f31430, %f31360, %f65796, %f31426;
	// end inline asm
	// begin inline asm
	fma.rn.f32 %f31434, %f31360, %f65796, %f31430;
	// end inline asm
	// begin inline asm
	fma.rn.f32 %f31438, %f31360, %f65796, %f31434;
	// end inline asm
	// begin inline asm
	fma.rn.f32 %f31442, %f31360, %f65796, %f31438;
	// end inline asm
	// begin inline asm
	fma.rn.f32 %f31446, %f31360, %f65796, %f31442;
	// end inline asm
	// begin inline asm
	fma.rn.f32 %f31450, %f31360, %f65796, %f31446;
	// end inline asm
	// begin inline asm
	fma.rn.f32 %f31454, %f31360, %f65796, %f31450;
	// end inline asm
	// begin inline asm
	fma.rn.f32 %f31458, %f31360, %f65796, %f31454;
	// end inline asm
	// begin inline asm
	fma.rn.f32 %f31462, %f31360, %f65796, %f31458;
	// end inline asm
	// begin inline asm
	fma.rn.f32 %f31466, %f31360, %f65796, %f31462;
	// end inline asm
	// begin inline asm
	fma.rn.f32 %f31470, %f31360, %f65796, %f31466;
	// end inline asm
	// begin inline asm
	fma.rn.f32 %f31474, %f31360, %f65796, %f31470;
	// end inline asm
	// begin inline asm
	fma.rn.f32 %f31478, %f31360, %f65796, %f31474;
	// end inline asm
	// begin inline asm
	fma.rn.f32 %f31482, %f31360, %f65796, %f31478;
	// end inline asm
	// begin inline asm
	fma.rn.f32 %f31486, %f31360, %f65796, %f31482;
	// end inline asm
	// begin inline asm
	fma.rn.f32 %f31490, %f31360, %f65796, %f31486;
	// end inline asm
	// begin inline asm
	fma.rn.f32 %f31494, %f31360, %f65796, %f31490;
	// end inline asm
	// begin inline asm
	fma.rn.f32 %f31498, %f31360, %f65796, %f31494;
	// end inline asm
	// begin inline asm
	fma.rn.f32 %f31502, %f31360, %f65796, %f31498;
	// end inline asm
	// begin inline asm
	fma.rn.f32 %f31506, %f31360, %f65796, %f31502;
	// end inline asm
	// begin inline asm
	fma.rn.f32 %f31510, %f31360, %f65796, %f31506;
	// end inline asm
	// begin inline asm
	fma.rn.f32 %f31514, %f31360, %f65796, %f31510;
	// end inline asm
	// begin inline asm
	fma.rn.f32 %f31518, %f31360, %f65796, %f31514;
	// end inline asm
	// begin inline asm
	fma.rn.f32 %f31522, %f31360, %f65796, %f31518;
	// end inline asm
	// begin inline asm
	fma.rn.f32 %f31526, %f31360, %f65796, %f31522;
	// end inline asm
	// begin inline asm
	fma.rn.f32 %f31530, %f31360, %f65796, %f31526;
	// end inline asm
	// begin inline asm
	fma.rn.f32 %f31534, %f31360, %f65796, %f31530;
	// end inline asm
	// begin inline asm
	fma.rn.f32 %f31538, %f31360, %f65796, %f31534;
	// end inline asm
	// begin inline asm
	fma.rn.f32 %f31542, %f31360, %f65796, %f31538;
	// end inline asm
	// begin inline asm
	fma.rn.f32 %f31546, %f31360, %f65796, %f31542;
	// end inline asm
	// begin inline asm
	fma.rn.f32 %f31550, %f31360, %f65796, %f31546;
	// end inline asm
	// begin inline asm
	fma.rn.f32 %f31554, %f31360, %f65796, %f31550;
	// end inline asm
	// begin inline asm
	fma.rn.f32 %f31558, %f31360, %f65796, %f31554;
	// end inline asm
	// begin inline asm
	fma.rn.f32 %f31562, %f31360, %f65796, %f31558;
	// end inline asm
	// begin inline asm
	fma.rn.f32 %f31566, %f31360, %f65796, %f31562;
	// end inline asm
	// begin inline asm
	fma.rn.f32 %f31570, %f31360, %f65796, %f31566;
	// end inline asm
	// begin inline asm
	fma.rn.f32 %f31574, %f31360, %f65796, %f31570;
	// end inline asm
	// begin inline asm
	fma.rn.f32 %f31578, %f31360, %f65796, %f31574;
	// end inline asm
	// begin inline asm
	fma.rn.f32 %f31582, %f31360, %f65796, %f31578;
	// end inline asm
	// begin inline asm
	fma.rn.f32 %f31586, %f31360, %f65796, %f31582;
	// end inline asm
	// begin inline asm
	fma.rn.f32 %f31590, %f31360, %f65796, %f31586;
	// end inline asm
	// begin inline asm
	fma.rn.f32 %f31594, %f31360, %f65796, %f31590;
	// end inline asm
	// begin inline asm
	fma.rn.f32 %f31598, %f31360, %f65796, %f31594;
	// end inline asm
	// begin inline asm
	fma.rn.f32 %f31602, %f31360, %f65796, %f31598;
	// end inline asm
	// begin inline asm
	fma.rn.f32 %f31606, %f31360, %f65796, %f31602;
	// end inline asm
	// begin inline asm
	fma.rn.f32 %f31610, %f31360, %f65796, %f31606;
	// end inline asm
	// begin inline asm
	fma.rn.f32 %f31614, %f31360, %f65796, %f31610;
	// end inline asm
	// begin inline asm
	fma.rn.f32 %f31618, %f31360, %f65796, %f31614;
	// end inline asm
	// begin inline asm
	fma.rn.f32 %f31622, %f31360, %f65796, %f31618;
	// end inline asm
	// begin inline asm
	fma.rn.f32 %f31626, %f31360, %f65796, %f31622;
	// end inline asm
	// begin inline asm
	fma.rn.f32 %f31630, %f31360, %f65796, %f31626;
	// end inline asm
	// begin inline asm
	fma.rn.f32 %f31634, %f31360, %f65796, %f31630;
	// end inline asm
	// begin inline asm
	fma.rn.f32 %f31638, %f31360, %f65796, %f31634;
	// end inline asm
	// begin inline asm
	fma.rn.f32 %f31642, %f31360, %f65796, %f31638;
	// end inline asm
	// begin inline asm
	fma.rn.f32 %f31646, %f31360, %f65796, %f31642;
	// end inline asm
	// begin inline asm
	fma.rn.f32 %f31650, %f31360, %f65796, %f31646;
	// end inline asm
	// begin inline asm
	fma.rn.f32 %f31654, %f31360, %f65796, %f31650;
	// end inline asm
	// begin inline asm
	fma.rn.f32 %f31658, %f31360, %f65796, %f31654;
	// end inline asm
	// begin inline asm
	fma.rn.f32 %f31662, %f31360, %f65796, %f31658;
	// end inline asm
	// begin inline asm
	fma.rn.f32 %f31666, %f31360, %f65796, %f31662;
	// end inline asm
	// begin inline asm
	fma.rn.f32 %f31670, %f31360, %f65796, %f31666;
	// end inline asm
	// begin inline asm
	fma.rn.f32 %f31674, %f31360, %f65796, %f31670;
	// end inline asm
	// begin inline asm
	fma.rn.f32 %f31678, %f31360, %f65796, %f31674;
	// end inline asm
	// begin inline asm
	fma.rn.f32 %f31682, %f31360, %f65796, %f31678;
	// end inline asm
	// begin inline asm
	fma.rn.f32 %f31686, %f31360, %f65796, %f31682;
	// end inline asm
	// begin inline asm
	fma.rn.f32 %f31690, %f31360, %f65796, %f31686;
	// end inline asm
	// begin inline asm
	fma.rn.f32 %f31694, %f31360, %f65796, %f31690;
	// end inline asm
	// begin inline asm
	fma.rn.f32 %f31698, %f31360, %f65796, %f31694;
	// end inline asm
	// begin inline asm
	fma.rn.f32 %f31702, %f31360, %f65796, %f31698;
	// end inline asm
	// begin inline asm
	fma.rn.f32 %f31706, %f31360, %f65796, %f31702;
	// end inline asm
	// begin inline asm
	fma.rn.f32 %f31710, %f31360, %f65796, %f31706;
	// end inline asm
	// begin inline asm
	fma.rn.f32 %f31714, %f31360, %f65796, %f31710;
	// end inline asm
	// begin inline asm
	fma.rn.f32 %f31718, %f31360, %f65796, %f31714;
	// end inline asm
	// begin inline asm
	fma.rn.f32 %f31722, %f31360, %f65796, %f31718;
	// end inline asm
	// begin inline asm
	fma.rn.f32 %f31726, %f31360, %f65796, %f31722;
	// end inline asm
	// begin inline asm
	fma.rn.f32 %f31730, %f31360, %f65796, %f31726;
	// end inline asm
	// begin inline asm
	fma.rn.f32 %f31734, %f31360, %f65796, %f31730;
	// end inline asm
	// begin inline asm
	fma.rn.f32 %f31738, %f31360, %f65796, %f31734;
	// end inline asm
	// begin inline asm
	fma.rn.f32 %f31742, %f31360, %f65796, %f31738;
	// end inline asm
	// begin inline asm
	fma.rn.f32 %f31746, %f31360, %f65796, %f31742;
	// end inline asm
	// begin inline asm
	fma.rn.f32 %f31750, %f31360, %f65796, %f31746;
	// end inline asm
	// begin inline asm
	fma.rn.f32 %f31754, %f31360, %f65796, %f31750;
	// end inline asm
	// begin inline asm
	fma.rn.f32 %f31758, %f31360, %f65796, %f31754;
	// end inline asm
	// begin inline asm
	fma.rn.f32 %f31762, %f31360, %f65796, %f31758;
	// end inline asm
	// begin inline asm
	fma.rn.f32 %f31766, %f31360, %f65796, %f31762;
	// end inline asm
	// begin inline asm
	fma.rn.f32 %f31770, %f31360, %f65796, %f31766;
	// end inline asm
	// begin inline asm
	fma.rn.f32 %f31774, %f31360, %f65796, %f31770;
	// end inline asm
	// begin inline asm
	fma.rn.f32 %f31778, %f31360, %f65796, %f31774;
	// end inline asm
	// begin inline asm
	fma.rn.f32 %f31782, %f31360, %f65796, %f31778;
	// end inline asm
	// begin inline asm
	fma.rn.f32 %f31786, %f31360, %f65796, %f31782;
	// end inline asm
	// begin inline asm
	fma.rn.f32 %f31790, %f31360, %f65796, %f31786;
	// end inline asm
	// begin inline asm
	fma.rn.f32 %f31794, %f31360, %f65796, %f31790;
	// end inline asm
	// begin inline asm
	fma.rn.f32 %f31798, %f31360, %f65796, %f31794;
	// end inline asm
	// begin inline asm
	fma.rn.f32 %f31802, %f31360, %f65796, %f31798;
	// end inline asm
	// begin inline asm
	fma.rn.f32 %f31806, %f31360, %f65796, %f31802;
	// end inline asm
	// begin inline asm
	fma.rn.f32 %f31810, %f31360, %f65796, %f31806;
	// end inline asm
	// begin inline asm
	fma.rn.f32 %f31814, %f31360, %f65796, %f31810;
	// end inline asm
	// begin inline asm
	fma.rn.f32 %f31818, %f31360, %f65796, %f31814;
	// end inline asm
	// begin inline asm
	fma.rn.f32 %f31822, %f31360, %f65796, %f31818;
	// end inline asm
	// begin inline asm
	fma.rn.f32 %f31826, %f31360, %f65796, %f31822;
	// end inline asm
	// begin inline asm
	fma.rn.f32 %f31830, %f31360, %f65796, %f31826;
	// end inline asm
	// begin inline asm
	fma.rn.f32 %f31834, %f31360, %f65796, %f31830;
	// end inline asm
	// begin inline asm
	fma.rn.f32 %f31838, %f31360, %f65796, %f31834;
	// end inline asm
	// begin inline asm
	fma.rn.f32 %f31842, %f31360, %f65796, %f31838;
	// end inline asm
	// begin inline asm
	fma.rn.f32 %f31846, %f31360, %f65796, %f31842;
	// end inline asm
	// begin inline asm
	fma.rn.f32 %f31850, %f31360, %f65796, %f31846;
	// end inline asm
	// begin inline asm
	fma.rn.f32 %f31854, %f31360, %f65796, %f31850;
	// end inline asm
	// begin inline asm
	fma.rn.f32 %f31858, %f31360, %f65796, %f31854;
	// end inline asm
	// begin inline asm
	fma.rn.f32 %f31862, %f31360, %f65796, %f31858;
	// end inline asm
	// begin inline asm
	fma.rn.f32 %f31866, %f31360, %f65796, %f31862;
	// end inline asm
	// begin inline asm
	fma.rn.f32 %f31870, %f31360, %f65796, %f31866;
	// end inline asm
	// begin inline asm
	sin.approx.f32  %f31874, %f31870;
	// end inline asm
	// begin inline asm
	fma.rn.f32 %f31876, %f31874, %f65796, %f31870;
	// end inline asm
	// begin inline asm
	fma.rn.f32 %f31880, %f31874, %f65796, %f31876;
	// end inline asm
	// begin inline asm
	fma.rn.f32 %f31884, %f31874, %f65796, %f31880;
	// end inline asm
	// begin inline asm
	fma.rn.f32 %f31888, %f31874, %f65796, %f31884;
	// end inline asm
	// begin inline asm
	fma.rn.f32 %f31892, %f31874, %f65796, %f31888;
	// end inline asm
	// begin inline asm
	fma.rn.f32 %f31896, %f31874, %f65796, %f31892;
	// end inline asm
	// begin inline asm
	fma.rn.f32 %f31900, %f31874, %f65796, %f31896;
	// end inline asm
	// begin inline asm
	fma.rn.f32 %f31904, %f31874, %f65796, %f31900;
	// end inline asm
	// begin inline asm
	fma.rn.f32 %f31908, %f31874, %f65796, %f31904;
	// end inline asm
	// begin inline asm
	fma.rn.f32 %f31912, %f31874, %f65796, %f31908;
	// end inline asm
	// begin inline asm
	fma.rn.f32 %f31916, %f31874, %f65796, %f31912;
	// end inline asm
	// begin inline asm
	fma.rn.f32 %f31920, %f31874, %f65796, %f31916;
	// end inline asm
	// begin inline asm
	fma.rn.f32 %f31924, %f31874, %f65796, %f31920;
	// end inline asm
	// begin inline asm
	fma.rn.f32 %f31928, %f31874, %f65796, %f31924;
	// end inline asm
	// begin inline asm
	fma.rn.f32 %f31932, %f31874, %f65796, %f31928;
	// end inline asm
	// begin inline asm
	fma.rn.f32 %f31936, %f31874, %f65796, %f31932;
	// end inline asm
	// begin inline asm
	fma.rn.f32 %f31940, %f31874, %f65796, %f31936;
	// end inline asm
	// begin inline asm
	fma.rn.f32 %f31944, %f31874, %f65796, %f31940;
	// end inline asm
	// begin inline asm
	fma.rn.f32 %f31948, %f31874, %f65796, %f31944;
	// end inline asm
	// begin inline asm
	fma.rn.f32 %f31952, %f31874, %f65796, %f31948;
	// end inline asm
	// begin inline asm
	fma.rn.f32 %f31956, %f31874, %f65796, %f31952;
	// end inline asm
	// begin inline asm
	fma.rn.f32 %f31960, %f31874, %f65796, %f31956;
	// end inline asm
	// begin inline asm
	fma.rn.f32 %f31964, %f31874, %f65796, %f31960;
	// end inline asm
	// begin inline asm
	fma.rn.f32 %f31968, %f31874, %f65796, %f31964;
	// end inline asm
	// begin inline asm
	fma.rn.f32 %f31972, %f31874, %f65796, %f31968;
	// end inline asm
	// begin inline asm
	fma.rn.f32 %f31976, %f31874, %f65796, %f31972;
	// end inline asm
	// begin inline asm
	fma.rn.f32 %f31980, %f31874, %f65796, %f31976;
	// end inline asm
	// begin inline asm
	fma.rn.f32 %f31984, %f31874, %f65796, %f31980;
	// end inline asm
	// begin inline asm
	fma.rn.f32 %f31988, %f31874, %f65796, %f31984;
	// end inline asm
	// begin inline asm
	fma.rn.f32 %f31992, %f31874, %f65796, %f31988;
	// end inline asm
	// begin inline asm
	fma.rn.f32 %f31996, %f31874, %f65796, %f31992;
	// end inline asm
	// begin inline asm
	fma.rn.f32 %f32000, %f31874, %f65796, %f31996;
	// end inline asm
	// begin inline asm
	fma.rn.f32 %f32004, %f31874, %f65796, %f32000;
	// end inline asm
	// begin inline asm
	fma.rn.f32 %f32008, %f31874, %f65796, %f32004;
	// end inline asm
	// begin inline asm
	fma.rn.f32 %f32012, %f31874, %f65796, %f32008;
	// end inline asm
	// begin inline asm
	fma.rn.f32 %f32016, %f31874, %f65796, %f32012;
	// end inline asm
	// begin inline asm
	fma.rn.f32 %f32020, %f31874, %f65796, %f32016;
	// end inline asm
	// begin inline asm
	fma.rn.f32 %f32024, %f31874, %f65796, %f32020;
	// end inline asm
	// begin inline asm
	fma.rn.f32 %f32028, %f31874, %f65796, %f32024;
	// end inline asm
	// begin inline asm
	fma.rn.f32 %f32032, %f31874, %f65796, %f32028;
	// end inline asm
	// begin inline asm
	fma.rn.f32 %f32036, %f31874, %f65796, %f32032;
	// end inline asm
	// begin inline asm
	fma.rn.f32 %f32040, %f31874, %f65796, %f32036;
	// end inline asm
	// begin inline asm
	fma.rn.f32 %f32044, %f31874, %f65796, %f32040;
	// end inline asm
	// begin inline asm
	fma.rn.f32 %f32048, %f31874, %f65796, %f32044;
	// end inline asm
	// begin inline asm
	fma.rn.f32 %f32052, %f31874, %f65796, %f32048;
	// end inline asm
	// begin inline asm
	fma.rn.f32 %f32056, %f31874, %f65796, %f32052;
	// end inline asm
	// begin inline asm
	fma.rn.f32 %f32060, %f31874, %f65796, %f32056;
	// end inline asm
	// begin inline asm
	fma.rn.f32 %f32064, %f31874, %f65796, %f32060;
	// end inline asm
	// begin inline asm
	fma.rn.f32 %f32068, %f31874, %f65796, %f32064;
	// end inline asm
	// begin inline asm
	fma.rn.f32 %f32072, %f31874, %f65796, %f32068;
	// end inline asm
	// begin inline asm
	fma.rn.f32 %f32076, %f31874, %f65796, %f32072;
	// end inline asm
	// begin inline asm
	fma.rn.f32 %f32080, %f31874, %f65796, %f32076;
	// end inline asm
	// begin inline asm
	fma.rn.f32 %f32084, %f31874, %f65796, %f32080;
	// end inline asm
	// begin inline asm
	fma.rn.f32 %f32088, %f31874, %f65796, %f32084;
	// end inline asm
	// begin inline asm
	fma.rn.f32 %f32092, %f31874, %f65796, %f32088;
	// end inline asm
	// begin inline asm
	fma.rn.f32 %f32096, %f31874, %f65796, %f32092;
	// end inline asm
	// begin inline asm
	fma.rn.f32 %f32100, %f31874, %f65796, %f32096;
	// end inline asm
	// begin inline asm
	fma.rn.f32 %f32104, %f31874, %f65796, %f32100;
	// end inline asm
	// begin inline asm
	fma.rn.f32 %f32108, %f31874, %f65796, %f32104;
	// end inline asm
	// begin inline asm
	fma.rn.f32 %f32112, %f31874, %f65796, %f32108;
	// end inline asm
	// begin inline asm
	fma.rn.f32 %f32116, %f31874, %f65796, %f32112;
	// end inline asm
	// begin inline asm
	fma.rn.f32 %f32120, %f31874, %f65796, %f32116;
	// end inline asm
	// begin inline asm
	fma.rn.f32 %f32124, %f31874, %f65796, %f32120;
	// end inline asm
	// begin inline asm
	fma.rn.f32 %f32128, %f31874, %f65796, %f32124;
	// end inline asm
	// begin inline asm
	fma.rn.f32 %f32132, %f31874, %f65796, %f32128;
	// end inline asm
	// begin inline asm
	fma.rn.f32 %f32136, %f31874, %f65796, %f32132;
	// end inline asm
	// begin inline asm
	fma.rn.f32 %f32140, %f31874, %f65796, %f32136;
	// end inline asm
	// begin inline asm
	fma.rn.f32 %f32144, %f31874, %f65796, %f32140;
	// end inline asm
	// begin inline asm
	fma.rn.f32 %f32148, %f31874, %f65796, %f32144;
	// end inline asm
	// begin inline asm
	fma.rn.f32 %f32152, %f31874, %f65796, %f32148;
	// end inline asm
	// begin inline asm
	fma.rn.f32 %f32156, %f31874, %f65796, %f32152;
	// end inline asm
	// begin inline asm
	fma.rn.f32 %f32160, %f31874, %f65796, %f32156;
	// end inline asm
	// begin inline asm
	fma.rn.f32 %f32164, %f31874, %f65796, %f32160;
	// end inline asm
	// begin inline asm
	fma.rn.f32 %f32168, %f31874, %f65796, %f32164;
	// end inline asm
	// begin inline asm
	fma.rn.f32 %f32172, %f31874, %f65796, %f32168;
	// end inline asm
	// begin inline asm
	fma.rn.f32 %f32176, %f31874, %f65796, %f32172;
	// end inline asm
	// begin inline asm
	fma.rn.f32 %f32180, %f31874, %f65796, %f32176;
	// end inline asm
	// begin inline asm
	fma.rn.f32 %f32184, %f31874, %f65796, %f32180;
	// end inline asm
	// begin inline asm
	fma.rn.f32 %f32188, %f31874, %f65796, %f32184;
	// end inline asm
	// begin inline asm
	fma.rn.f32 %f32192, %f31874, %f65796, %f32188;
	// end inline asm
	// begin inline asm
	fma.rn.f32 %f32196, %f31874, %f65796, %f32192;
	// end inline asm
	// begin inline asm
	fma.rn.f32 %f32200, %f31874, %f65796, %f32196;
	// end inline asm
	// begin inline asm
	fma.rn.f32 %f32204, %f31874, %f65796, %f32200;
	// end inline asm
	// begin inline asm
	fma.rn.f32 %f32208, %f31874, %f65796, %f32204;
	// end inline asm
	// begin inline asm
	fma.rn.f32 %f32212, %f31874, %f65796, %f32208;
	// end inline asm
	// begin inline asm
	fma.rn.f32 %f32216, %f31874, %f65796, %f32212;
	// end inline asm
	// begin inline asm
	fma.rn.f32 %f32220, %f31874, %f65796, %f32216;
	// end inline asm
	// begin inline asm
	fma.rn.f32 %f32224, %f31874, %f65796, %f32220;
	// end inline asm
	// begin inline asm
	fma.rn.f32 %f32228, %f31874, %f65796, %f32224;
	// end inline asm
	// begin inline asm
	fma.rn.f32 %f32232, %f31874, %f65796, %f32228;
	// end inline asm
	// begin inline asm
	fma.rn.f32 %f32236, %f31874, %f65796, %f32232;
	// end inline asm
	// begin inline asm
	fma.rn.f32 %f32240, %f31874, %f65796, %f32236;
	// end inline asm
	// begin inline asm
	fma.rn.f32 %f32244, %f31874, %f65796, %f32240;
	// end inline asm
	// begin inline asm
	fma.rn.f32 %f32248, %f31874, %f65796, %f32244;
	// end inline asm
	// begin inline asm
	fma.rn.f32 %f32252, %f31874, %f65796, %f32248;
	// end inline asm
	// begin inline asm
	fma.rn.f32 %f32256, %f31874, %f65796, %f32252;
	// end inline asm
	// begin inline asm
	fma.rn.f32 %f32260, %f31874, %f65796, %f32256;
	// end inline asm
	// begin inline asm
	fma.rn.f32 %f32264, %f31874, %f65796, %f32260;
	// end inline asm
	// begin inline asm
	fma.rn.f32 %f32268, %f31874, %f65796, %f32264;
	// end inline asm
	// begin inline asm
	fma.rn.f32 %f32272, %f31874, %f65796, %f32268;
	// end inline asm
	// begin inline asm
	fma.rn.f32 %f32276, %f31874, %f65796, %f32272;
	// end inline asm
	// begin inline asm
	fma.rn.f32 %f32280, %f31874, %f65796, %f32276;
	// end inline asm
	// begin inline asm
	fma.rn.f32 %f32284, %f31874, %f65796, %f32280;
	// end inline asm
	// begin inline asm
	fma.rn.f32 %f32288, %f31874, %f65796, %f32284;
	// end inline asm
	// begin inline asm
	fma.rn.f32 %f32292, %f31874, %f65796, %f32288;
	// end inline asm
	// begin inline asm
	fma.rn.f32 %f32296, %f31874, %f65796, %f32292;
	// end inline asm
	// begin inline asm
	fma.rn.f32 %f32300, %f31874, %f65796, %f32296;
	// end inline asm
	// begin inline asm
	fma.rn.f32 %f32304, %f31874, %f65796, %f32300;
	// end inline asm
	// begin inline asm
	fma.rn.f32 %f32308, %f31874, %f65796, %f32304;
	// end inline asm
	// begin inline asm
	fma.rn.f32 %f32312, %f31874, %f65796, %f32308;
	// end inline asm
	// begin inline asm
	fma.rn.f32 %f32316, %f31874, %f65796, %f32312;
	// end inline asm
	// begin inline asm
	fma.rn.f32 %f32320, %f31874, %f65796, %f32316;
	// end inline asm
	// begin inline asm
	fma.rn.f32 %f32324, %f31874, %f65796, %f32320;
	// end inline asm
	// begin inline asm
	fma.rn.f32 %f32328, %f31874, %f65796, %f32324;
	// end inline asm
	// begin inline asm
	fma.rn.f32 %f32332, %f31874, %f65796, %f32328;
	// end inline asm
	// begin inline asm
	fma.rn.f32 %f32336, %f31874, %f65796, %f32332;
	// end inline asm
	// begin inline asm
	fma.rn.f32 %f32340, %f31874, %f65796, %f32336;
	// end inline asm
	// begin inline asm
	fma.rn.f32 %f32344, %f31874, %f65796, %f32340;
	// end inline asm
	// begin inline asm
	fma.rn.f32 %f32348, %f31874, %f65796, %f32344;
	// end inline asm
	// begin inline asm
	fma.rn.f32 %f32352, %f31874, %f65796, %f32348;
	// end inline asm
	// begin inline asm
	fma.rn.f32 %f32356, %f31874, %f65796, %f32352;
	// end inline asm
	// begin inline asm
	fma.rn.f32 %f32360, %f31874, %f65796, %f32356;
	// end inline asm
	// begin inline asm
	fma.rn.f32 %f32364, %f31874, %f65796, %f32360;
	// end inline asm
	// begin inline asm
	fma.rn.f32 %f32368, %f31874, %f65796, %f32364;
	// end inline asm
	// begin inline asm
	fma.rn.f32 %f32372, %f31874, %f65796, %f32368;
	// end inline asm
	// begin inline asm
	fma.rn.f32 %f32376, %f31874, %f65796, %f32372;
	// end inline asm
	// begin inline asm
	fma.rn.f32 %f32380, %f31874, %f65796, %f32376;
	// end inline asm
	// begin inline asm
	fma.rn.f32 %f32384, %f31874, %f65796, %f32380;
	// end inline asm
	// begin inline asm
	sin.approx.f32  %f32388, %f32384;
	// end inline asm
	// begin inline asm
	fma.rn.f32 %f32390, %f32388, %f65796, %f32384;
	// end inline asm
	// begin inline asm
	fma.rn.f32 %f32394, %f32388, %f65796, %f32390;
	// end inline asm
	// begin inline asm
	fma.rn.f32 %f32398, %f32388, %f65796, %f32394;
	// end inline asm
	// begin inline asm
	fma.rn.f32 %f32402, %f32388, %f65796, %f32398;
	// end inline asm
	// begin inline asm
	fma.rn.f32 %f32406, %f32388, %f65796, %f32402;
	// end inline asm
	// begin inline asm
	fma.rn.f32 %f32410, %f32388, %f65796, %f32406;
	// end inline asm
	// begin inline asm
	fma.rn.f32 %f32414, %f32388, %f65796, %f32410;
	// end inline asm
	// begin inline asm
	fma.rn.f32 %f32418, %f32388, %f65796, %f32414;
	// end inline asm
	// begin inline asm
	fma.rn.f32 %f32422, %f32388, %f65796, %f32418;
	// end inline asm
	// begin inline asm
	fma.rn.f32 %f32426, %f32388, %f65796, %f32422;
	// end inline asm
	// begin inline asm
	fma.rn.f32 %f32430, %f32388, %f65796, %f32426;
	// end inline asm
	// begin inline asm
	fma.rn.f32 %f32434, %f32388, %f65796, %f32430;
	// end inline asm
	// begin inline asm
	fma.rn.f32 %f32438, %f32388, %f65796, %f32434;
	// end inline asm
	// begin inline asm
	fma.rn.f32 %f32442, %f32388, %f65796, %f32438;
	// end inline asm
	// begin inline asm
	fma.rn.f32 %f32446, %f32388, %f65796, %f32442;
	// end inline asm
	// begin inline asm
	fma.rn.f32 %f32450, %f32388, %f65796, %f32446;
	// end inline asm
	// begin inline asm
	fma.rn.f32 %f32454, %f32388, %f65796, %f32450;
	// end inline asm
	// begin inline asm
	fma.rn.f32 %f32458, %f32388, %f65796, %f32454;
	// end inline asm
	// begin inline asm
	fma.rn.f32 %f32462, %f32388, %f65796, %f32458;
	// end inline asm
	// begin inline asm
	fma.rn.f32 %f32466, %f32388, %f65796, %f32462;
	// end inline asm
	// begin inline asm
	fma.rn.f32 %f32470, %f32388, %f65796, %f32466;
	// end inline asm
	// begin inline asm
	fma.rn.f32 %f32474, %f32388, %f65796, %f32470;
	// end inline asm
	// begin inline asm
	fma.rn.f32 %f32478, %f32388, %f65796, %f32474;
	// end inline asm
	// begin inline asm
	fma.rn.f32 %f32482, %f32388, %f65796, %f32478;
	// end inline asm
	// begin inline asm
	fma.rn.f32 %f32486, %f32388, %f65796, %f32482;
	// end inline asm
	// begin inline asm
	fma.rn.f32 %f32490, %f32388, %f65796, %f32486;
	// end inline asm
	// begin inline asm
	fma.rn.f32 %f32494, %f32388, %f65796, %f32490;
	// end inline asm
	// begin inline asm
	fma.rn.f32 %f32498, %f32388, %f65796, %f32494;
	// end inline asm
	// begin inline asm
	fma.rn.f32 %f32502, %f32388, %f65796, %f32498;
	// end inline asm
	// begin inline asm
	fma.rn.f32 %f32506, %f32388, %f65796, %f32502;
	// end inline asm
	// begin inline asm
	fma.rn.f32 %f32510, %f32388, %f65796, %f32506;
	// end inline asm
	// begin inline asm
	fma.rn.f32 %f32514, %f32388, %f65796, %f32510;
	// end inline asm
	// begin inline asm
	fma.rn.f32 %f32518, %f32388, %f65796, %f32514;
	// end inline asm
	// begin inline asm
	fma.rn.f32 %f32522, %f32388, %f65796, %f32518;
	// end inline asm
	// begin inline asm
	fma.rn.f32 %f32526, %f32388, %f65796, %f32522;
	// end inline asm
	// begin inline asm
	fma.rn.f32 %f32530, %f32388, %f65796, %f32526;
	// end inline asm
	// begin inline asm
	fma.rn.f32 %f32534, %f32388, %f65796, %f32530;
	// end inline asm
	// begin inline asm
	fma.rn.f32 %f32538, %f32388, %f65796, %f32534;
	// end inline asm
	// begin inline asm
	fma.rn.f32 %f32542, %f32388, %f65796, %f32538;
	// end inline asm
	// begin inline asm
	fma.rn.f32 %f32546, %f32388, %f65796, %f32542;
	// end inline asm
	// begin inline asm
	fma.rn.f32 %f32550, %f32388, %f65796, %f32546;
	// end inline asm
	// begin inline asm
	fma.rn.f32 %f32554, %f32388, %f65796, %f32550;
	// end inline asm
	// begin inline asm
	fma.rn.f32 %f32558, %f32388, %f65796, %f32554;
	// end inline asm
	// begin inline asm
	fma.rn.f32 %f32562, %f32388, %f65796, %f32558;
	// end inline asm
	// begin inline asm
	fma.rn.f32 %f32566, %f32388, %f65796, %f32562;
	// end inline asm
	// begin inline asm
	fma.rn.f32 %f32570, %f32388, %f65796, %f32566;
	// end inline asm
	// begin inline asm
	fma.rn.f32 %f32574, %f32388, %f65796, %f32570;
	// end inline asm
	// begin inline asm
	fma.rn.f32 %f32578, %f32388, %f65796, %f32574;
	// end inline asm
	// begin inline asm
	fma.rn.f32 %f32582, %f32388, %f65796, %f32578;
	// end inline asm
	// begin inline asm
	fma.rn.f32 %f32586, %f32388, %f65796, %f32582;
	// end inline asm
	// begin inline asm
	fma.rn.f32 %f32590, %f32388, %f65796, %f32586;
	// end inline asm
	// begin inline asm
	fma.rn.f32 %f32594, %f32388, %f65796, %f32590;
	// end inline asm
	// begin inline asm
	fma.rn.f32 %f32598, %f32388, %f65796, %f32594;
	// end inline asm
	// begin inline asm
	fma.rn.f32 %f32602, %f32388, %f65796, %f32598;
	// end inline asm
	// begin inline asm
	fma.rn.f32 %f32606, %f32388, %f65796, %f32602;
	// end inline asm
	// begin inline asm
	fma.rn.f32 %f32610, %f32388, %f65796, %f32606;
	// end inline asm
	// begin inline asm
	fma.rn.f32 %f32614, %f32388, %f65796, %f32610;
	// end inline asm
	// begin inline asm
	fma.rn.f32 %f32618, %f32388, %f65796, %f32614;
	// end inline asm
	// begin inline asm
	fma.rn.f32 %f32622, %f32388, %f65796, %f32618;
	// end inline asm
	// begin inline asm
	fma.rn.f32 %f32626, %f32388, %f65796, %f32622;
	// end inline asm
	// begin inline asm
	fma.rn.f32 %f32630, %f32388, %f65796, %f32626;
	// end inline asm
	// begin inline asm
	fma.rn.f32 %f32634, %f32388, %f65796, %f32630;
	// end inline asm
	// begin inline asm
	fma.rn.f32 %f32638, %f32388, %f65796, %f32634;
	// end inline asm
	// begin inline asm
	fma.rn.f32 %f32642, %f32388, %f65796, %f32638;
	// end inline asm
	// begin inline asm
	fma.rn.f32 %f32646, %f32388, %f65796, %f32642;
	// end inline asm
	// begin inline asm
	fma.rn.f32 %f32650, %f32388, %f65796, %f32646;
	// end inline asm
	// begin inline asm
	fma.rn.f32 %f32654, %f32388, %f65796, %f32650;
	// end inline asm
	// begin inline asm
	fma.rn.f32 %f32658, %f32388, %f65796, %f32654;
	// end inline asm
	// begin inline asm
	fma.rn.f32 %f32662, %f32388, %f65796, %f32658;
	// end inline asm
	// begin inline asm
	fma.rn.f32 %f32666, %f32388, %f65796, %f32662;
	// end inline asm
	// begin inline asm
	fma.rn.f32 %f32670, %f32388, %f65796, %f32666;
	// end inline asm
	// begin inline asm
	fma.rn.f32 %f32674, %f32388, %f65796, %f32670;
	// end inline asm
	// begin inline asm
	fma.rn.f32 %f32678, %f32388, %f65796, %f32674;
	// end inline asm
	// begin inline asm
	fma.rn.f32 %f32682, %f32388, %f65796, %f32678;
	// end inline asm
	// begin inline asm
	fma.rn.f32 %f32686, %f32388, %f65796, %f32682;
	// end inline asm
	// begin inline asm
	fma.rn.f32 %f32690, %f32388, %f65796, %f32686;
	// end inline asm
	// begin inline asm
	fma.rn.f32 %f32694, %f32388, %f65796, %f32690;
	// end inline asm
	// begin inline asm
	fma.rn.f32 %f32698, %f32388, %f65796, %f32694;
	// end inline asm
	// begin inline asm
	fma.rn.f32 %f32702, %f32388, %f65796, %f32698;
	// end inline asm
	// begin inline asm
	fma.rn.f32 %f32706, %f32388, %f65796, %f32702;
	// end inline asm
	// begin inline asm
	fma.rn.f32 %f32710, %f32388, %f65796, %f32706;
	// end inline asm
	// begin inline asm
	fma.rn.f32 %f32714, %f32388, %f65796, %f32710;
	// end inline asm
	// begin inline asm
	fma.rn.f32 %f32718, %f32388, %f65796, %f32714;
	// end inline asm
	// begin inline asm
	fma.rn.f32 %f32722, %f32388, %f65796, %f32718;
	// end inline asm
	// begin inline asm
	fma.rn.f32 %f32726, %f32388, %f65796, %f32722;
	// end inline asm
	// begin inline asm
	fma.rn.f32 %f32730, %f32388, %f65796, %f32726;
	// end inline asm
	// begin inline asm
	fma.rn.f32 %f32734, %f32388, %f65796, %f32730;
	// end inline asm
	// begin inline asm
	fma.rn.f32 %f32738, %f32388, %f65796, %f32734;
	// end inline asm
	// begin inline asm
	fma.rn.f32 %f32742, %f32388, %f65796, %f32738;
	// end inline asm
	// begin inline asm
	fma.rn.f32 %f32746, %f32388, %f65796, %f32742;
	// end inline asm
	// begin inline asm
	fma.rn.f32 %f32750, %f32388, %f65796, %f32746;
	// end inline asm
	// begin inline asm
	fma.rn.f32 %f32754, %f32388, %f65796, %f32750;
	// end inline asm
	// begin inline asm
	fma.rn.f32 %f32758, %f32388, %f65796, %f32754;
	// end inline asm
	// begin inline asm
	fma.rn.f32 %f32762, %f32388, %f65796, %f32758;
	// end inline asm
	// begin inline asm
	fma.rn.f32 %f32766, %f32388, %f65796, %f32762;
	// end inline asm
	// begin inline asm
	fma.rn.f32 %f32770, %f32388, %f65796, %f32766;
	// end inline asm
	// begin inline asm
	fma.rn.f32 %f32774, %f32388, %f65796, %f32770;
	// end inline asm
	// begin inline asm
	fma.rn.f32 %f32778, %f32388, %f65796, %f32774;
	// end inline asm
	// begin inline asm
	fma.rn.f32 %f32782, %f32388, %f65796, %f32778;
	// end inline asm
	// begin inline asm
	fma.rn.f32 %f32786, %f32388, %f65796, %f32782;
	// end inline asm
	// begin inline asm
	fma.rn.f32 %f32790, %f32388, %f65796, %f32786;
	// end inline asm
	// begin inline asm
	fma.rn.f32 %f32794, %f32388, %f65796, %f32790;
	// end inline asm
	// begin inline asm
	fma.rn.f32 %f32798, %f32388, %f65796, %f32794;
	// end inline asm
	// begin inline asm
	fma.rn.f32 %f32802, %f32388, %f65796, %f32798;
	// end inline asm
	// begin inline asm
	fma.rn.f32 %f32806, %f32388, %f65796, %f32802;
	// end inline asm
	// begin inline asm
	fma.rn.f32 %f32810, %f32388, %f65796, %f32806;
	// end inline asm
	// begin inline asm
	fma.rn.f32 %f32814, %f32388, %f65796, %f32810;
	// end inline asm
	// begin inline asm
	fma.rn.f32 %f32818, %f32388, %f65796, %f32814;
	// end inline asm
	// begin inline asm
	fma.rn.f32 %f32822, %f32388, %f65796, %f32818;
	// end inline asm
	// begin inline asm
	fma.rn.f32 %f32826, %f32388, %f65796, %f32822;
	// end inline asm
	// begin inline asm
	fma.rn.f32 %f32830, %f32388, %f65796, %f32826;
	// end inline asm
	// begin inline asm
	fma.rn.f32 %f32834, %f32388, %f65796, %f32830;
	// end inline asm
	// begin inline asm
	fma.rn.f32 %f32838, %f32388, %f65796, %f32834;
	// end inline asm
	// begin inline asm
	fma.rn.f32 %f32842, %f32388, %f65796, %f32838;
	// end inline asm
	// begin inline asm
	fma.rn.f32 %f32846, %f32388, %f65796, %f32842;
	// end inline asm
	// begin inline asm
	fma.rn.f32 %f32850, %f32388, %f65796, %f32846;
	// end inline asm
	// begin inline asm
	fma.rn.f32 %f32854, %f32388, %f65796, %f32850;
	// end inline asm
	// begin inline asm
	fma.rn.f32 %f32858, %f32388, %f65796, %f32854;
	// end inline asm
	// begin inline asm
	fma.rn.f32 %f32862, %f32388, %f65796, %f32858;
	// end inline asm
	// begin inline asm
	fma.rn.f32 %f32866, %f32388, %f65796, %f32862;
	// end inline asm
	// begin inline asm
	fma.rn.f32 %f32870, %f32388, %f65796, %f32866;
	// end inline asm
	// begin inline asm
	fma.rn.f32 %f32874, %f32388, %f65796, %f32870;
	// end inline asm
	// begin inline asm
	fma.rn.f32 %f32878, %f32388, %f65796, %f32874;
	// end inline asm
	// begin inline asm
	fma.rn.f32 %f32882, %f32388, %f65796, %f32878;
	// end inline asm
	// begin inline asm
	fma.rn.f32 %f32886, %f32388, %f65796, %f32882;
	// end inline asm
	// begin inline asm
	fma.rn.f32 %f32890, %f32388, %f65796, %f32886;
	// end inline asm
	// begin inline asm
	fma.rn.f32 %f32894, %f32388, %f65796, %f32890;
	// end inline asm
	// begin inline asm
	fma.rn.f32 %f32898, %f32388, %f65796, %f32894;
	// end inline asm
	// begin inline asm
	sin.approx.f32  %f32902, %f32898;
	// end inline asm
	// begin inline asm
	fma.rn.f32 %f32904, %f32902, %f65796, %f32898;
	// end inline asm
	// begin inline asm
	fma.rn.f32 %f32908, %f32902, %f65796, %f32904;
	// end inline asm
	// begin inline asm
	fma.rn.f32 %f32912, %f32902, %f65796, %f32908;
	// end inline asm
	// begin inline asm
	fma.rn.f32 %f32916, %f32902, %f65796, %f32912;
	// end inline asm
	// begin inline asm
	fma.rn.f32 %f32920, %f32902, %f65796, %f32916;
	// end inline asm
	// begin inline asm
	fma.rn.f32 %f32924, %f32902, %f65796, %f32920;
	// end inline asm
	// begin inline asm
	fma.rn.f32 %f32928, %f32902, %f65796, %f32924;
	// end inline asm
	// begin inline asm
	fma.rn.f32 %f32932, %f32902, %f65796, %f32928;
	// end inline asm
	// begin inline asm
	fma.rn.f32 %f32936, %f32902, %f65796, %f32932;
	// end inline asm
	// begin inline asm
	fma.rn.f32 %f32940, %f32902, %f65796, %f32936;
	// end inline asm
	// begin inline asm
	fma.rn.f32 %f32944, %f32902, %f65796, %f32940;
	// end inline asm
	// begin inline asm
	fma.rn.f32 %f32948, %f32902, %f65796, %f32944;
	// end inline asm
	// begin inline asm
	fma.rn.f32 %f32952, %f32902, %f65796, %f32948;
	// end inline asm
	// begin inline asm
	fma.rn.f32 %f32956, %f32902, %f65796, %f32952;
	// end inline asm
	// begin inline asm
	fma.rn.f32 %f32960, %f32902, %f65796, %f32956;
	// end inline asm
	// begin inline asm
	fma.rn.f32 %f32964, %f32902, %f65796, %f32960;
	// end inline asm
	// begin inline asm
	fma.rn.f32 %f32968, %f32902, %f65796, %f32964;
	// end inline asm
	// begin inline asm
	fma.rn.f32 %f32972, %f32902, %f65796, %f32968;
	// end inline asm
	// begin inline asm
	fma.rn.f32 %f32976, %f32902, %f65796, %f32972;
	// end inline asm
	// begin inline asm
	fma.rn.f32 %f32980, %f32902, %f65796, %f32976;
	// end inline asm
	// begin inline asm
	fma.rn.f32 %f32984, %f32902, %f65796, %f32980;
	// end inline asm
	// begin inline asm
	fma.rn.f32 %f32988, %f32902, %f65796, %f32984;
	// end inline asm
	// begin inline asm
	fma.rn.f32 %f32992, %f32902, %f65796, %f32988;
	// end inline asm
	// begin inline asm
	fma.rn.f32 %f32996, %f32902, %f65796, %f32992;
	// end inline asm
	// begin inline asm
	fma.rn.f32 %f33000, %f32902, %f65796, %f32996;
	// end inline asm
	// begin inline asm
	fma.rn.f32 %f33004, %f32902, %f65796, %f33000;
	// end inline asm
	// begin inline asm
	fma.rn.f32 %f33008, %f32902, %f65796, %f33004;
	// end inline asm
	// begin inline asm
	fma.rn.f32 %f33012, %f32902, %f65796, %f33008;
	// end inline asm
	// begin inline asm
	fma.rn.f32 %f33016, %f32902, %f65796, %f33012;
	// end inline asm
	// begin inline asm
	fma.rn.f32 %f33020, %f32902, %f65796, %f33016;
	// end inline asm
	// begin inline asm
	fma.rn.f32 %f33024, %f32902, %f65796, %f33020;
	// end inline asm
	// begin inline asm
	fma.rn.f32 %f33028, %f32902, %f65796, %f33024;
	// end inline asm
	// begin inline asm
	fma.rn.f32 %f33032, %f32902, %f65796, %f33028;
	// end inline asm
	// begin inline asm
	fma.rn.f32 %f33036, %f32902, %f65796, %f33032;
	// end inline asm
	// begin inline asm
	fma.rn.f32 %f33040, %f32902, %f65796, %f33036;
	// end inline asm
	// begin inline asm
	fma.rn.f32 %f33044, %f32902, %f65796, %f33040;
	// end inline asm
	// begin inline asm
	fma.rn.f32 %f33048, %f32902, %f65796, %f33044;
	// end inline asm
	// begin inline asm
	fma.rn.f32 %f33052, %f32902, %f65796, %f33048;
	// end inline asm
	// begin inline asm
	fma.rn.f32 %f33056, %f32902, %f65796, %f33052;
	// end inline asm
	// begin inline asm
	fma.rn.f32 %f33060, %f32902, %f65796, %f33056;
	// end inline asm
	// begin inline asm
	fma.rn.f32 %f33064, %f32902, %f65796, %f33060;
	// end inline asm
	// begin inline asm
	fma.rn.f32 %f33068, %f32902, %f65796, %f33064;
	// end inline asm
	// begin inline asm
	fma.rn.f32 %f33072, %f32902, %f65796, %f33068;
	// end inline asm
	// begin inline asm
	fma.rn.f32 %f33076, %f32902, %f65796, %f33072;
	// end inline asm
	// begin inline asm
	fma.rn.f32 %f33080, %f32902, %f65796, %f33076;
	// end inline asm
	// begin inline asm
	fma.rn.f32 %f33084, %f32902, %f65796, %f33080;
	// end inline asm
	// begin inline asm
	fma.rn.f32 %f33088, %f32902, %f65796, %f33084;
	// end inline asm
	// begin inline asm
	fma.rn.f32 %f33092, %f32902, %f65796, %f33088;
	// end inline asm
	// begin inline asm
	fma.rn.f32 %f33096, %f32902, %f65796, %f33092;
	// end inline asm
	// begin inline asm
	fma.rn.f32 %f33100, %f32902, %f65796, %f33096;
	// end inline asm
	// begin inline asm
	fma.rn.f32 %f33104, %f32902, %f65796, %f33100;
	// end inline asm
	// begin inline asm
	fma.rn.f32 %f33108, %f32902, %f65796, %f33104;
	// end inline asm
	// begin inline asm
	fma.rn.f32 %f33112, %f32902, %f65796, %f33108;
	// end inline asm
	// begin inline asm
	fma.rn.f32 %f33116, %f32902, %f65796, %f33112;
	// end inline asm
	// begin inline asm
	fma.rn.f32 %f33120, %f32902, %f65796, %f33116;
	// end inline asm
	// begin inline asm
	fma.rn.f32 %f33124, %f32902, %f65796, %f33120;
	// end inline asm
	// begin inline asm
	fma.rn.f32 %f33128, %f32902, %f65796, %f33124;
	// end inline asm
	// begin inline asm
	fma.rn.f32 %f33132, %f32902, %f65796, %f33128;
	// end inline asm
	// begin inline asm
	fma.rn.f32 %f33136, %f32902, %f65796, %f33132;
	// end inline asm
	// begin inline asm
	fma.rn.f32 %f33140, %f32902, %f65796, %f33136;
	// end inline asm
	// begin inline asm
	fma.rn.f32 %f33144, %f32902, %f65796, %f33140;
	// end inline asm
	// begin inline asm
	fma.rn.f32 %f33148, %f32902, %f65796, %f33144;
	// end inline asm
	// begin inline asm
	fma.rn.f32 %f33152, %f32902, %f65796, %f33148;
	// end inline asm
	// begin inline asm
	fma.rn.f32 %f33156, %f32902, %f65796, %f33152;
	// end inline asm
	// begin inline asm
	fma.rn.f32 %f33160, %f32902, %f65796, %f33156;
	// end inline asm
	// begin inline asm
	fma.rn.f32 %f33164, %f32902, %f65796, %f33160;
	// end inline asm
	// begin inline asm
	fma.rn.f32 %f33168, %f32902, %f65796, %f33164;
	// end inline asm
	// begin inline asm
	fma.rn.f32 %f33172, %f32902, %f65796, %f33168;
	// end inline asm
	// begin inline asm
	fma.rn.f32 %f33176, %f32902, %f65796, %f33172;
	// end inline asm
	// begin inline asm
	fma.rn.f32 %f33180, %f32902, %f65796, %f33176;
	// end inline asm
	// begin inline asm
	fma.rn.f32 %f33184, %f32902, %f65796, %f33180;
	// end inline asm
	// begin inline asm
	fma.rn.f32 %f33188, %f32902, %f65796, %f33184;
	// end inline asm
	// begin inline asm
	fma.rn.f32 %f33192, %f32902, %f65796, %f33188;
	// end inline asm
	// begin inline asm
	fma.rn.f32 %f33196, %f32902, %f65796, %f33192;
	// end inline asm
	// begin inline asm
	fma.rn.f32 %f33200, %f32902, %f65796, %f33196;
	// end inline asm
	// begin inline asm
	fma.rn.f32 %f33204, %f32902, %f65796, %f33200;
	// end inline asm
	// begin inline asm
	fma.rn.f32 %f33208, %f32902, %f65796, %f33204;
	// end inline asm
	// begin inline asm
	fma.rn.f32 %f33212, %f32902, %f65796, %f33208;
	// end inline asm
	// begin inline asm
	fma.rn.f32 %f33216, %f32902, %f65796, %f33212;
	// end inline asm
	// begin inline asm
	fma.rn.f32 %f33220, %f32902, %f65796, %f33216;
	// end inline asm
	// begin inline asm
	fma.rn.f32 %f33224, %f32902, %f65796, %f33220;
	// end inline asm
	// begin inline asm
	fma.rn.f32 %f33228, %f32902, %f65796, %f33224;
	// end inline asm
	// begin inline asm
	fma.rn.f32 %f33232, %f32902, %f65796, %f33228;
	// end inline asm
	// begin inline asm
	fma.rn.f32 %f33236, %f32902, %f65796, %f33232;
	// end inline asm
	// begin inline asm
	fma.rn.f32 %f33240, %f32902, %f65796, %f33236;
	// end inline asm
	// begin inline asm
	fma.rn.f32 %f33244, %f32902, %f65796, %f33240;
	// end inline asm
	// begin inline asm
	fma.rn.f32 %f33248, %f32902, %f65796, %f33244;
	// end inline asm
	// begin inline asm
	fma.rn.f32 %f33252, %f32902, %f65796, %f33248;
	// end inline asm
	// begin inline asm
	fma.rn.f32 %f33256, %f32902, %f65796, %f33252;
	// end inline asm
	// begin inline asm
	fma.rn.f32 %f33260, %f32902, %f65796, %f33256;
	// end inline asm
	// begin inline asm
	fma.rn.f32 %f33264, %f32902, %f65796, %f33260;
	// end inline asm
	// begin inline asm
	fma.rn.f32 %f33268, %f32902, %f65796, %f33264;
	// end inline asm
	// begin inline asm
	fma.rn.f32 %f33272, %f32902, %f65796, %f33268;
	// end inline asm
	// begin inline asm
	fma.rn.f32 %f33276, %f32902, %f65796, %f33272;
	// end inline asm
	// begin inline asm
	fma.rn.f32 %f33280, %f32902, %f65796, %f33276;
	// end inline asm
	// begin inline asm
	fma.rn.f32 %f33284, %f32902, %f65796, %f33280;
	// end inline asm
	// begin inline asm
	fma.rn.f32 %f33288, %f32902, %f65796, %f33284;
	// end inline asm
	// begin inline asm
	fma.rn.f32 %f33292, %f32902, %f65796, %f33288;
	// end inline asm
	// begin inline asm
	fma.rn.f32 %f33296, %f32902, %f65796, %f33292;
	// end inline asm
	// begin inline asm
	fma.rn.f32 %f33300, %f32902, %f65796, %f33296;
	// end inline asm
	// begin inline asm
	fma.rn.f32 %f33304, %f32902, %f65796, %f33300;
	// end inline asm
	// begin inline asm
	fma.rn.f32 %f33308, %f32902, %f65796, %f33304;
	// end inline asm
	// begin inline asm
	fma.rn.f32 %f33312, %f32902, %f65796, %f33308;
	// end inline asm
	// begin inline asm
	fma.rn.f32 %f33316, %f32902, %f65796, %f33312;
	// end inline asm
	// begin inline asm
	fma.rn.f32 %f33320, %f32902, %f65796, %f33316;
	// end inline asm
	// begin inline asm
	fma.rn.f32 %f33324, %f32902, %f65796, %f33320;
	// end inline asm
	// begin inline asm
	fma.rn.f32 %f33328, %f32902, %f65796, %f33324;
	// end inline asm
	// begin inline asm
	fma.rn.f32 %f33332, %f32902, %f65796, %f33328;
	// end inline asm
	// begin inline asm
	fma.rn.f32 %f33336, %f32902, %f65796, %f33332;
	// end inline asm
	// begin inline asm
	fma.rn.f32 %f33340, %f32902, %f65796, %f33336;
	// end inline asm
	// begin inline asm
	fma.rn.f32 %f33344, %f32902, %f65796, %f33340;
	// end inline asm
	// begin inline asm
	fma.rn.f32 %f33348, %f32902, %f65796, %f33344;
	// end inline asm
	// begin inline asm
	fma.rn.f32 %f33352, %f32902, %f65796, %f33348;
	// end inline asm
	// begin inline asm
	fma.rn.f32 %f33356, %f32902, %f65796, %f33352;
	// end inline asm
	// begin inline asm
	fma.rn.f32 %f33360, %f32902, %f65796, %f33356;
	// end inline asm
	// begin inline asm
	fma.rn.f32 %f33364, %f32902, %f65796, %f33360;
	// end inline asm
	// begin inline asm
	fma.rn.f32 %f33368, %f32902, %f65796, %f33364;
	// end inline asm
	// begin inline asm
	fma.rn.f32 %f33372, %f32902, %f65796, %f33368;
	// end inline asm
	// begin inline asm
	fma.rn.f32 %f33376, %f32902, %f65796, %f33372;
	// end inline asm
	// begin inline asm
	fma.rn.f32 %f33380, %f32902, %f65796, %f33376;
	// end inline asm
	// begin inline asm
	fma.rn.f32 %f33384, %f32902, %f65796, %f33380;
	// end inline asm
	// begin inline asm
	fma.rn.f32 %f33388, %f32902, %f65796, %f33384;
	// end inline asm
	// begin inline asm
	fma.rn.f32 %f33392, %f32902, %f65796, %f33388;
	// end inline asm
	// begin inline asm
	fma.rn.f32 %f33396, %f32902, %f65796, %f33392;
	// end inline asm
	// begin inline asm
	fma.rn.f32 %f33400, %f32902, %f65796, %f33396;
	// end inline asm
	// begin inline asm
	fma.rn.f32 %f33404, %f32902, %f65796, %f33400;
	// end inline asm
	// begin inline asm
	fma.rn.f32 %f33408, %f32902, %f65796, %f33404;
	// end inline asm
	// begin inline asm
	fma.rn.f32 %f33412, %f32902, %f65796, %f33408;
	// end inline asm
	// begin inline asm
	sin.approx.f32  %f33416, %f33412;
	// end inline asm
	// begin inline asm
	fma.rn.f32 %f33418, %f33416, %f65796, %f33412;
	// end inline asm
	// begin inline asm
	fma.rn.f32 %f33422, %f33416, %f65796, %f33418;
	// end inline asm
	// begin inline asm
	fma.rn.f32 %f33426, %f33416, %f65796, %f33422;
	// end inline asm
	// begin inline asm
	fma.rn.f32 %f33430, %f33416, %f65796, %f33426;
	// end inline asm
	// begin inline asm
	fma.rn.f32 %f33434, %f33416, %f65796, %f33430;
	// end inline asm
	// begin inline asm
	fma.rn.f32 %f33438, %f33416, %f65796, %f33434;
	// end inline asm
	// begin inline asm
	fma.rn.f32 %f33442, %f33416, %f65796, %f33438;
	// end inline asm
	// begin inline asm
	fma.rn.f32 %f33446, %f33416, %f65796, %f33442;
	// end inline asm
	// begin inline asm
	fma.rn.f32 %f33450, %f33416, %f65796, %f33446;
	// end inline asm
	// begin inline asm
	fma.rn.f32 %f33454, %f33416, %f65796, %f33450;
	// end inline asm
	// begin inline asm
	fma.rn.f32 %f33458, %f33416, %f65796, %f33454;
	// end inline asm
	// begin inline asm
	fma.rn.f32 %f33462, %f33416, %f65796, %f33458;
	// end inline asm
	// begin inline asm
	fma.rn.f32 %f33466, %f33416, %f65796, %f33462;
	// end inline asm
	// begin inline asm
	fma.rn.f32 %f33470, %f33416, %f65796, %f33466;
	// end inline asm
	// begin inline asm
	fma.rn.f32 %f33474, %f33416, %f65796, %f33470;
	// end inline asm
	// begin inline asm
	fma.rn.f32 %f33478, %f33416, %f65796, %f33474;
	// end inline asm
	// begin inline asm
	fma.rn.f32 %f33482, %f33416, %f65796, %f33478;
	// end inline asm
	// begin inline asm
	fma.rn.f32 %f33486, %f33416, %f65796, %f33482;
	// end inline asm
	// begin inline asm
	fma.rn.f32 %f33490, %f33416, %f65796, %f33486;
	// end inline asm
	// begin inline asm
	fma.rn.f32 %f33494, %f33416, %f65796, %f33490;
	// end inline asm
	// begin inline asm
	fma.rn.f32 %f33498, %f33416, %f65796, %f33494;
	// end inline asm
	// begin inline asm
	fma.rn.f32 %f33502, %f33416, %f65796, %f33498;
	// end inline asm
	// begin inline asm
	fma.rn.f32 %f33506, %f33416, %f65796, %f33502;
	// end inline asm
	// begin inline asm
	fma.rn.f32 %f33510, %f33416, %f65796, %f33506;
	// end inline asm
	// begin inline asm
	fma.rn.f32 %f33514, %f33416, %f65796, %f33510;
	// end inline asm
	// begin inline asm
	fma.rn.f32 %f33518, %f33416, %f65796, %f33514;
	// end inline asm
	// begin inline asm
	fma.rn.f32 %f33522, %f33416, %f65796, %f33518;
	// end inline asm
	// begin inline asm
	fma.rn.f32 %f33526, %f33416, %f65796, %f33522;
	// end inline asm
	// begin inline asm
	fma.rn.f32 %f33530, %f33416, %f65796, %f33526;
	// end inline asm
	// begin inline asm
	fma.rn.f32 %f33534, %f33416, %f65796, %f33530;
	// end inline asm
	// begin inline asm
	fma.rn.f32 %f33538, %f33416, %f65796, %f33534;
	// end inline asm
	// begin inline asm
	fma.rn.f32 %f33542, %f33416, %f65796, %f33538;
	// end inline asm
	// begin inline asm
	fma.rn.f32 %f33546, %f33416, %f65796, %f33542;
	// end inline asm
	// begin inline asm
	fma.rn.f32 %f33550, %f33416, %f65796, %f33546;
	// end inline asm
	// begin inline asm
	fma.rn.f32 %f33554, %f33416, %f65796, %f33550;
	// end inline asm
	// begin inline asm
	fma.rn.f32 %f33558, %f33416, %f65796, %f33554;
	// end inline asm
	// begin inline asm
	fma.rn.f32 %f33562, %f33416, %f65796, %f33558;
	// end inline asm
	// begin inline asm
	fma.rn.f32 %f33566, %f33416, %f65796, %f33562;
	// end inline asm
	// begin inline asm
	fma.rn.f32 %f33570, %f33416, %f65796, %f33566;
	// end inline asm
	// begin inline asm
	fma.rn.f32 %f33574, %f33416, %f65796, %f33570;
	// end inline asm
	// begin inline asm
	fma.rn.f32 %f33578, %f33416, %f65796, %f33574;
	// end inline asm
	// begin inline asm
	fma.rn.f32 %f33582, %f33416, %f65796, %f33578;
	// end inline asm
	// begin inline asm
	fma.rn.f32 %f33586, %f33416, %f65796, %f33582;
	// end inline asm
	// begin inline asm
	fma.rn.f32 %f33590, %f33416, %f65796, %f33586;
	// end inline asm
	// begin inline asm
	fma.rn.f32 %f33594, %f33416, %f65796, %f33590;
	// end inline asm
	// begin inline asm
	fma.rn.f32 %f33598, %f33416, %f65796, %f33594;
	// end inline asm
	// begin inline asm
	fma.rn.f32 %f33602, %f33416, %f65796, %f33598;
	// end inline asm
	// begin inline asm
	fma.rn.f32 %f33606, %f33416, %f65796, %f33602;
	// end inline asm
	// begin inline asm
	fma.rn.f32 %f33610, %f33416, %f65796, %f33606;
	// end inline asm
	// begin inline asm
	fma.rn.f32 %f33614, %f33416, %f65796, %f33610;
	// end inline asm
	// begin inline asm
	fma.rn.f32 %f33618, %f33416, %f65796, %f33614;
	// end inline asm
	// begin inline asm
	fma.rn.f32 %f33622, %f33416, %f65796, %f33618;
	// end inline asm
	// begin inline asm
	fma.rn.f32 %f33626, %f33416, %f65796, %f33622;
	// end inline asm
	// begin inline asm
	fma.rn.f32 %f33630, %f33416, %f65796, %f33626;
	// end inline asm
	// begin inline asm
	fma.rn.f32 %f33634, %f33416, %f65796, %f33630;
	// end inline asm
	// begin inline asm
	fma.rn.f32 %f33638, %f33416, %f65796, %f33634;
	// end inline asm
	// begin inline asm
	fma.rn.f32 %f33642, %f33416, %f65796, %f33638;
	// end inline asm
	// begin inline asm
	fma.rn.f32 %f33646, %f33416, %f65796, %f33642;
	// end inline asm
	// begin inline asm
	fma.rn.f32 %f33650, %f33416, %f65796, %f33646;
	// end inline asm
	// begin inline asm
	fma.rn.f32 %f33654, %f33416, %f65796, %f33650;
	// end inline asm
	// begin inline asm
	fma.rn.f32 %f33658, %f33416, %f65796, %f33654;
	// end inline asm
	// begin inline asm
	fma.rn.f32 %f33662, %f33416, %f65796, %f33658;
	// end inline asm
	// begin inline asm
	fma.rn.f32 %f33666, %f33416, %f65796, %f33662;
	// end inline asm
	// begin inline asm
	fma.rn.f32 %f33670, %f33416, %f65796, %f33666;
	// end inline asm
	// begin inline asm
	fma.rn.f32 %f33674, %f33416, %f65796, %f33670;
	// end inline asm
	// begin inline asm
	fma.rn.f32 %f33678, %f33416, %f65796, %f33674;
	// end inline asm
	// begin inline asm
	fma.rn.f32 %f33682, %f33416, %f65796, %f33678;
	// end inline asm
	// begin inline asm
	fma.rn.f32 %f33686, %f33416, %f65796, %f33682;
	// end inline asm
	// begin inline asm
	fma.rn.f32 %f33690, %f33416, %f65796, %f33686;
	// end inline asm
	// begin inline asm
	fma.rn.f32 %f33694, %f33416, %f65796, %f33690;
	// end inline asm
	// begin inline asm
	fma.rn.f32 %f33698, %f33416, %f65796, %f33694;
	// end inline asm
	// begin inline asm
	fma.rn.f32 %f33702, %f33416, %f65796, %f33698;
	// end inline asm
	// begin inline asm
	fma.rn.f32 %f33706, %f33416, %f65796, %f33702;
	// end inline asm
	// begin inline asm
	fma.rn.f32 %f33710, %f33416, %f65796, %f33706;
	// end inline asm
	// begin inline asm
	fma.rn.f32 %f33714, %f33416, %f65796, %f33710;
	// end inline asm
	// begin inline asm
	fma.rn.f32 %f33718, %f33416, %f65796, %f33714;
	// end inline asm
	// begin inline asm
	fma.rn.f32 %f33722, %f33416, %f65796, %f33718;
	// end inline asm
	// begin inline asm
	fma.rn.f32 %f33726, %f33416, %f65796, %f33722;
	// end inline asm
	// begin inline asm
	fma.rn.f32 %f33730, %f33416, %f65796, %f33726;
	// end inline asm
	// begin inline asm
	fma.rn.f32 %f33734, %f33416, %f65796, %f33730;
	// end inline asm
	// begin inline asm
	fma.rn.f32 %f33738, %f33416, %f65796, %f33734;
	// end inline asm
	// begin inline asm
	fma.rn.f32 %f33742, %f33416, %f65796, %f33738;
	// end inline asm
	// begin inline asm
	fma.rn.f32 %f33746, %f33416, %f65796, %f33742;
	// end inline asm
	// begin inline asm
	fma.rn.f32 %f33750, %f33416, %f65796, %f33746;
	// end inline asm
	// begin inline asm
	fma.rn.f32 %f33754, %f33416, %f65796, %f33750;
	// end inline asm
	// begin inline asm
	fma.rn.f32 %f33758, %f33416, %f65796, %f33754;
	// end inline asm
	// begin inline asm
	fma.rn.f32 %f33762, %f33416, %f65796, %f33758;
	// end inline asm
	// begin inline asm
	fma.rn.f32 %f33766, %f33416, %f65796, %f33762;
	// end inline asm
	// begin inline asm
	fma.rn.f32 %f33770, %f33416, %f65796, %f33766;
	// end inline asm
	// begin inline asm
	fma.rn.f32 %f33774, %f33416, %f65796, %f33770;
	// end inline asm
	// begin inline asm
	fma.rn.f32 %f33778, %f33416, %f65796, %f33774;
	// end inline asm
	// begin inline asm
	fma.rn.f32 %f33782, %f33416, %f65796, %f33778;
	// end inline asm
	// begin inline asm
	fma.rn.f32 %f33786, %f33416, %f65796, %f33782;
	// end inline asm
	// begin inline asm
	fma.rn.f32 %f33790, %f33416, %f65796, %f33786;
	// end inline asm
	// begin inline asm
	fma.rn.f32 %f33794, %f33416, %f65796, %f33790;
	// end inline asm
	// begin inline asm
	fma.rn.f32 %f33798, %f33416, %f65796, %f33794;
	// end inline asm
	// begin inline asm
	fma.rn.f32 %f33802, %f33416, %f65796, %f33798;
	// end inline asm
	// begin inline asm
	fma.rn.f32 %f33806, %f33416, %f65796, %f33802;
	// end inline asm
	// begin inline asm
	fma.rn.f32 %f33810, %f33416, %f65796, %f33806;
	// end inline asm
	// begin inline asm
	fma.rn.f32 %f33814, %f33416, %f65796, %f33810;
	// end inline asm
	// begin inline asm
	fma.rn.f32 %f33818, %f33416, %f65796, %f33814;
	// end inline asm
	// begin inline asm
	fma.rn.f32 %f33822, %f33416, %f65796, %f33818;
	// end inline asm
	// begin inline asm
	fma.rn.f32 %f33826, %f33416, %f65796, %f33822;
	// end inline asm
	// begin inline asm
	fma.rn.f32 %f33830, %f33416, %f65796, %f33826;
	// end inline asm
	// begin inline asm
	fma.rn.f32 %f33834, %f33416, %f65796, %f33830;
	// end inline asm
	// begin inline asm
	fma.rn.f32 %f33838, %f33416, %f65796, %f33834;
	// end inline asm
	// begin inline asm
	fma.rn.f32 %f33842, %f33416, %f65796, %f33838;
	// end inline asm
	// begin inline asm
	fma.rn.f32 %f33846, %f33416, %f65796, %f33842;
	// end inline asm
	// begin inline asm
	fma.rn.f32 %f33850, %f33416, %f65796, %f33846;
	// end inline asm
	// begin inline asm
	fma.rn.f32 %f33854, %f33416, %f65796, %f33850;
	// end inline asm
	// begin inline asm
	fma.rn.f32 %f33858, %f33416, %f65796, %f33854;
	// end inline asm
	// begin inline asm
	fma.rn.f32 %f33862, %f33416, %f65796, %f33858;
	// end inline asm
	// begin inline asm
	fma.rn.f32 %f33866, %f33416, %f65796, %f33862;
	// end inline asm
	// begin inline asm
	fma.rn.f32 %f33870, %f33416, %f65796, %f33866;
	// end inline asm
	// begin inline asm
	fma.rn.f32 %f33874, %f33416, %f65796, %f33870;
	// end inline asm
	// begin inline asm
	fma.rn.f32 %f33878, %f33416, %f65796, %f33874;
	// end inline asm
	// begin inline asm
	fma.rn.f32 %f33882, %f33416, %f65796, %f33878;
	// end inline asm
	// begin inline asm
	fma.rn.f32 %f33886, %f33416, %f65796, %f33882;
	// end inline asm
	// begin inline asm
	fma.rn.f32 %f33890, %f33416, %f65796, %f33886;
	// end inline asm
	// begin inline asm
	fma.rn.f32 %f33894, %f33416, %f65796, %f33890;
	// end inline asm
	// begin inline asm
	fma.rn.f32 %f33898, %f33416, %f65796, %f33894;
	// end inline asm
	// begin inline asm
	fma.rn.f32 %f33902, %f33416, %f65796, %f33898;
	// end inline asm
	// begin inline asm
	fma.rn.f32 %f33906, %f33416, %f65796, %f33902;
	// end inline asm
	// begin inline asm
	fma.rn.f32 %f33910, %f33416, %f65796, %f33906;
	// end inline asm
	// begin inline asm
	fma.rn.f32 %f33914, %f33416, %f65796, %f33910;
	// end inline asm
	// begin inline asm
	fma.rn.f32 %f33918, %f33416, %f65796, %f33914;
	// end inline asm
	// begin inline asm
	fma.rn.f32 %f33922, %f33416, %f65796, %f33918;
	// end inline asm
	// begin inline asm
	fma.rn.f32 %f33926, %f33416, %f65796, %f33922;
	// end inline asm
	// begin inline asm
	sin.approx.f32  %f33930, %f33926;
	// end inline asm
	// begin inline asm
	fma.rn.f32 %f33932, %f33930, %f65796, %f33926;
	// end inline asm
	// begin inline asm
	fma.rn.f32 %f33936, %f33930, %f65796, %f33932;
	// end inline asm
	// begin inline asm
	fma.rn.f32 %f33940, %f33930, %f65796, %f33936;
	// end inline asm
	// begin inline asm
	fma.rn.f32 %f33944, %f33930, %f65796, %f33940;
	// end inline asm
	// begin inline asm
	fma.rn.f32 %f33948, %f33930, %f65796, %f33944;
	// end inline asm
	// begin inline asm
	fma.rn.f32 %f33952, %f33930, %f65796, %f33948;
	// end inline asm
	// begin inline asm
	fma.rn.f32 %f33956, %f33930, %f65796, %f33952;
	// end inline asm
	// begin inline asm
	fma.rn.f32 %f33960, %f33930, %f65796, %f33956;
	// end inline asm
	// begin inline asm
	fma.rn.f32 %f33964, %f33930, %f65796, %f33960;
	// end inline asm
	// begin inline asm
	fma.rn.f32 %f33968, %f33930, %f65796, %f33964;
	// end inline asm
	// begin inline asm
	fma.rn.f32 %f33972, %f33930, %f65796, %f33968;
	// end inline asm
	// begin inline asm
	fma.rn.f32 %f33976, %f33930, %f65796, %f33972;
	// end inline asm
	// begin inline asm
	fma.rn.f32 %f33980, %f33930, %f65796, %f33976;
	// end inline asm
	// begin inline asm
	fma.rn.f32 %f33984, %f33930, %f65796, %f33980;
	// end inline asm
	// begin inline asm
	fma.rn.f32 %f33988, %f33930, %f65796, %f33984;
	// end inline asm
	// begin inline asm
	fma.rn.f32 %f33992, %f33930, %f65796, %f33988;
	// end inline asm
	// begin inline asm
	fma.rn.f32 %f33996, %f33930, %f65796, %f33992;
	// end inline asm
	// begin inline asm
	fma.rn.f32 %f34000, %f33930, %f65796, %f33996;
	// end inline asm
	// begin inline asm
	fma.rn.f32 %f34004, %f33930, %f65796, %f34000;
	// end inline asm
	// begin inline asm
	fma.rn.f32 %f34008, %f33930, %f65796, %f34004;
	// end inline asm
	// begin inline asm
	fma.rn.f32 %f34012, %f33930, %f65796, %f34008;
	// end inline asm
	// begin inline asm
	fma.rn.f32 %f34016, %f33930, %f65796, %f34012;
	// end inline asm
	// begin inline asm
	fma.rn.f32 %f34020, %f33930, %f65796, %f34016;
	// end inline asm
	// begin inline asm
	fma.rn.f32 %f34024, %f33930, %f65796, %f34020;
	// end inline asm
	// begin inline asm
	fma.rn.f32 %f34028, %f33930, %f65796, %f34024;
	// end inline asm
	// begin inline asm
	fma.rn.f32 %f34032, %f33930, %f65796, %f34028;
	// end inline asm
	// begin inline asm
	fma.rn.f32 %f34036, %f33930, %f65796, %f34032;
	// end inline asm
	// begin inline asm
	fma.rn.f32 %f34040, %f33930, %f65796, %f34036;
	// end inline asm
	// begin inline asm
	fma.rn.f32 %f34044, %f33930, %f65796, %f34040;
	// end inline asm
	// begin inline asm
	fma.rn.f32 %f34048, %f33930, %f65796, %f34044;
	// end inline asm
	// begin inline asm
	fma.rn.f32 %f34052, %f33930, %f65796, %f34048;
	// end inline asm
	// begin inline asm
	fma.rn.f32 %f34056, %f33930, %f65796, %f34052;
	// end inline asm
	// begin inline asm
	fma.rn.f32 %f34060, %f33930, %f65796, %f34056;
	// end inline asm
	// begin inline asm
	fma.rn.f32 %f34064, %f33930, %f65796, %f34060;
	// end inline asm
	// begin inline asm
	fma.rn.f32 %f34068, %f33930, %f65796, %f34064;
	// end inline asm
	// begin inline asm
	fma.rn.f32 %f34072, %f33930, %f65796, %f34068;
	// end inline asm
	// begin inline asm
	fma.rn.f32 %f34076, %f33930, %f65796, %f34072;
	// end inline asm
	// begin inline asm
	fma.rn.f32 %f34080, %f33930, %f65796, %f34076;
	// end inline asm
	// begin inline asm
	fma.rn.f32 %f34084, %f33930, %f65796, %f34080;
	// end inline asm
	// begin inline asm
	fma.rn.f32 %f34088, %f33930, %f65796, %f34084;
	// end inline asm
	// begin inline asm
	fma.rn.f32 %f34092, %f33930, %f65796, %f34088;
	// end inline asm
	// begin inline asm
	fma.rn.f32 %f34096, %f33930, %f65796, %f34092;
	// end inline asm
	// begin inline asm
	fma.rn.f32 %f34100, %f33930, %f65796, %f34096;
	// end inline asm
	// begin inline asm
	fma.rn.f32 %f34104, %f33930, %f65796, %f34100;
	// end inline asm
	// begin inline asm
	fma.rn.f32 %f34108, %f33930, %f65796, %f34104;
	// end inline asm
	// begin inline asm
	fma.rn.f32 %f34112, %f33930, %f65796, %f34108;
	// end inline asm
	// begin inline asm
	fma.rn.f32 %f34116, %f33930, %f65796, %f34112;
	// end inline asm
	// begin inline asm
	fma.rn.f32 %f34120, %f33930, %f65796, %f34116;
	// end inline asm
	// begin inline asm
	fma.rn.f32 %f34124, %f33930, %f65796, %f34120;
	// end inline asm
	// begin inline asm
	fma.rn.f32 %f34128, %f33930, %f65796, %f34124;
	// end inline asm
	// begin inline asm
	fma.rn.f32 %f34132, %f33930, %f65796, %f34128;
	// end inline asm
	// begin inline asm
	fma.rn.f32 %f34136, %f33930, %f65796, %f34132;
	// end inline asm
	// begin inline asm
	fma.rn.f32 %f34140, %f33930, %f65796, %f34136;
	// end inline asm
	// begin inline asm
	fma.rn.f32 %f34144, %f33930, %f65796, %f34140;
	// end inline asm
	// begin inline asm
	fma.rn.f32 %f34148, %f33930, %f65796, %f34144;
	// end inline asm
	// begin inline asm
	fma.rn.f32 %f34152, %f33930, %f65796, %f34148;
	// end inline asm
	// begin inline asm
	fma.rn.f32 %f34156, %f33930, %f65796, %f34152;
	// end inline asm
	// begin inline asm
	fma.rn.f32 %f34160, %f33930, %f65796, %f34156;
	// end inline asm
	// begin inline asm
	fma.rn.f32 %f34164, %f33930, %f65796, %f34160;
	// end inline asm
	// begin inline asm
	fma.rn.f32 %f34168, %f33930, %f65796, %f34164;
	// end inline asm
	// begin inline asm
	fma.rn.f32 %f34172, %f33930, %f65796, %f34168;
	// end inline asm
	// begin inline asm
	fma.rn.f32 %f34176, %f33930, %f65796, %f34172;
	// end inline asm
	// begin inline asm
	fma.rn.f32 %f34180, %f33930, %f65796, %f34176;
	// end inline asm
	// begin inline asm
	fma.rn.f32 %f34184, %f33930, %f65796, %f34180;
	// end inline asm
	// begin inline asm
	fma.rn.f32 %f34188, %f33930, %f65796, %f34184;
	// end inline asm
	// begin inline asm
	fma.rn.f32 %f34192, %f33930, %f65796, %f34188;
	// end inline asm
	// begin inline asm
	fma.rn.f32 %f34196, %f33930, %f65796, %f34192;
	// end inline asm
	// begin inline asm
	fma.rn.f32 %f34200, %f33930, %f65796, %f34196;
	// end inline asm
	// begin inline asm
	fma.rn.f32 %f34204, %f33930, %f65796, %f34200;
	// end inline asm
	// begin inline asm
	fma.rn.f32 %f34208, %f33930, %f65796, %f34204;
	// end inline asm
	// begin inline asm
	fma.rn.f32 %f34212, %f33930, %f65796, %f34208;
	// end inline asm
	// begin inline asm
	fma.rn.f32 %f34216, %f33930, %f65796, %f34212;
	// end inline asm
	// begin inline asm
	fma.rn.f32 %f34220, %f33930, %f65796, %f34216;
	// end inline asm
	// begin inline asm
	fma.rn.f32 %f34224, %f33930, %f65796, %f34220;
	// end inline asm
	// begin inline asm
	fma.rn.f32 %f34228, %f33930, %f65796, %f34224;
	// end inline asm
	// begin inline asm
	fma.rn.f32 %f34232, %f33930, %f65796, %f34228;
	// end inline asm
	// begin inline asm
	fma.rn.f32 %f34236, %f33930, %f65796, %f34232;
	// end inline asm
	// begin inline asm
	fma.rn.f32 %f34240, %f33930, %f65796, %f34236;
	// end inline asm
	// begin inline asm
	fma.rn.f32 %f34244, %f33930, %f65796, %f34240;
	// end inline asm
	// begin inline asm
	fma.rn.f32 %f34248, %f33930, %f65796, %f34244;
	// end inline asm
	// begin inline asm
	fma.rn.f32 %f34252, %f33930, %f65796, %f34248;
	// end inline asm
	// begin inline asm
	fma.rn.f32 %f34256, %f33930, %f65796, %f34252;
	// end inline asm
	// begin inline asm
	fma.rn.f32 %f34260, %f33930, %f65796, %f34256;
	// end inline asm
	// begin inline asm
	fma.rn.f32 %f34264, %f33930, %f65796, %f34260;
	// end inline asm
	// begin inline asm
	fma.rn.f32 %f34268, %f33930, %f65796, %f34264;
	// end inline asm
	// begin inline asm
	fma.rn.f32 %f34272, %f33930, %f65796, %f34268;
	// end inline asm
	// begin inline asm
	fma.rn.f32 %f34276, %f33930, %f65796, %f34272;
	// end inline asm
	// begin inline asm
	fma.rn.f32 %f34280, %f33930, %f65796, %f34276;
	// end inline asm
	// begin inline asm
	fma.rn.f32 %f34284, %f33930, %f65796, %f34280;
	// end inline asm
	// begin inline asm
	fma.rn.f32 %f34288, %f33930, %f65796, %f34284;
	// end inline asm
	// begin inline asm
	fma.rn.f32 %f34292, %f33930, %f65796, %f34288;
	// end inline asm
	// begin inline asm
	fma.rn.f32 %f34296, %f33930, %f65796, %f34292;
	// end inline asm
	// begin inline asm
	fma.rn.f32 %f34300, %f33930, %f65796, %f34296;
	// end inline asm
	// begin inline asm
	fma.rn.f32 %f34304, %f33930, %f65796, %f34300;
	// end inline asm
	// begin inline asm
	fma.rn.f32 %f34308, %f33930, %f65796, %f34304;
	// end inline asm
	// begin inline asm
	fma.rn.f32 %f34312, %f33930, %f65796, %f34308;
	// end inline asm
	// begin inline asm
	fma.rn.f32 %f34316, %f33930, %f65796, %f34312;
	// end inline asm
	// begin inline asm
	fma.rn.f32 %f34320, %f33930, %f65796, %f34316;
	// end inline asm
	// begin inline asm
	fma.rn.f32 %f34324, %f33930, %f65796, %f34320;
	// end inline asm
	// begin inline asm
	fma.rn.f32 %f34328, %f33930, %f65796, %f34324;
	// end inline asm
	// begin inline asm
	fma.rn.f32 %f34332, %f33930, %f65796, %f34328;
	// end inline asm
	// begin inline asm
	fma.rn.f32 %f34336, %f33930, %f65796, %f34332;
	// end inline asm
	// begin inline asm
	fma.rn.f32 %f34340, %f33930, %f65796, %f34336;
	// end inline asm
	// begin inline asm
	fma.rn.f32 %f34344, %f33930, %f65796, %f34340;
	// end inline asm
	// begin inline asm
	fma.rn.f32 %f34348, %f33930, %f65796, %f34344;
	// end inline asm
	// begin inline asm
	fma.rn.f32 %f34352, %f33930, %f65796, %f34348;
	// end inline asm
	// begin inline asm
	fma.rn.f32 %f34356, %f33930, %f65796, %f34352;
	// end inline asm
	// begin inline asm
	fma.rn.f32 %f34360, %f33930, %f65796, %f34356;
	// end inline asm
	// begin inline asm
	fma.rn.f32 %f34364, %f33930, %f65796, %f34360;
	// end inline asm
	// begin inline asm
	fma.rn.f32 %f34368, %f33930, %f65796, %f34364;
	// end inline asm
	// begin inline asm
	fma.rn.f32 %f34372, %f33930, %f65796, %f34368;
	// end inline asm
	// begin inline asm
	fma.rn.f32 %f34376, %f33930, %f65796, %f34372;
	// end inline asm
	// begin inline asm
	fma.rn.f32 %f34380, %f33930, %f65796, %f34376;
	// end inline asm
	// begin inline asm
	fma.rn.f32 %f34384, %f33930, %f65796, %f34380;
	// end inline asm
	// begin inline asm
	fma.rn.f32 %f34388, %f33930, %f65796, %f34384;
	// end inline asm
	// begin inline asm
	fma.rn.f32 %f34392, %f33930, %f65796, %f34388;
	// end inline asm
	// begin inline asm
	fma.rn.f32 %f34396, %f33930, %f65796, %f34392;
	// end inline asm
	// begin inline asm
	fma.rn.f32 %f34400, %f33930, %f65796, %f34396;
	// end inline asm
	// begin inline asm
	fma.rn.f32 %f34404, %f33930, %f65796, %f34400;
	// end inline asm
	// begin inline asm
	fma.rn.f32 %f34408, %f33930, %f65796, %f34404;
	// end inline asm
	// begin inline asm
	fma.rn.f32 %f34412, %f33930, %f65796, %f34408;
	// end inline asm
	// begin inline asm
	fma.rn.f32 %f34416, %f33930, %f65796, %f34412;
	// end inline asm
	// begin inline asm
	fma.rn.f32 %f34420, %f33930, %f65796, %f34416;
	// end inline asm
	// begin inline asm
	fma.rn.f32 %f34424, %f33930, %f65796, %f34420;
	// end inline asm
	// begin inline asm
	fma.rn.f32 %f34428, %f33930, %f65796, %f34424;
	// end inline asm
	// begin inline asm
	fma.rn.f32 %f34432, %f33930, %f65796, %f34428;
	// end inline asm
	// begin inline asm
	fma.rn.f32 %f34436, %f33930, %f65796, %f34432;
	// end inline asm
	// begin inline asm
	fma.rn.f32 %f34440, %f33930, %f65796, %f34436;
	// end inline asm
	// begin inline asm
	sin.approx.f32  %f34444, %f34440;
	// end inline asm
	// begin inline asm
	fma.rn.f32 %f34446, %f34444, %f65796, %f34440;
	// end inline asm
	// begin inline asm
	fma.rn.f32 %f34450, %f34444, %f65796, %f34446;
	// end inline asm
	// begin inline asm
	fma.rn.f32 %f34454, %f34444, %f65796, %f34450;
	// end inline asm
	// begin inline asm
	fma.rn.f32 %f34458, %f34444, %f65796, %f34454;
	// end inline asm
	// begin inline asm
	fma.rn.f32 %f34462, %f34444, %f65796, %f34458;
	// end inline asm
	// begin inline asm
	fma.rn.f32 %f34466, %f34444, %f65796, %f34462;
	// end inline asm
	// begin inline asm
	fma.rn.f32 %f34470, %f34444, %f65796, %f34466;
	// end inline asm
	// begin inline asm
	fma.rn.f32 %f34474, %f34444, %f65796, %f34470;
	// end inline asm
	// begin inline asm
	fma.rn.f32 %f34478, %f34444, %f65796, %f34474;
	// end inline asm
	// begin inline asm
	fma.rn.f32 %f34482, %f34444, %f65796, %f34478;
	// end inline asm
	// begin inline asm
	fma.rn.f32 %f34486, %f34444, %f65796, %f34482;
	// end inline asm
	// begin inline asm
	fma.rn.f32 %f34490, %f34444, %f65796, %f34486;
	// end inline asm
	// begin inline asm
	fma.rn.f32 %f34494, %f34444, %f65796, %f34490;
	// end inline asm
	// begin inline asm
	fma.rn.f32 %f34498, %f34444, %f65796, %f34494;
	// end inline asm
	// begin inline asm
	fma.rn.f32 %f34502, %f34444, %f65796, %f34498;
	// end inline asm
	// begin inline asm
	fma.rn.f32 %f34506, %f34444, %f65796, %f34502;
	// end inline asm
	// begin inline asm
	fma.rn.f32 %f34510, %f34444, %f65796, %f34506;
	// end inline asm
	// begin inline asm
	fma.rn.f32 %f34514, %f34444, %f65796, %f34510;
	// end inline asm
	// begin inline asm
	fma.rn.f32 %f34518, %f34444, %f65796, %f34514;
	// end inline asm
	// begin inline asm
	fma.rn.f32 %f34522, %f34444, %f65796, %f34518;
	// end inline asm
	// begin inline asm
	fma.rn.f32 %f34526, %f34444, %f65796, %f34522;
	// end inline asm
	// begin inline asm
	fma.rn.f32 %f34530, %f34444, %f65796, %f34526;
	// end inline asm
	// begin inline asm
	fma.rn.f32 %f34534, %f34444, %f65796, %f34530;
	// end inline asm
	// begin inline asm
	fma.rn.f32 %f34538, %f34444, %f65796, %f34534;
	// end inline asm
	// begin inline asm
	fma.rn.f32 %f34542, %f34444, %f65796, %f34538;
	// end inline asm
	// begin inline asm
	fma.rn.f32 %f34546, %f34444, %f65796, %f34542;
	// end inline asm
	// begin inline asm
	fma.rn.f32 %f34550, %f34444, %f65796, %f34546;
	// end inline asm
	// begin inline asm
	fma.rn.f32 %f34554, %f34444, %f65796, %f34550;
	// end inline asm
	// begin inline asm
	fma.rn.f32 %f34558, %f34444, %f65796, %f34554;
	// end inline asm
	// begin inline asm
	fma.rn.f32 %f34562, %f34444, %f65796, %f34558;
	// end inline asm
	// begin inline asm
	fma.rn.f32 %f34566, %f34444, %f65796, %f34562;
	// end inline asm
	// begin inline asm
	fma.rn.f32 %f34570, %f34444, %f65796, %f34566;
	// end inline asm
	// begin inline asm
	fma.rn.f32 %f34574, %f34444, %f65796, %f34570;
	// end inline asm
	// begin inline asm
	fma.rn.f32 %f34578, %f34444, %f65796, %f34574;
	// end inline asm
	// begin inline asm
	fma.rn.f32 %f34582, %f34444, %f65796, %f34578;
	// end inline asm
	// begin inline asm
	fma.rn.f32 %f34586, %f34444, %f65796, %f34582;
	// end inline asm
	// begin inline asm
	fma.rn.f32 %f34590, %f34444, %f65796, %f34586;
	// end inline asm
	// begin inline asm
	fma.rn.f32 %f34594, %f34444, %f65796, %f34590;
	// end inline asm
	// begin inline asm
	fma.rn.f32 %f34598, %f34444, %f65796, %f34594;
	// end inline asm
	// begin inline asm
	fma.rn.f32 %f34602, %f34444, %f65796, %f34598;
	// end inline asm
	// begin inline asm
	fma.rn.f32 %f34606, %f34444, %f65796, %f34602;
	// end inline asm
	// begin inline asm
	fma.rn.f32 %f34610, %f34444, %f65796, %f34606;
	// end inline asm
	// begin inline asm
	fma.rn.f32 %f34614, %f34444, %f65796, %f34610;
	// end inline asm
	// begin inline asm
	fma.rn.f32 %f34618, %f34444, %f65796, %f34614;
	// end inline asm
	// begin inline asm
	fma.rn.f32 %f34622, %f34444, %f65796, %f34618;
	// end inline asm
	// begin inline asm
	fma.rn.f32 %f34626, %f34444, %f65796, %f34622;
	// end inline asm
	// begin inline asm
	fma.rn.f32 %f34630, %f34444, %f65796, %f34626;
	// end inline asm
	// begin inline asm
	fma.rn.f32 %f34634, %f34444, %f65796, %f34630;
	// end inline asm
	// begin inline asm
	fma.rn.f32 %f34638, %f34444, %f65796, %f34634;
	// end inline asm
	// begin inline asm
	fma.rn.f32 %f34642, %f34444, %f65796, %f34638;
	// end inline asm
	// begin inline asm
	fma.rn.f32 %f34646, %f34444, %f65796, %f34642;
	// end inline asm
	// begin inline asm
	fma.rn.f32 %f34650, %f34444, %f65796, %f34646;
	// end inline asm
	// begin inline asm
	fma.rn.f32 %f34654, %f34444, %f65796, %f34650;
	// end inline asm
	// begin inline asm
	fma.rn.f32 %f34658, %f34444, %f65796, %f34654;
	// end inline asm
	// begin inline asm
	fma.rn.f32 %f34662, %f34444, %f65796, %f34658;
	// end inline asm
	// begin inline asm
	fma.rn.f32 %f34666, %f34444, %f65796, %f34662;
	// end inline asm
	// begin inline asm
	fma.rn.f32 %f34670, %f34444, %f65796, %f34666;
	// end inline asm
	// begin inline asm
	fma.rn.f32 %f34674, %f34444, %f65796, %f34670;
	// end inline asm
	// begin inline asm
	fma.rn.f32 %f34678, %f34444, %f65796, %f34674;
	// end inline asm
	// begin inline asm
	fma.rn.f32 %f34682, %f34444, %f65796, %f34678;
	// end inline asm
	// begin inline asm
	fma.rn.f32 %f34686, %f34444, %f65796, %f34682;
	// end inline asm
	// begin inline asm
	fma.rn.f32 %f34690, %f34444, %f65796, %f34686;
	// end inline asm
	// begin inline asm
	fma.rn.f32 %f34694, %f34444, %f65796, %f34690;
	// end inline asm
	// begin inline asm
	fma.rn.f32 %f34698, %f34444, %f65796, %f34694;
	// end inline asm
	// begin inline asm
	fma.rn.f32 %f34702, %f34444, %f65796, %f34698;
	// end inline asm
	// begin inline asm
	fma.rn.f32 %f34706, %f34444, %f65796, %f34702;
	// end inline asm
	// begin inline asm
	fma.rn.f32 %f34710, %f34444, %f65796, %f34706;
	// end inline asm
	// begin inline asm
	fma.rn.f32 %f34714, %f34444, %f65796, %f34710;
	// end inline asm
	// begin inline asm
	fma.rn.f32 %f34718, %f34444, %f65796, %f34714;
	// end inline asm
	// begin inline asm
	fma.rn.f32 %f34722, %f34444, %f65796, %f34718;
	// end inline asm
	// begin inline asm
	fma.rn.f32 %f34726, %f34444, %f65796, %f34722;
	// end inline asm
	// begin inline asm
	fma.rn.f32 %f34730, %f34444, %f65796, %f34726;
	// end inline asm
	// begin inline asm
	fma.rn.f32 %f34734, %f34444, %f65796, %f34730;
	// end inline asm
	// begin inline asm
	fma.rn.f32 %f34738, %f34444, %f65796, %f34734;
	// end inline asm
	// begin inline asm
	fma.rn.f32 %f34742, %f34444, %f65796, %f34738;
	// end inline asm
	// begin inline asm
	fma.rn.f32 %f34746, %f34444, %f65796, %f34742;
	// end inline asm
	// begin inline asm
	fma.rn.f32 %f34750, %f34444, %f65796, %f34746;
	// end inline asm
	// begin inline asm
	fma.rn.f32 %f34754, %f34444, %f65796, %f34750;
	// end inline asm
	// begin inline asm
	fma.rn.f32 %f34758, %f34444, %f65796, %f34754;
	// end inline asm
	// begin inline asm
	fma.rn.f32 %f34762, %f34444, %f65796, %f34758;
	// end inline asm
	// begin inline asm
	fma.rn.f32 %f34766, %f34444, %f65796, %f34762;
	// end inline asm
	// begin inline asm
	fma.rn.f32 %f34770, %f34444, %f65796, %f34766;
	// end inline asm
	// begin inline asm
	fma.rn.f32 %f34774, %f34444, %f65796, %f34770;
	// end inline asm
	// begin inline asm
	fma.rn.f32 %f34778, %f34444, %f65796, %f34774;
	// end inline asm
	// begin inline asm
	fma.rn.f32 %f34782, %f34444, %f65796, %f34778;
	// end inline asm
	// begin inline asm
	fma.rn.f32 %f34786, %f34444, %f65796, %f34782;
	// end inline asm
	// begin inline asm
	fma.rn.f32 %f34790, %f34444, %f65796, %f34786;
	// end inline asm
	// begin inline asm
	fma.rn.f32 %f34794, %f34444, %f65796, %f34790;
	// end inline asm
	// begin inline asm
	fma.rn.f32 %f34798, %f34444, %f65796, %f34794;
	// end inline asm
	// begin inline asm
	fma.rn.f32 %f34802, %f34444, %f65796, %f34798;
	// end inline asm
	// begin inline asm
	fma.rn.f32 %f34806, %f34444, %f65796, %f34802;
	// end inline asm
	// begin inline asm
	fma.rn.f32 %f34810, %f34444, %f65796, %f34806;
	// end inline asm
	// begin inline asm
	fma.rn.f32 %f34814, %f34444, %f65796, %f34810;
	// end inline asm
	// begin inline asm
	fma.rn.f32 %f34818, %f34444, %f65796, %f34814;
	// end inline asm
	// begin inline asm
	fma.rn.f32 %f34822, %f34444, %f65796, %f34818;
	// end inline asm
	// begin inline asm
	fma.rn.f32 %f34826, %f34444, %f65796, %f34822;
	// end inline asm
	// begin inline asm
	fma.rn.f32 %f34830, %f34444, %f65796, %f34826;
	// end inline asm
	// begin inline asm
	fma.rn.f32 %f34834, %f34444, %f65796, %f34830;
	// end inline asm
	// begin inline asm
	fma.rn.f32 %f34838, %f34444, %f65796, %f34834;
	// end inline asm
	// begin inline asm
	fma.rn.f32 %f34842, %f34444, %f65796, %f34838;
	// end inline asm
	// begin inline asm
	fma.rn.f32 %f34846, %f34444, %f65796, %f34842;
	// end inline asm
	// begin inline asm
	fma.rn.f32 %f34850, %f34444, %f65796, %f34846;
	// end inline asm
	// begin inline asm
	fma.rn.f32 %f34854, %f34444, %f65796, %f34850;
	// end inline asm
	// begin inline asm
	fma.rn.f32 %f34858, %f34444, %f65796, %f34854;
	// end inline asm
	// begin inline asm
	fma.rn.f32 %f34862, %f34444, %f65796, %f34858;
	// end inline asm
	// begin inline asm
	fma.rn.f32 %f34866, %f34444, %f65796, %f34862;
	// end inline asm
	// begin inline asm
	fma.rn.f32 %f34870, %f34444, %f65796, %f34866;
	// end inline asm
	// begin inline asm
	fma.rn.f32 %f34874, %f34444, %f65796, %f34870;
	// end inline asm
	// begin inline asm
	fma.rn.f32 %f34878, %f34444, %f65796, %f34874;
	// end inline asm
	// begin inline asm
	fma.rn.f32 %f34882, %f34444, %f65796, %f34878;
	// end inline asm
	// begin inline asm
	fma.rn.f32 %f34886, %f34444, %f65796, %f34882;
	// end inline asm
	// begin inline asm
	fma.rn.f32 %f34890, %f34444, %f65796, %f34886;
	// end inline asm
	// begin inline asm
	fma.rn.f32 %f34894, %f34444, %f65796, %f34890;
	// end inline asm
	// begin inline asm
	fma.rn.f32 %f34898, %f34444, %f65796, %f34894;
	// end inline asm
	// begin inline asm
	fma.rn.f32 %f34902, %f34444, %f65796, %f34898;
	// end inline asm
	// begin inline asm
	fma.rn.f32 %f34906, %f34444, %f65796, %f34902;
	// end inline asm
	// begin inline asm
	fma.rn.f32 %f34910, %f34444, %f65796, %f34906;
	// end inline asm
	// begin inline asm
	fma.rn.f32 %f34914, %f34444, %f65796, %f34910;
	// end inline asm
	// begin inline asm
	fma.rn.f32 %f34918, %f34444, %f65796, %f34914;
	// end inline asm
	// begin inline asm
	fma.rn.f32 %f34922, %f34444, %f65796, %f34918;
	// end inline asm
	// begin inline asm
	fma.rn.f32 %f34926, %f34444, %f65796, %f34922;
	// end inline asm
	// begin inline asm
	fma.rn.f32 %f34930, %f34444, %f65796, %f34926;
	// end inline asm
	// begin inline asm
	fma.rn.f32 %f34934, %f34444, %f65796, %f34930;
	// end inline asm
	// begin inline asm
	fma.rn.f32 %f34938, %f34444, %f65796, %f34934;
	// end inline asm
	// begin inline asm
	fma.rn.f32 %f34942, %f34444, %f65796, %f34938;
	// end inline asm
	// begin inline asm
	fma.rn.f32 %f34946, %f34444, %f65796, %f34942;
	// end inline asm
	// begin inline asm
	fma.rn.f32 %f34950, %f34444, %f65796, %f34946;
	// end inline asm
	// begin inline asm
	fma.rn.f32 %f34954, %f34444, %f65796, %f34950;
	// end inline asm
	// begin inline asm
	sin.approx.f32  %f34958, %f34954;
	// end inline asm
	// begin inline asm
	fma.rn.f32 %f34960, %f34958, %f65796, %f34954;
	// end inline asm
	// begin inline asm
	fma.rn.f32 %f34964, %f34958, %f65796, %f34960;
	// end inline asm
	// begin inline asm
	fma.rn.f32 %f34968, %f34958, %f65796, %f34964;
	// end inline asm
	// begin inline asm
	fma.rn.f32 %f34972, %f34958, %f65796, %f34968;
	// end inline asm
	// begin inline asm
	fma.rn.f32 %f34976, %f34958, %f65796, %f34972;
	// end inline asm
	// begin inline asm
	fma.rn.f32 %f34980, %f34958, %f65796, %f34976;
	// end inline asm
	// begin inline asm
	fma.rn.f32 %f34984, %f34958, %f65796, %f34980;
	// end inline asm
	// begin inline asm
	fma.rn.f32 %f34988, %f34958, %f65796, %f34984;
	// end inline asm
	// begin inline asm
	fma.rn.f32 %f34992, %f34958, %f65796, %f34988;
	// end inline asm
	// begin inline asm
	fma.rn.f32 %f34996, %f34958, %f65796, %f34992;
	// end inline asm
	// begin inline asm
	fma.rn.f32 %f35000, %f34958, %f65796, %f34996;
	// end inline asm
	// begin inline asm
	fma.rn.f32 %f35004, %f34958, %f65796, %f35000;
	// end inline asm
	// begin inline asm
	fma.rn.f32 %f35008, %f34958, %f65796, %f35004;
	// end inline asm
	// begin inline asm
	fma.rn.f32 %f35012, %f34958, %f65796, %f35008;
	// end inline asm
	// begin inline asm
	fma.rn.f32 %f35016, %f34958, %f65796, %f35012;
	// end inline asm
	// begin inline asm
	fma.rn.f32 %f35020, %f34958, %f65796, %f35016;
	// end inline asm
	// begin inline asm
	fma.rn.f32 %f35024, %f34958, %f65796, %f35020;
	// end inline asm
	// begin inline asm
	fma.rn.f32 %f35028, %f34958, %f65796, %f35024;
	// end inline asm
	// begin inline asm
	fma.rn.f32 %f35032, %f34958, %f65796, %f35028;
	// end inline asm
	// begin inline asm
	fma.rn.f32 %f35036, %f34958, %f65796, %f35032;
	// end inline asm
	// begin inline asm
	fma.rn.f32 %f35040, %f34958, %f65796, %f35036;
	// end inline asm
	// begin inline asm
	fma.rn.f32 %f35044, %f34958, %f65796, %f35040;
	// end inline asm
	// begin inline asm
	fma.rn.f32 %f35048, %f34958, %f65796, %f35044;
	// end inline asm
	// begin inline asm
	fma.rn.f32 %f35052, %f34958, %f65796, %f35048;
	// end inline asm
	// begin inline asm
	fma.rn.f32 %f35056, %f34958, %f65796, %f35052;
	// end inline asm
	// begin inline asm
	fma.rn.f32 %f35060, %f34958, %f65796, %f35056;
	// end inline asm
	// begin inline asm
	fma.rn.f32 %f35064, %f34958, %f65796, %f35060;
	// end inline asm
	// begin inline asm
	fma.rn.f32 %f35068, %f34958, %f65796, %f35064;
	// end inline asm
	// begin inline asm
	fma.rn.f32 %f35072, %f34958, %f65796, %f35068;
	// end inline asm
	// begin inline asm
	fma.rn.f32 %f35076, %f34958, %f65796, %f35072;
	// end inline asm
	// begin inline asm
	fma.rn.f32 %f35080, %f34958, %f65796, %f35076;
	// end inline asm
	// begin inline asm
	fma.rn.f32 %f35084, %f34958, %f65796, %f35080;
	// end inline asm
	// begin inline asm
	fma.rn.f32 %f35088, %f34958, %f65796, %f35084;
	// end inline asm
	// begin inline asm
	fma.rn.f32 %f35092, %f34958, %f65796, %f35088;
	// end inline asm
	// begin inline asm
	fma.rn.f32 %f35096, %f34958, %f65796, %f35092;
	// end inline asm
	// begin inline asm
	fma.rn.f32 %f35100, %f34958, %f65796, %f35096;
	// end inline asm
	// begin inline asm
	fma.rn.f32 %f35104, %f34958, %f65796, %f35100;
	// end inline asm
	// begin inline asm
	fma.rn.f32 %f35108, %f34958, %f65796, %f35104;
	// end inline asm
	// begin inline asm
	fma.rn.f32 %f35112, %f34958, %f65796, %f35108;
	// end inline asm
	// begin inline asm
	fma.rn.f32 %f35116, %f34958, %f65796, %f35112;
	// end inline asm
	// begin inline asm
	fma.rn.f32 %f35120, %f34958, %f65796, %f35116;
	// end inline asm
	// begin inline asm
	fma.rn.f32 %f35124, %f34958, %f65796, %f35120;
	// end inline asm
	// begin inline asm
	fma.rn.f32 %f35128, %f34958, %f65796, %f35124;
	// end inline asm
	// begin inline asm
	fma.rn.f32 %f35132, %f34958, %f65796, %f35128;
	// end inline asm
	// begin inline asm
	fma.rn.f32 %f35136, %f34958, %f65796, %f35132;
	// end inline asm
	// begin inline asm
	fma.rn.f32 %f35140, %f34958, %f65796, %f35136;
	// end inline asm
	// begin inline asm
	fma.rn.f32 %f35144, %f34958, %f65796, %f35140;
	// end inline asm
	// begin inline asm
	fma.rn.f32 %f35148, %f34958, %f65796, %f35144;
	// end inline asm
	// begin inline asm
	fma.rn.f32 %f35152, %f34958, %f65796, %f35148;
	// end inline asm
	// begin inline asm
	fma.rn.f32 %f35156, %f34958, %f65796, %f35152;
	// end inline asm
	// begin inline asm
	fma.rn.f32 %f35160, %f34958, %f65796, %f35156;
	// end inline asm
	// begin inline asm
	fma.rn.f32 %f35164, %f34958, %f65796, %f35160;
	// end inline asm
	// begin inline asm
	fma.rn.f32 %f35168, %f34958, %f65796, %f35164;
	// end inline asm
	// begin inline asm
	fma.rn.f32 %f35172, %f34958, %f65796, %f35168;
	// end inline asm
	// begin inline asm
	fma.rn.f32 %f35176, %f34958, %f65796, %f35172;
	// end inline asm
	// begin inline asm
	fma.rn.f32 %f35180, %f34958, %f65796, %f35176;
	// end inline asm
	// begin inline asm
	fma.rn.f32 %f35184, %f34958, %f65796, %f35180;
	// end inline asm
	// begin inline asm
	fma.rn.f32 %f35188, %f34958, %f65796, %f35184;
	// end inline asm
	// begin inline asm
	fma.rn.f32 %f35192, %f34958, %f65796, %f35188;
	// end inline asm
	// begin inline asm
	fma.rn.f32 %f35196, %f34958, %f65796, %f35192;
	// end inline asm
	// begin inline asm
	fma.rn.f32 %f35200, %f34958, %f65796, %f35196;
	// end inline asm
	// begin inline asm
	fma.rn.f32 %f35204, %f34958, %f65796, %f35200;
	// end inline asm
	// begin inline asm
	fma.rn.f32 %f35208, %f34958, %f65796, %f35204;
	// end inline asm
	// begin inline asm
	fma.rn.f32 %f35212, %f34958, %f65796, %f35208;
	// end inline asm
	// begin inline asm
	fma.rn.f32 %f35216, %f34958, %f65796, %f35212;
	// end inline asm
	// begin inline asm
	fma.rn.f32 %f35220, %f34958, %f65796, %f35216;
	// end inline asm
	// begin inline asm
	fma.rn.f32 %f35224, %f34958, %f65796, %f35220;
	// end inline asm
	// begin inline asm
	fma.rn.f32 %f35228, %f34958, %f65796, %f35224;
	// end inline asm
	// begin inline asm
	fma.rn.f32 %f35232, %f34958, %f65796, %f35228;
	// end inline asm
	// begin inline asm
	fma.rn.f32 %f35236, %f34958, %f65796, %f35232;
	// end inline asm
	// begin inline asm
	fma.rn.f32 %f35240, %f34958, %f65796, %f35236;
	// end inline asm
	// begin inline asm
	fma.rn.f32 %f35244, %f34958, %f65796, %f35240;
	// end inline asm
	// begin inline asm
	fma.rn.f32 %f35248, %f34958, %f65796, %f35244;
	// end inline asm
	// begin inline asm
	fma.rn.f32 %f35252, %f34958, %f65796, %f35248;
	// end inline asm
	// begin inline asm
	fma.rn.f32 %f35256, %f34958, %f65796, %f35252;
	// end inline asm
	// begin inline asm
	fma.rn.f32 %f35260, %f34958, %f65796, %f35256;
	// end inline asm
	// begin inline asm
	fma.rn.f32 %f35264, %f34958, %f65796, %f35260;
	// end inline asm
	// begin inline asm
	fma.rn.f32 %f35268, %f34958, %f65796, %f35264;
	// end inline asm
	// begin inline asm
	fma.rn.f32 %f35272, %f34958, %f65796, %f35268;
	// end inline asm
	// begin inline asm
	fma.rn.f32 %f35276, %f34958, %f65796, %f35272;
	// end inline asm
	// begin inline asm
	fma.rn.f32 %f35280, %f34958, %f65796, %f35276;
	// end inline asm
	// begin inline asm
	fma.rn.f32 %f35284, %f34958, %f65796, %f35280;
	// end inline asm
	// begin inline asm
	fma.rn.f32 %f35288, %f34958, %f65796, %f35284;
	// end inline asm
	// begin inline asm
	fma.rn.f32 %f35292, %f34958, %f65796, %f35288;
	// end inline asm
	// begin inline asm
	fma.rn.f32 %f35296, %f34958, %f65796, %f35292;
	// end inline asm
	// begin inline asm
	fma.rn.f32 %f35300, %f34958, %f65796, %f35296;
	// end inline asm
	// begin inline asm
	fma.rn.f32 %f35304, %f34958, %f65796, %f35300;
	// end inline asm
	// begin inline asm
	fma.rn.f32 %f35308, %f34958, %f65796, %f35304;
	// end inline asm
	// begin inline asm
	fma.rn.f32 %f35312, %f34958, %f65796, %f35308;
	// end inline asm
	// begin inline asm
	fma.rn.f32 %f35316, %f34958, %f65796, %f35312;
	// end inline asm
	// begin inline asm
	fma.rn.f32 %f35320, %f34958, %f65796, %f35316;
	// end inline asm
	// begin inline asm
	fma.rn.f32 %f35324, %f34958, %f65796, %f35320;
	// end inline asm
	// begin inline asm
	fma.rn.f32 %f35328, %f34958, %f65796, %f35324;
	// end inline asm
	// begin inline asm
	fma.rn.f32 %f35332, %f34958, %f65796, %f35328;
	// end inline asm
	// begin inline asm
	fma.rn.f32 %f35336, %f34958, %f65796, %f35332;
	// end inline asm
	// begin inline asm
	fma.rn.f32 %f35340, %f34958, %f65796, %f35336;
	// end inline asm
	// begin inline asm
	fma.rn.f32 %f35344, %f34958, %f65796, %f35340;
	// end inline asm
	// begin inline asm
	fma.rn.f32 %f35348, %f34958, %f65796, %f35344;
	// end inline asm
	// begin inline asm
	fma.rn.f32 %f35352, %f34958, %f65796, %f35348;
	// end inline asm
	// begin inline asm
	fma.rn.f32 %f35356, %f34958, %f65796, %f35352;
	// end inline asm
	// begin inline asm
	fma.rn.f32 %f35360, %f34958, %f65796, %f35356;
	// end inline asm
	// begin inline asm
	fma.rn.f32 %f35364, %f34958, %f65796, %f35360;
	// end inline asm
	// begin inline asm
	fma.rn.f32 %f35368, %f34958, %f65796, %f35364;
	// end inline asm
	// begin inline asm
	fma.rn.f32 %f35372, %f34958, %f65796, %f35368;
	// end inline asm
	// begin inline asm
	fma.rn.f32 %f35376, %f34958, %f65796, %f35372;
	// end inline asm
	// begin inline asm
	fma.rn.f32 %f35380, %f34958, %f65796, %f35376;
	// end inline asm
	// begin inline asm
	fma.rn.f32 %f35384, %f34958, %f65796, %f35380;
	// end inline asm
	// begin inline asm
	fma.rn.f32 %f35388, %f34958, %f65796, %f35384;
	// end inline asm
	// begin inline asm
	fma.rn.f32 %f35392, %f34958, %f65796, %f35388;
	// end inline asm
	// begin inline asm
	fma.rn.f32 %f35396, %f34958, %f65796, %f35392;
	// end inline asm
	// begin inline asm
	fma.rn.f32 %f35400, %f34958, %f65796, %f35396;
	// end inline asm
	// begin inline asm
	fma.rn.f32 %f35404, %f34958, %f65796, %f35400;
	// end inline asm
	// begin inline asm
	fma.rn.f32 %f35408, %f34958, %f65796, %f35404;
	// end inline asm
	// begin inline asm
	fma.rn.f32 %f35412, %f34958, %f65796, %f35408;
	// end inline asm
	// begin inline asm
	fma.rn.f32 %f35416, %f34958, %f65796, %f35412;
	// end inline asm
	// begin inline asm
	fma.rn.f32 %f35420, %f34958, %f65796, %f35416;
	// end inline asm
	// begin inline asm
	fma.rn.f32 %f35424, %f34958, %f65796, %f35420;
	// end inline asm
	// begin inline asm
	fma.rn.f32 %f35428, %f34958, %f65796, %f35424;
	// end inline asm
	// begin inline asm
	fma.rn.f32 %f35432, %f34958, %f65796, %f35428;
	// end inline asm
	// begin inline asm
	fma.rn.f32 %f35436, %f34958, %f65796, %f35432;
	// end inline asm
	// begin inline asm
	fma.rn.f32 %f35440, %f34958, %f65796, %f35436;
	// end inline asm
	// begin inline asm
	fma.rn.f32 %f35444, %f34958, %f65796, %f35440;
	// end inline asm
	// begin inline asm
	fma.rn.f32 %f35448, %f34958, %f65796, %f35444;
	// end inline asm
	// begin inline asm
	fma.rn.f32 %f35452, %f34958, %f65796, %f35448;
	// end inline asm
	// begin inline asm
	fma.rn.f32 %f35456, %f34958, %f65796, %f35452;
	// end inline asm
	// begin inline asm
	fma.rn.f32 %f35460, %f34958, %f65796, %f35456;
	// end inline asm
	// begin inline asm
	fma.rn.f32 %f35464, %f34958, %f65796, %f35460;
	// end inline asm
	// begin inline asm
	fma.rn.f32 %f35468, %f34958, %f65796, %f35464;
	// end inline asm
	// begin inline asm
	sin.approx.f32  %f35472, %f35468;
	// end inline asm
	// begin inline asm
	fma.rn.f32 %f35474, %f35472, %f65796, %f35468;
	// end inline asm
	// begin inline asm
	fma.rn.f32 %f35478, %f35472, %f65796, %f35474;
	// end inline asm
	// begin inline asm
	fma.rn.f32 %f35482, %f35472, %f65796, %f35478;
	// end inline asm
	// begin inline asm
	fma.rn.f32 %f35486, %f35472, %f65796, %f35482;
	// end inline asm
	// begin inline asm
	fma.rn.f32 %f35490, %f35472, %f65796, %f35486;
	// end inline asm
	// begin inline asm
	fma.rn.f32 %f35494, %f35472, %f65796, %f35490;
	// end inline asm
	// begin inline asm
	fma.rn.f32 %f35498, %f35472, %f65796, %f35494;
	// end inline asm
	// begin inline asm
	fma.rn.f32 %f35502, %f35472, %f65796, %f35498;
	// end inline asm
	// begin inline asm
	fma.rn.f32 %f35506, %f35472, %f65796, %f35502;
	// end inline asm
	// begin inline asm
	fma.rn.f32 %f35510, %f35472, %f65796, %f35506;
	// end inline asm
	// begin inline asm
	fma.rn.f32 %f35514, %f35472, %f65796, %f35510;
	// end inline asm
	// begin inline asm
	fma.rn.f32 %f35518, %f35472, %f65796, %f35514;
	// end inline asm
	// begin inline asm
	fma.rn.f32 %f35522, %f35472, %f65796, %f35518;
	// end inline asm
	// begin inline asm
	fma.rn.f32 %f35526, %f35472, %f65796, %f35522;
	// end inline asm
	// begin inline asm
	fma.rn.f32 %f35530, %f35472, %f65796, %f35526;
	// end inline asm
	// begin inline asm
	fma.rn.f32 %f35534, %f35472, %f65796, %f35530;
	// end inline asm
	// begin inline asm
	fma.rn.f32 %f35538, %f35472, %f65796, %f35534;
	// end inline asm
	// begin inline asm
	fma.rn.f32 %f35542, %f35472, %f65796, %f35538;
	// end inline asm
	// begin inline asm
	fma.rn.f32 %f35546, %f35472, %f65796, %f35542;
	// end inline asm
	// begin inline asm
	fma.rn.f32 %f35550, %f35472, %f65796, %f35546;
	// end inline asm
	// begin inline asm
	fma.rn.f32 %f35554, %f35472, %f65796, %f35550;
	// end inline asm
	// begin inline asm
	fma.rn.f32 %f35558, %f35472, %f65796, %f35554;
	// end inline asm
	// begin inline asm
	fma.rn.f32 %f35562, %f35472, %f65796, %f35558;
	// end inline asm
	// begin inline asm
	fma.rn.f32 %f35566, %f35472, %f65796, %f35562;
	// end inline asm
	// begin inline asm
	fma.rn.f32 %f35570, %f35472, %f65796, %f35566;
	// end inline asm
	// begin inline asm
	fma.rn.f32 %f35574, %f35472, %f65796, %f35570;
	// end inline asm
	// begin inline asm
	fma.rn.f32 %f35578, %f35472, %f65796, %f35574;
	// end inline asm
	// begin inline asm
	fma.rn.f32 %f35582, %f35472, %f65796, %f35578;
	// end inline asm
	// begin inline asm
	fma.rn.f32 %f35586, %f35472, %f65796, %f35582;
	// end inline asm
	// begin inline asm
	fma.rn.f32 %f35590, %f35472, %f65796, %f35586;
	// end inline asm
	// begin inline asm
	fma.rn.f32 %f35594, %f35472, %f65796, %f35590;
	// end inline asm
	// begin inline asm
	fma.rn.f32 %f35598, %f35472, %f65796, %f35594;
	// end inline asm
	// begin inline asm
	fma.rn.f32 %f35602, %f35472, %f65796, %f35598;
	// end inline asm
	// begin inline asm
	fma.rn.f32 %f35606, %f35472, %f65796, %f35602;
	// end inline asm
	// begin inline asm
	fma.rn.f32 %f35610, %f35472, %f65796, %f35606;
	// end inline asm
	// begin inline asm
	fma.rn.f32 %f35614, %f35472, %f65796, %f35610;
	// end inline asm
	// begin inline asm
	fma.rn.f32 %f35618, %f35472, %f65796, %f35614;
	// end inline asm
	// begin inline asm
	fma.rn.f32 %f35622, %f35472, %f65796, %f35618;
	// end inline asm
	// begin inline asm
	fma.rn.f32 %f35626, %f35472, %f65796, %f35622;
	// end inline asm
	// begin inline asm
	fma.rn.f32 %f35630, %f35472, %f65796, %f35626;
	// end inline asm
	// begin inline asm
	fma.rn.f32 %f35634, %f35472, %f65796, %f35630;
	// end inline asm
	// begin inline asm
	fma.rn.f32 %f35638, %f35472, %f65796, %f35634;
	// end inline asm
	// begin inline asm
	fma.rn.f32 %f35642, %f35472, %f65796, %f35638;
	// end inline asm
	// begin inline asm
	fma.rn.f32 %f35646, %f35472, %f65796, %f35642;
	// end inline asm
	// begin inline asm
	fma.rn.f32 %f35650, %f35472, %f65796, %f35646;
	// end inline asm
	// begin inline asm
	fma.rn.f32 %f35654, %f35472, %f65796, %f35650;
	// end inline asm
	// begin inline asm
	fma.rn.f32 %f35658, %f35472, %f65796, %f35654;
	// end inline asm
	// begin inline asm
	fma.rn.f32 %f35662, %f35472, %f65796, %f35658;
	// end inline asm
	// begin inline asm
	fma.rn.f32 %f35666, %f35472, %f65796, %f35662;
	// end inline asm
	// begin inline asm
	fma.rn.f32 %f35670, %f35472, %f65796, %f35666;
	// end inline asm
	// begin inline asm
	fma.rn.f32 %f35674, %f35472, %f65796, %f35670;
	// end inline asm
	// begin inline asm
	fma.rn.f32 %f35678, %f35472, %f65796, %f35674;
	// end inline asm
	// begin inline asm
	fma.rn.f32 %f35682, %f35472, %f65796, %f35678;
	// end inline asm
	// begin inline asm
	fma.rn.f32 %f35686, %f35472, %f65796, %f35682;
	// end inline asm
	// begin inline asm
	fma.rn.f32 %f35690, %f35472, %f65796, %f35686;
	// end inline asm
	// begin inline asm
	fma.rn.f32 %f35694, %f35472, %f65796, %f35690;
	// end inline asm
	// begin inline asm
	fma.rn.f32 %f35698, %f35472, %f65796, %f35694;
	// end inline asm
	// begin inline asm
	fma.rn.f32 %f35702, %f35472, %f65796, %f35698;
	// end inline asm
	// begin inline asm
	fma.rn.f32 %f35706, %f35472, %f65796, %f35702;
	// end inline asm
	// begin inline asm
	fma.rn.f32 %f35710, %f35472, %f65796, %f35706;
	// end inline asm
	// begin inline asm
	fma.rn.f32 %f35714, %f35472, %f65796, %f35710;
	// end inline asm
	// begin inline asm
	fma.rn.f32 %f35718, %f35472, %f65796, %f35714;
	// end inline asm
	// begin inline asm
	fma.rn.f32 %f35722, %f35472, %f65796, %f35718;
	// end inline asm
	// begin inline asm
	fma.rn.f32 %f35726, %f35472, %f65796, %f35722;
	// end inline asm
	// begin inline asm
	fma.rn.f32 %f35730, %f35472, %f65796, %f35726;
	// end inline asm
	// begin inline asm
	fma.rn.f32 %f35734, %f35472, %f65796, %f35730;
	// end inline asm
	// begin inline asm
	fma.rn.f32 %f35738, %f35472, %f65796, %f35734;
	// end inline asm
	// begin inline asm
	fma.rn.f32 %f35742, %f35472, %f65796, %f35738;
	// end inline asm
	// begin inline asm
	fma.rn.f32 %f35746, %f35472, %f65796, %f35742;
	// end inline asm
	// begin inline asm
	fma.rn.f32 %f35750, %f35472, %f65796, %f35746;
	// end inline asm
	// begin inline asm
	fma.rn.f32 %f35754, %f35472, %f65796, %f35750;
	// end inline asm
	// begin inline asm
	fma.rn.f32 %f35758, %f35472, %f65796, %f35754;
	// end inline asm
	// begin inline asm
	fma.rn.f32 %f35762, %f35472, %f65796, %f35758;
	// end inline asm
	// begin inline asm
	fma.rn.f32 %f35766, %f35472, %f65796, %f35762;
	// end inline asm
	// begin inline asm
	fma.rn.f32 %f35770, %f35472, %f65796, %f35766;
	// end inline asm
	// begin inline asm
	fma.rn.f32 %f35774, %f35472, %f65796, %f35770;
	// end inline asm
	// begin inline asm
	fma.rn.f32 %f35778, %f35472, %f65796, %f35774;
	// end inline asm
	// begin inline asm
	fma.rn.f32 %f35782, %f35472, %f65796, %f35778;
	// end inline asm
	// begin inline asm
	fma.rn.f32 %f35786, %f35472, %f65796, %f35782;
	// end inline asm
	// begin inline asm
	fma.rn.f32 %f35790, %f35472, %f65796, %f35786;
	// end inline asm
	// begin inline asm
	fma.rn.f32 %f35794, %f35472, %f65796, %f35790;
	// end inline asm
	// begin inline asm
	fma.rn.f32 %f35798, %f35472, %f65796, %f35794;
	// end inline asm
	// begin inline asm
	fma.rn.f32 %f35802, %f35472, %f65796, %f35798;
	// end inline asm
	// begin inline asm
	fma.rn.f32 %f35806, %f35472, %f65796, %f35802;
	// end inline asm
	// begin inline asm
	fma.rn.f32 %f35810, %f35472, %f65796, %f35806;
	// end inline asm
	// begin inline asm
	fma.rn.f32 %f35814, %f35472, %f65796, %f35810;
	// end inline asm
	// begin inline asm
	fma.rn.f32 %f35818, %f35472, %f65796, %f35814;
	// end inline asm
	// begin inline asm
	fma.rn.f32 %f35822, %f35472, %f65796, %f35818;
	// end inline asm
	// begin inline asm
	fma.rn.f32 %f35826, %f35472, %f65796, %f35822;
	// end inline asm
	// begin inline asm
	fma.rn.f32 %f35830, %f35472, %f65796, %f35826;
	// end inline asm
	// begin inline asm
	fma.rn.f32 %f35834, %f35472, %f65796, %f35830;
	// end inline asm
	// begin inline asm
	fma.rn.f32 %f35838, %f35472, %f65796, %f35834;
	// end inline asm
	// begin inline asm
	fma.rn.f32 %f35842, %f35472, %f65796, %f35838;
	// end inline asm
	// begin inline asm
	fma.rn.f32 %f35846, %f35472, %f65796, %f35842;
	// end inline asm
	// begin inline asm
	fma.rn.f32 %f35850, %f35472, %f65796, %f35846;
	// end inline asm
	// begin inline asm
	fma.rn.f32 %f35854, %f35472, %f65796, %f35850;
	// end inline asm
	// begin inline asm
	fma.rn.f32 %f35858, %f35472, %f65796, %f35854;
	// end inline asm
	// begin inline asm
	fma.rn.f32 %f35862, %f35472, %f65796, %f35858;
	// end inline asm
	// begin inline asm
	fma.rn.f32 %f35866, %f35472, %f65796, %f35862;
	// end inline asm
	// begin inline asm
	fma.rn.f32 %f35870, %f35472, %f65796, %f35866;
	// end inline asm
	// begin inline asm
	fma.rn.f32 %f35874, %f35472, %f65796, %f35870;
	// end inline asm
	// begin inline asm
	fma.rn.f32 %f35878, %f35472, %f65796, %f35874;
	// end inline asm
	// begin inline asm
	fma.rn.f32 %f35882, %f35472, %f65796, %f35878;
	// end inline asm
	// begin inline asm
	fma.rn.f32 %f35886, %f35472, %f65796, %f35882;
	// end inline asm
	// begin inline asm
	fma.rn.f32 %f35890, %f35472, %f65796, %f35886;
	// end inline asm
	// begin inline asm
	fma.rn.f32 %f35894, %f35472, %f65796, %f35890;
	// end inline asm
	// begin inline asm
	fma.rn.f32 %f35898, %f35472, %f65796, %f35894;
	// end inline asm
	// begin inline asm
	fma.rn.f32 %f35902, %f35472, %f65796, %f35898;
	// end inline asm
	// begin inline asm
	fma.rn.f32 %f35906, %f35472, %f65796, %f35902;
	// end inline asm
	// begin inline asm
	fma.rn.f32 %f35910, %f35472, %f65796, %f35906;
	// end inline asm
	// begin inline asm
	fma.rn.f32 %f35914, %f35472, %f65796, %f35910;
	// end inline asm
	// begin inline asm
	fma.rn.f32 %f35918, %f35472, %f65796, %f35914;
	// end inline asm
	// begin inline asm
	fma.rn.f32 %f35922, %f35472, %f65796, %f35918;
	// end inline asm
	// begin inline asm
	fma.rn.f32 %f35926, %f35472, %f65796, %f35922;
	// end inline asm
	// begin inline asm
	fma.rn.f32 %f35930, %f35472, %f65796, %f35926;
	// end inline asm
	// begin inline asm
	fma.rn.f32 %f35934, %f35472, %f65796, %f35930;
	// end inline asm
	// begin inline asm
	fma.rn.f32 %f35938, %f35472, %f65796, %f35934;
	// end inline asm
	// begin inline asm
	fma.rn.f32 %f35942, %f35472, %f65796, %f35938;
	// end inline asm
	// begin inline asm
	fma.rn.f32 %f35946, %f35472, %f65796, %f35942;
	// end inline asm
	// begin inline asm
	fma.rn.f32 %f35950, %f35472, %f65796, %f35946;
	// end inline asm
	// begin inline asm
	fma.rn.f32 %f35954, %f35472, %f65796, %f35950;
	// end inline asm
	// begin inline asm
	fma.rn.f32 %f35958, %f35472, %f65796, %f35954;
	// end inline asm
	// begin inline asm
	fma.rn.f32 %f35962, %f35472, %f65796, %f35958;
	// end inline asm
	// begin inline asm
	fma.rn.f32 %f35966, %f35472, %f65796, %f35962;
	// end inline asm
	// begin inline asm
	fma.rn.f32 %f35970, %f35472, %f65796, %f35966;
	// end inline asm
	// begin inline asm
	fma.rn.f32 %f35974, %f35472, %f65796, %f35970;
	// end inline asm
	// begin inline asm
	fma.rn.f32 %f35978, %f35472, %f65796, %f35974;
	// end inline asm
	// begin inline asm
	fma.rn.f32 %f35982, %f35472, %f65796, %f35978;
	// end inline asm
	// begin inline asm
	sin.approx.f32  %f35986, %f35982;
	// end inline asm
	// begin inline asm
	fma.rn.f32 %f35988, %f35986, %f65796, %f35982;
	// end inline asm
	// begin inline asm
	fma.rn.f32 %f35992, %f35986, %f65796, %f35988;
	// end inline asm
	// begin inline asm
	fma.rn.f32 %f35996, %f35986, %f65796, %f35992;
	// end inline asm
	// begin inline asm
	fma.rn.f32 %f36000, %f35986, %f65796, %f35996;
	// end inline asm
	// begin inline asm
	fma.rn.f32 %f36004, %f35986, %f65796, %f36000;
	// end inline asm
	// begin inline asm
	fma.rn.f32 %f36008, %f35986, %f65796, %f36004;
	// end inline asm
	// begin inline asm
	fma.rn.f32 %f36012, %f35986, %f65796, %f36008;
	// end inline asm
	// begin inline asm
	fma.rn.f32 %f36016, %f35986, %f65796, %f36012;
	// end inline asm
	// begin inline asm
	fma.rn.f32 %f36020, %f35986, %f65796, %f36016;
	// end inline asm
	// begin inline asm
	fma.rn.f32 %f36024, %f35986, %f65796, %f36020;
	// end inline asm
	// begin inline asm
	fma.rn.f32 %f36028, %f35986, %f65796, %f36024;
	// end inline asm
	// begin inline asm
	fma.rn.f32 %f36032, %f35986, %f65796, %f36028;
	// end inline asm
	// begin inline asm
	fma.rn.f32 %f36036, %f35986, %f65796, %f36032;
	// end inline asm
	// begin inline asm
	fma.rn.f32 %f36040, %f35986, %f65796, %f36036;
	// end inline asm
	// begin inline asm
	fma.rn.f32 %f36044, %f35986, %f65796, %f36040;
	// end inline asm
	// begin inline asm
	fma.rn.f32 %f36048, %f35986, %f65796, %f36044;
	// end inline asm
	// begin inline asm
	fma.rn.f32 %f36052, %f35986, %f65796, %f36048;
	// end inline asm
	// begin inline asm
	fma.rn.f32 %f36056, %f35986, %f65796, %f36052;
	// end inline asm
	// begin inline asm
	fma.rn.f32 %f36060, %f35986, %f65796, %f36056;
	// end inline asm
	// begin inline asm
	fma.rn.f32 %f36064, %f35986, %f65796, %f36060;
	// end inline asm
	// begin inline asm
	fma.rn.f32 %f36068, %f35986, %f65796, %f36064;
	// end inline asm
	// begin inline asm
	fma.rn.f32 %f36072, %f35986, %f65796, %f36068;
	// end inline asm
	// begin inline asm
	fma.rn.f32 %f36076, %f35986, %f65796, %f36072;
	// end inline asm
	// begin inline asm
	fma.rn.f32 %f36080, %f35986, %f65796, %f36076;
	// end inline asm
	// begin inline asm
	fma.rn.f32 %f36084, %f35986, %f65796, %f36080;
	// end inline asm
	// begin inline asm
	fma.rn.f32 %f36088, %f35986, %f65796, %f36084;
	// end inline asm
	// begin inline asm
	fma.rn.f32 %f36092, %f35986, %f65796, %f36088;
	// end inline asm
	// begin inline asm
	fma.rn.f32 %f36096, %f35986, %f65796, %f36092;
	// end inline asm
	// begin inline asm
	fma.rn.f32 %f36100, %f35986, %f65796, %f36096;
	// end inline asm
	// begin inline asm
	fma.rn.f32 %f36104, %f35986, %f65796, %f36100;
	// end inline asm
	// begin inline asm
	fma.rn.f32 %f36108, %f35986, %f65796, %f36104;
	// end inline asm
	// begin inline asm
	fma.rn.f32 %f36112, %f35986, %f65796, %f36108;
	// end inline asm
	// begin inline asm
	fma.rn.f32 %f36116, %f35986, %f65796, %f36112;
	// end inline asm
	// begin inline asm
	fma.rn.f32 %f36120, %f35986, %f65796, %f36116;
	// end inline asm
	// begin inline asm
	fma.rn.f32 %f36124, %f35986, %f65796, %f36120;
	// end inline asm
	// begin inline asm
	fma.rn.f32 %f36128, %f35986, %f65796, %f36124;
	// end inline asm
	// begin inline asm
	fma.rn.f32 %f36132, %f35986, %f65796, %f36128;
	// end inline asm
	// begin inline asm
	fma.rn.f32 %f36136, %f35986, %f65796, %f36132;
	// end inline asm
	// begin inline asm
	fma.rn.f32 %f36140, %f35986, %f65796, %f36136;
	// end inline asm
	// begin inline asm
	fma.rn.f32 %f36144, %f35986, %f65796, %f36140;
	// end inline asm
	// begin inline asm
	fma.rn.f32 %f36148, %f35986, %f65796, %f36144;
	// end inline asm
	// begin inline asm
	fma.rn.f32 %f36152, %f35986, %f65796, %f36148;
	// end inline asm
	// begin inline asm
	fma.rn.f32 %f36156, %f35986, %f65796, %f36152;
	// end inline asm
	// begin inline asm
	fma.rn.f32 %f36160, %f35986, %f65796, %f36156;
	// end inline asm
	// begin inline asm
	fma.rn.f32 %f36164, %f35986, %f65796, %f36160;
	// end inline asm
	// begin inline asm
	fma.rn.f32 %f36168, %f35986, %f65796, %f36164;
	// end inline asm
	// begin inline asm
	fma.rn.f32 %f36172, %f35986, %f65796, %f36168;
	// end inline asm
	// begin inline asm
	fma.rn.f32 %f36176, %f35986, %f65796, %f36172;
	// end inline asm
	// begin inline asm
	fma.rn.f32 %f36180, %f35986, %f65796, %f36176;
	// end inline asm
	// begin inline asm
	fma.rn.f32 %f36184, %f35986, %f65796, %f36180;
	// end inline asm
	// begin inline asm
	fma.rn.f32 %f36188, %f35986, %f65796, %f36184;
	// end inline asm
	// begin inline asm
	fma.rn.f32 %f36192, %f35986, %f65796, %f36188;
	// end inline asm
	// begin inline asm
	fma.rn.f32 %f36196, %f35986, %f65796, %f36192;
	// end inline asm
	// begin inline asm
	fma.rn.f32 %f36200, %f35986, %f65796, %f36196;
	// end inline asm
	// begin inline asm
	fma.rn.f32 %f36204, %f35986, %f65796, %f36200;
	// end inline asm
	// begin inline asm
	fma.rn.f32 %f36208, %f35986, %f65796, %f36204;
	// end inline asm
	// begin inline asm
	fma.rn.f32 %f36212, %f35986, %f65796, %f36208;
	// end inline asm
	// begin inline asm
	fma.rn.f32 %f36216, %f35986, %f65796, %f36212;
	// end inline asm
	// begin inline asm
	fma.rn.f32 %f36220, %f35986, %f65796, %f36216;
	// end inline asm
	// begin inline asm
	fma.rn.f32 %f36224, %f35986, %f65796, %f36220;
	// end inline asm
	// begin inline asm
	fma.rn.f32 %f36228, %f35986, %f65796, %f36224;
	// end inline asm
	// begin inline asm
	fma.rn.f32 %f36232, %f35986, %f65796, %f36228;
	// end inline asm
	// begin inline asm
	fma.rn.f32 %f36236, %f35986, %f65796, %f36232;
	// end inline asm
	// begin inline asm
	fma.rn.f32 %f36240, %f35986, %f65796, %f36236;
	// end inline asm
	// begin inline asm
	fma.rn.f32 %f36244, %f35986, %f65796, %f36240;
	// end inline asm
	// begin inline asm
	fma.rn.f32 %f36248, %f35986, %f65796, %f36244;
	// end inline asm
	// begin inline asm
	fma.rn.f32 %f36252, %f35986, %f65796, %f36248;
	// end inline asm
	// begin inline asm
	fma.rn.f32 %f36256, %f35986, %f65796, %f36252;
	// end inline asm
	// begin inline asm
	fma.rn.f32 %f36260, %f35986, %f65796, %f36256;
	// end inline asm
	// begin inline asm
	fma.rn.f32 %f36264, %f35986, %f65796, %f36260;
	// end inline asm
	// begin inline asm
	fma.rn.f32 %f36268, %f35986, %f65796, %f36264;
	// end inline asm
	// begin inline asm
	fma.rn.f32 %f36272, %f35986, %f65796, %f36268;
	// end inline asm
	// begin inline asm
	fma.rn.f32 %f36276, %f35986, %f65796, %f36272;
	// end inline asm
	// begin inline asm
	fma.rn.f32 %f36280, %f35986, %f65796, %f36276;
	// end inline asm
	// begin inline asm
	fma.rn.f32 %f36284, %f35986, %f65796, %f36280;
	// end inline asm
	// begin inline asm
	fma.rn.f32 %f36288, %f35986, %f65796, %f36284;
	// end inline asm
	// begin inline asm
	fma.rn.f32 %f36292, %f35986, %f65796, %f36288;
	// end inline asm
	// begin inline asm
	fma.rn.f32 %f36296, %f35986, %f65796, %f36292;
	// end inline asm
	// begin inline asm
	fma.rn.f32 %f36300, %f35986, %f65796, %f36296;
	// end inline asm
	// begin inline asm
	fma.rn.f32 %f36304, %f35986, %f65796, %f36300;
	// end inline asm
	// begin inline asm
	fma.rn.f32 %f36308, %f35986, %f65796, %f36304;
	// end inline asm
	// begin inline asm
	fma.rn.f32 %f36312, %f35986, %f65796, %f36308;
	// end inline asm
	// begin inline asm
	fma.rn.f32 %f36316, %f35986, %f65796, %f36312;
	// end inline asm
	// begin inline asm
	fma.rn.f32 %f36320, %f35986, %f65796, %f36316;
	// end inline asm
	// begin inline asm
	fma.rn.f32 %f36324, %f35986, %f65796, %f36320;
	// end inline asm
	// begin inline asm
	fma.rn.f32 %f36328, %f35986, %f65796, %f36324;
	// end inline asm
	// begin inline asm
	fma.rn.f32 %f36332, %f35986, %f65796, %f36328;
	// end inline asm
	// begin inline asm
	fma.rn.f32 %f36336, %f35986, %f65796, %f36332;
	// end inline asm
	// begin inline asm
	fma.rn.f32 %f36340, %f35986, %f65796, %f36336;
	// end inline asm
	// begin inline asm
	fma.rn.f32 %f36344, %f35986, %f65796, %f36340;
	// end inline asm
	// begin inline asm
	fma.rn.f32 %f36348, %f35986, %f65796, %f36344;
	// end inline asm
	// begin inline asm
	fma.rn.f32 %f36352, %f35986, %f65796, %f36348;
	// end inline asm
	// begin inline asm
	fma.rn.f32 %f36356, %f35986, %f65796, %f36352;
	// end inline asm
	// begin inline asm
	fma.rn.f32 %f36360, %f35986, %f65796, %f36356;
	// end inline asm
	// begin inline asm
	fma.rn.f32 %f36364, %f35986, %f65796, %f36360;
	// end inline asm
	// begin inline asm
	fma.rn.f32 %f36368, %f35986, %f65796, %f36364;
	// end inline asm
	// begin inline asm
	fma.rn.f32 %f36372, %f35986, %f65796, %f36368;
	// end inline asm
	// begin inline asm
	fma.rn.f32 %f36376, %f35986, %f65796, %f36372;
	// end inline asm
	// begin inline asm
	fma.rn.f32 %f36380, %f35986, %f65796, %f36376;
	// end inline asm
	// begin inline asm
	fma.rn.f32 %f36384, %f35986, %f65796, %f36380;
	// end inline asm
	// begin inline asm
	fma.rn.f32 %f36388, %f35986, %f65796, %f36384;
	// end inline asm
	// begin inline asm
	fma.rn.f32 %f36392, %f35986, %f65796, %f36388;
	// end inline asm
	// begin inline asm
	fma.rn.f32 %f36396, %f35986, %f65796, %f36392;
	// end inline asm
	// begin inline asm
	fma.rn.f32 %f36400, %f35986, %f65796, %f36396;
	// end inline asm
	// begin inline asm
	fma.rn.f32 %f36404, %f35986, %f65796, %f36400;
	// end inline asm
	// begin inline asm
	fma.rn.f32 %f36408, %f35986, %f65796, %f36404;
	// end inline asm
	// begin inline asm
	fma.rn.f32 %f36412, %f35986, %f65796, %f36408;
	// end inline asm
	// begin inline asm
	fma.rn.f32 %f36416, %f35986, %f65796, %f36412;
	// end inline asm
	// begin inline asm
	fma.rn.f32 %f36420, %f35986, %f65796, %f36416;
	// end inline asm
	// begin inline asm
	fma.rn.f32 %f36424, %f35986, %f65796, %f36420;
	// end inline asm
	// begin inline asm
	fma.rn.f32 %f36428, %f35986, %f65796, %f36424;
	// end inline asm
	// begin inline asm
	fma.rn.f32 %f36432, %f35986, %f65796, %f36428;
	// end inline asm
	// begin inline asm
	fma.rn.f32 %f36436, %f35986, %f65796, %f36432;
	// end inline asm
	// begin inline asm
	fma.rn.f32 %f36440, %f35986, %f65796, %f36436;
	// end inline asm
	// begin inline asm
	fma.rn.f32 %f36444, %f35986, %f65796, %f36440;
	// end inline asm
	// begin inline asm
	fma.rn.f32 %f36448, %f35986, %f65796, %f36444;
	// end inline asm
	// begin inline asm
	fma.rn.f32 %f36452, %f35986, %f65796, %f36448;
	// end inline asm
	// begin inline asm
	fma.rn.f32 %f36456, %f35986, %f65796, %f36452;
	// end inline asm
	// begin inline asm
	fma.rn.f32 %f36460, %f35986, %f65796, %f36456;
	// end inline asm
	// begin inline asm
	fma.rn.f32 %f36464, %f35986, %f65796, %f36460;
	// end inline asm
	// begin inline asm
	fma.rn.f32 %f36468, %f35986, %f65796, %f36464;
	// end inline asm
	// begin inline asm
	fma.rn.f32 %f36472, %f35986, %f65796, %f36468;
	// end inline asm
	// begin inline asm
	fma.rn.f32 %f36476, %f35986, %f65796, %f36472;
	// end inline asm
	// begin inline asm
	fma.rn.f32 %f36480, %f35986, %f65796, %f36476;
	// end inline asm
	// begin inline asm
	fma.rn.f32 %f36484, %f35986, %f65796, %f36480;
	// end inline asm
	// begin inline asm
	fma.rn.f32 %f36488, %f35986, %f65796, %f36484;
	// end inline asm
	// begin inline asm
	fma.rn.f32 %f36492, %f35986, %f65796, %f36488;
	// end inline asm
	// begin inline asm
	fma.rn.f32 %f36496, %f35986, %f65796, %f36492;
	// end inline asm
	// begin inline asm
	sin.approx.f32  %f36500, %f36496;
	// end inline asm
	// begin inline asm
	fma.rn.f32 %f36502, %f36500, %f65796, %f36496;
	// end inline asm
	// begin inline asm
	fma.rn.f32 %f36506, %f36500, %f65796, %f36502;
	// end inline asm
	// begin inline asm
	fma.rn.f32 %f36510, %f36500, %f65796, %f36506;
	// end inline asm
	// begin inline asm
	fma.rn.f32 %f36514, %f36500, %f65796, %f36510;
	// end inline asm
	// begin inline asm
	fma.rn.f32 %f36518, %f36500, %f65796, %f36514;
	// end inline asm
	// begin inline asm
	fma.rn.f32 %f36522, %f36500, %f65796, %f36518;
	// end inline asm
	// begin inline asm
	fma.rn.f32 %f36526, %f36500, %f65796, %f36522;
	// end inline asm
	// begin inline asm
	fma.rn.f32 %f36530, %f36500, %f65796, %f36526;
	// end inline asm
	// begin inline asm
	fma.rn.f32 %f36534, %f36500, %f65796, %f36530;
	// end inline asm
	// begin inline asm
	fma.rn.f32 %f36538, %f36500, %f65796, %f36534;
	// end inline asm
	// begin inline asm
	fma.rn.f32 %f36542, %f36500, %f65796, %f36538;
	// end inline asm
	// begin inline asm
	fma.rn.f32 %f36546, %f36500, %f65796, %f36542;
	// end inline asm
	// begin inline asm
	fma.rn.f32 %f36550, %f36500, %f65796, %f36546;
	// end inline asm
	// begin inline asm
	fma.rn.f32 %f36554, %f36500, %f65796, %f36550;
	// end inline asm
	// begin inline asm
	fma.rn.f32 %f36558, %f36500, %f65796, %f36554;
	// end inline asm
	// begin inline asm
	fma.rn.f32 %f36562, %f36500, %f65796, %f36558;
	// end inline asm
	// begin inline asm
	fma.rn.f32 %f36566, %f36500, %f65796, %f36562;
	// end inline asm
	// begin inline asm
	fma.rn.f32 %f36570, %f36500, %f65796, %f36566;
	// end inline asm
	// begin inline asm
	fma.rn.f32 %f36574, %f36500, %f65796, %f36570;
	// end inline asm
	// begin inline asm
	fma.rn.f32 %f36578, %f36500, %f65796, %f36574;
	// end inline asm
	// begin inline asm
	fma.rn.f32 %f36582, %f36500, %f65796, %f36578;
	// end inline asm
	// begin inline asm
	fma.rn.f32 %f36586, %f36500, %f65796, %f36582;
	// end inline asm
	// begin inline asm
	fma.rn.f32 %f36590, %f36500, %f65796, %f36586;
	// end inline asm
	// begin inline asm
	fma.rn.f32 %f36594, %f36500, %f65796, %f36590;
	// end inline asm
	// begin inline asm
	fma.rn.f32 %f36598, %f36500, %f65796, %f36594;
	// end inline asm
	// begin inline asm
	fma.rn.f32 %f36602, %f36500, %f65796, %f36598;
	// end inline asm
	// begin inline asm
	fma.rn.f32 %f36606, %f36500, %f65796, %f36602;
	// end inline asm
	// begin inline asm
	fma.rn.f32 %f36610, %f36500, %f65796, %f36606;
	// end inline asm
	// begin inline asm
	fma.rn.f32 %f36614, %f36500, %f65796, %f36610;
	// end inline asm
	// begin inline asm
	fma.rn.f32 %f36618, %f36500, %f65796, %f36614;
	// end inline asm
	// begin inline asm
	fma.rn.f32 %f36622, %f36500, %f65796, %f36618;
	// end inline asm
	// begin inline asm
	fma.rn.f32 %f36626, %f36500, %f65796, %f36622;
	// end inline asm
	// begin inline asm
	fma.rn.f32 %f36630, %f36500, %f65796, %f36626;
	// end inline asm
	// begin inline asm
	fma.rn.f32 %f36634, %f36500, %f65796, %f36630;
	// end inline asm
	// begin inline asm
	fma.rn.f32 %f36638, %f36500, %f65796, %f36634;
	// end inline asm
	// begin inline asm
	fma.rn.f32 %f36642, %f36500, %f65796, %f36638;
	// end inline asm
	// begin inline asm
	fma.rn.f32 %f36646, %f36500, %f65796, %f36642;
	// end inline asm
	// begin inline asm
	fma.rn.f32 %f36650, %f36500, %f65796, %f36646;
	// end inline asm
	// begin inline asm
	fma.rn.f32 %f36654, %f36500, %f65796, %f36650;
	// end inline asm
	// begin inline asm
	fma.rn.f32 %f36658, %f36500, %f65796, %f36654;
	// end inline asm
	// begin inline asm
	fma.rn.f32 %f36662, %f36500, %f65796, %f36658;
	// end inline asm
	// begin inline asm
	fma.rn.f32 %f36666, %f36500, %f65796, %f36662;
	// end inline asm
	// begin inline asm
	fma.rn.f32 %f36670, %f36500, %f65796, %f36666;
	// end inline asm
	// begin inline asm
	fma.rn.f32 %f36674, %f36500, %f65796, %f36670;
	// end inline asm
	// begin inline asm
	fma.rn.f32 %f36678, %f36500, %f65796, %f36674;
	// end inline asm
	// begin inline asm
	fma.rn.f32 %f36682, %f36500, %f65796, %f36678;
	// end inline asm
	// begin inline asm
	fma.rn.f32 %f36686, %f36500, %f65796, %f36682;
	// end inline asm
	// begin inline asm
	fma.rn.f32 %f36690, %f36500, %f65796, %f36686;
	// end inline asm
	// begin inline asm
	fma.rn.f32 %f36694, %f36500, %f65796, %f36690;
	// end inline asm
	// begin inline asm
	fma.rn.f32 %f36698, %f36500, %f65796, %f36694;
	// end inline asm
	// begin inline asm
	fma.rn.f32 %f36702, %f36500, %f65796, %f36698;
	// end inline asm
	// begin inline asm
	fma.rn.f32 %f36706, %f36500, %f65796, %f36702;
	// end inline asm
	// begin inline asm
	fma.rn.f32 %f36710, %f36500, %f65796, %f36706;
	// end inline asm
	// begin inline asm
	fma.rn.f32 %f36714, %f36500, %f65796, %f36710;
	// end inline asm
	// begin inline asm
	fma.rn.f32 %f36718, %f36500, %f65796, %f36714;
	// end inline asm
	// begin inline asm
	fma.rn.f32 %f36722, %f36500, %f65796, %f36718;
	// end inline asm
	// begin inline asm
	fma.rn.f32 %f36726, %f36500, %f65796, %f36722;
	// end inline asm
	// begin inline asm
	fma.rn.f32 %f36730, %f36500, %f65796, %f36726;
	// end inline asm
	// begin inline asm
	fma.rn.f32 %f36734, %f36500, %f65796, %f36730;
	// end inline asm
	// begin inline asm
	fma.rn.f32 %f36738, %f36500, %f65796, %f36734;
	// end inline asm
	// begin inline asm
	fma.rn.f32 %f36742, %f36500, %f65796, %f36738;
	// end inline asm
	// begin inline asm
	fma.rn.f32 %f36746, %f36500, %f65796, %f36742;
	// end inline asm
	// begin inline asm
	fma.rn.f32 %f36750, %f36500, %f65796, %f36746;
	// end inline asm
	// begin inline asm
	fma.rn.f32 %f36754, %f36500, %f65796, %f36750;
	// end inline asm
	// begin inline asm
	fma.rn.f32 %f36758, %f36500, %f65796, %f36754;
	// end inline asm
	// begin inline asm
	fma.rn.f32 %f36762, %f36500, %f65796, %f36758;
	// end inline asm
	// begin inline asm
	fma.rn.f32 %f36766, %f36500, %f65796, %f36762;
	// end inline asm
	// begin inline asm
	fma.rn.f32 %f36770, %f36500, %f65796, %f36766;
	// end inline asm
	// begin inline asm
	fma.rn.f32 %f36774, %f36500, %f65796, %f36770;
	// end inline asm
	// begin inline asm
	fma.rn.f32 %f36778, %f36500, %f65796, %f36774;
	// end inline asm
	// begin inline asm
	fma.rn.f32 %f36782, %f36500, %f65796, %f36778;
	// end inline asm
	// begin inline asm
	fma.rn.f32 %f36786, %f36500, %f65796, %f36782;
	// end inline asm
	// begin inline asm
	fma.rn.f32 %f36790, %f36500, %f65796, %f36786;
	// end inline asm
	// begin inline asm
	fma.rn.f32 %f36794, %f36500, %f65796, %f36790;
	// end inline asm
	// begin inline asm
	fma.rn.f32 %f36798, %f36500, %f65796, %f36794;
	// end inline asm
	// begin inline asm
	fma.rn.f32 %f36802, %f36500, %f65796, %f36798;
	// end inline asm
	// begin inline asm
	fma.rn.f32 %f36806, %f36500, %f65796, %f36802;
	// end inline asm
	// begin inline asm
	fma.rn.f32 %f36810, %f36500, %f65796, %f36806;
	// end inline asm
	// begin inline asm
	fma.rn.f32 %f36814, %f36500, %f65796, %f36810;
	// end inline asm
	// begin inline asm
	fma.rn.f32 %f36818, %f36500, %f65796, %f36814;
	// end inline asm
	// begin inline asm
	fma.rn.f32 %f36822, %f36500, %f65796, %f36818;
	// end inline asm
	// begin inline asm
	fma.rn.f32 %f36826, %f36500, %f65796, %f36822;
	// end inline asm
	// begin inline asm
	fma.rn.f32 %f36830, %f36500, %f65796, %f36826;
	// end inline asm
	// begin inline asm
	fma.rn.f32 %f36834, %f36500, %f65796, %f36830;
	// end inline asm
	// begin inline asm
	fma.rn.f32 %f36838, %f36500, %f65796, %f36834;
	// end inline asm
	// begin inline asm
	fma.rn.f32 %f36842, %f36500, %f65796, %f36838;
	// end inline asm
	// begin inline asm
	fma.rn.f32 %f36846, %f36500, %f65796, %f36842;
	// end inline asm
	// begin inline asm
	fma.rn.f32 %f36850, %f36500, %f65796, %f36846;
	// end inline asm
	// begin inline asm
	fma.rn.f32 %f36854, %f36500, %f65796, %f36850;
	// end inline asm
	// begin inline asm
	fma.rn.f32 %f36858, %f36500, %f65796, %f36854;
	// end inline asm
	// begin inline asm
	fma.rn.f32 %f36862, %f36500, %f65796, %f36858;
	// end inline asm
	// begin inline asm
	fma.rn.f32 %f36866, %f36500, %f65796, %f36862;
	// end inline asm
	// begin inline asm
	fma.rn.f32 %f36870, %f36500, %f65796, %f36866;
	// end inline asm
	// begin inline asm
	fma.rn.f32 %f36874, %f36500, %f65796, %f36870;
	// end inline asm
	// begin inline asm
	fma.rn.f32 %f36878, %f36500, %f65796, %f36874;
	// end inline asm
	// begin inline asm
	fma.rn.f32 %f36882, %f36500, %f65796, %f36878;
	// end inline asm
	// begin inline asm
	fma.rn.f32 %f36886, %f36500, %f65796, %f36882;
	// end inline asm
	// begin inline asm
	fma.rn.f32 %f36890, %f36500, %f65796, %f36886;
	// end inline asm
	// begin inline asm
	fma.rn.f32 %f36894, %f36500, %f65796, %f36890;
	// end inline asm
	// begin inline asm
	fma.rn.f32 %f36898, %f36500, %f65796, %f36894;
	// end inline asm
	// begin inline asm
	fma.rn.f32 %f36902, %f36500, %f65796, %f36898;
	// end inline asm
	// begin inline asm
	fma.rn.f32 %f36906, %f36500, %f65796, %f36902;
	// end inline asm
	// begin inline asm
	fma.rn.f32 %f36910, %f36500, %f65796, %f36906;
	// end inline asm
	// begin inline asm
	fma.rn.f32 %f36914, %f36500, %f65796, %f36910;
	// end inline asm
	// begin inline asm
	fma.rn.f32 %f36918, %f36500, %f65796, %f36914;
	// end inline asm
	// begin inline asm
	fma.rn.f32 %f36922, %f36500, %f65796, %f36918;
	// end inline asm
	// begin inline asm
	fma.rn.f32 %f36926, %f36500, %f65796, %f36922;
	// end inline asm
	// begin inline asm
	fma.rn.f32 %f36930, %f36500, %f65796, %f36926;
	// end inline asm
	// begin inline asm
	fma.rn.f32 %f36934, %f36500, %f65796, %f36930;
	// end inline asm
	// begin inline asm
	fma.rn.f32 %f36938, %f36500, %f65796, %f36934;
	// end inline asm
	// begin inline asm
	fma.rn.f32 %f36942, %f36500, %f65796, %f36938;
	// end inline asm
	// begin inline asm
	fma.rn.f32 %f36946, %f36500, %f65796, %f36942;
	// end inline asm
	// begin inline asm
	fma.rn.f32 %f36950, %f36500, %f65796, %f36946;
	// end inline asm
	// begin inline asm
	fma.rn.f32 %f36954, %f36500, %f65796, %f36950;
	// end inline asm
	// begin inline asm
	fma.rn.f32 %f36958, %f36500, %f65796, %f36954;
	// end inline asm
	// begin inline asm
	fma.rn.f32 %f36962, %f36500, %f65796, %f36958;
	// end inline asm
	// begin inline asm
	fma.rn.f32 %f36966, %f36500, %f65796, %f36962;
	// end inline asm
	// begin inline asm
	fma.rn.f32 %f36970, %f36500, %f65796, %f36966;
	// end inline asm
	// begin inline asm
	fma.rn.f32 %f36974, %f36500, %f65796, %f36970;
	// end inline asm
	// begin inline asm
	fma.rn.f32 %f36978, %f36500, %f65796, %f36974;
	// end inline asm
	// begin inline asm
	fma.rn.f32 %f36982, %f36500, %f65796, %f36978;
	// end inline asm
	// begin inline asm
	fma.rn.f32 %f36986, %f36500, %f65796, %f36982;
	// end inline asm
	// begin inline asm
	fma.rn.f32 %f36990, %f36500, %f65796, %f36986;
	// end inline asm
	// begin inline asm
	fma.rn.f32 %f36994, %f36500, %f65796, %f36990;
	// end inline asm
	// begin inline asm
	fma.rn.f32 %f36998, %f36500, %f65796, %f36994;
	// end inline asm
	// begin inline asm
	fma.rn.f32 %f37002, %f36500, %f65796, %f36998;
	// end inline asm
	// begin inline asm
	fma.rn.f32 %f37006, %f36500, %f65796, %f37002;
	// end inline asm
	// begin inline asm
	fma.rn.f32 %f37010, %f36500, %f65796, %f37006;
	// end inline asm
	// begin inline asm
	sin.approx.f32  %f37014, %f37010;
	// end inline asm
	// begin inline asm
	fma.rn.f32 %f37016, %f37014, %f65796, %f37010;
	// end inline asm
	// begin inline asm
	fma.rn.f32 %f37020, %f37014, %f65796, %f37016;
	// end inline asm
	// begin inline asm
	fma.rn.f32 %f37024, %f37014, %f65796, %f37020;
	// end inline asm
	// begin inline asm
	fma.rn.f32 %f37028, %f37014, %f65796, %f37024;
	// end inline asm
	// begin inline asm
	fma.rn.f32 %f37032, %f37014, %f65796, %f37028;
	// end inline asm
	// begin inline asm
	fma.rn.f32 %f37036, %f37014, %f65796, %f37032;
	// end inline asm
	// begin inline asm
	fma.rn.f32 %f37040, %f37014, %f65796, %f37036;
	// end inline asm
	// begin inline asm
	fma.rn.f32 %f37044, %f37014, %f65796, %f37040;
	// end inline asm
	// begin inline asm
	fma.rn.f32 %f37048, %f37014, %f65796, %f37044;
	// end inline asm
	// begin inline asm
	fma.rn.f32 %f37052, %f37014, %f65796, %f37048;
	// end inline asm
	// begin inline asm
	fma.rn.f32 %f37056, %f37014, %f65796, %f37052;
	// end inline asm
	// begin inline asm
	fma.rn.f32 %f37060, %f37014, %f65796, %f37056;
	// end inline asm
	// begin inline asm
	fma.rn.f32 %f37064, %f37014, %f65796, %f37060;
	// end inline asm
	// begin inline asm
	fma.rn.f32 %f37068, %f37014, %f65796, %f37064;
	// end inline asm
	// begin inline asm
	fma.rn.f32 %f37072, %f37014, %f65796, %f37068;
	// end inline asm
	// begin inline asm
	fma.rn.f32 %f37076, %f37014, %f65796, %f37072;
	// end inline asm
	// begin inline asm
	fma.rn.f32 %f37080, %f37014, %f65796, %f37076;
	// end inline asm
	// begin inline asm
	fma.rn.f32 %f37084, %f37014, %f65796, %f37080;
	// end inline asm
	// begin inline asm
	fma.rn.f32 %f37088, %f37014, %f65796, %f37084;
	// end inline asm
	// begin inline asm
	fma.rn.f32 %f37092, %f37014, %f65796, %f37088;
	// end inline asm
	// begin inline asm
	fma.rn.f32 %f37096, %f37014, %f65796, %f37092;
	// end inline asm
	// begin inline asm
	fma.rn.f32 %f37100, %f37014, %f65796, %f37096;
	// end inline asm
	// begin inline asm
	fma.rn.f32 %f37104, %f37014, %f65796, %f37100;
	// end inline asm
	// begin inline asm
	fma.rn.f32 %f37108, %f37014, %f65796, %f37104;
	// end inline asm
	// begin inline asm
	fma.rn.f32 %f37112, %f37014, %f65796, %f37108;
	// end inline asm
	// begin inline asm
	fma.rn.f32 %f37116, %f37014, %f65796, %f37112;
	// end inline asm
	// begin inline asm
	fma.rn.f32 %f37120, %f37014, %f65796, %f37116;
	// end inline asm
	// begin inline asm
	fma.rn.f32 %f37124, %f37014, %f65796, %f37120;
	// end inline asm
	// begin inline asm
	fma.rn.f32 %f37128, %f37014, %f65796, %f37124;
	// end inline asm
	// begin inline asm
	fma.rn.f32 %f37132, %f37014, %f65796, %f37128;
	// end inline asm
	// begin inline asm
	fma.rn.f32 %f37136, %f37014, %f65796, %f37132;
	// end inline asm
	// begin inline asm
	fma.rn.f32 %f37140, %f37014, %f65796, %f37136;
	// end inline asm
	// begin inline asm
	fma.rn.f32 %f37144, %f37014, %f65796, %f37140;
	// end inline asm
	// begin inline asm
	fma.rn.f32 %f37148, %f37014, %f65796, %f37144;
	// end inline asm
	// begin inline asm
	fma.rn.f32 %f37152, %f37014, %f65796, %f37148;
	// end inline asm
	// begin inline asm
	fma.rn.f32 %f37156, %f37014, %f65796, %f37152;
	// end inline asm
	// begin inline asm
	fma.rn.f32 %f37160, %f37014, %f65796, %f37156;
	// end inline asm
	// begin inline asm
	fma.rn.f32 %f37164, %f37014, %f65796, %f37160;
	// end inline asm
	// begin inline asm
	fma.rn.f32 %f37168, %f37014, %f65796, %f37164;
	// end inline asm
	// begin inline asm
	fma.rn.f32 %f37172, %f37014, %f65796, %f37168;
	// end inline asm
	// begin inline asm
	fma.rn.f32 %f37176, %f37014, %f65796, %f37172;
	// end inline asm
	// begin inline asm
	fma.rn.f32 %f37180, %f37014, %f65796, %f37176;
	// end inline asm
	// begin inline asm
	fma.rn.f32 %f37184, %f37014, %f65796, %f37180;
	// end inline asm
	// begin inline asm
	fma.rn.f32 %f37188, %f37014, %f65796, %f37184;
	// end inline asm
	// begin inline asm
	fma.rn.f32 %f37192, %f37014, %f65796, %f37188;
	// end inline asm
	// begin inline asm
	fma.rn.f32 %f37196, %f37014, %f65796, %f37192;
	// end inline asm
	// begin inline asm
	fma.rn.f32 %f37200, %f37014, %f65796, %f37196;
	// end inline asm
	// begin inline asm
	fma.rn.f32 %f37204, %f37014, %f65796, %f37200;
	// end inline asm
	// begin inline asm
	fma.rn.f32 %f37208, %f37014, %f65796, %f37204;
	// end inline asm
	// begin inline asm
	fma.rn.f32 %f37212, %f37014, %f65796, %f37208;
	// end inline asm
	// begin inline asm
	fma.rn.f32 %f37216, %f37014, %f65796, %f37212;
	// end inline asm
	// begin inline asm
	fma.rn.f32 %f37220, %f37014, %f65796, %f37216;
	// end inline asm
	// begin inline asm
	fma.rn.f32 %f37224, %f37014, %f65796, %f37220;
	// end inline asm
	// begin inline asm
	fma.rn.f32 %f37228, %f37014, %f65796, %f37224;
	// end inline asm
	// begin inline asm
	fma.rn.f32 %f37232, %f37014, %f65796, %f37228;
	// end inline asm
	// begin inline asm
	fma.rn.f32 %f37236, %f37014, %f65796, %f37232;
	// end inline asm
	// begin inline asm
	fma.rn.f32 %f37240, %f37014, %f65796, %f37236;
	// end inline asm
	// begin inline asm
	fma.rn.f32 %f37244, %f37014, %f65796, %f37240;
	// end inline asm
	// begin inline asm
	fma.rn.f32 %f37248, %f37014, %f65796, %f37244;
	// end inline asm
	// begin inline asm
	fma.rn.f32 %f37252, %f37014, %f65796, %f37248;
	// end inline asm
	// begin inline asm
	fma.rn.f32 %f37256, %f37014, %f65796, %f37252;
	// end inline asm
	// begin inline asm
	fma.rn.f32 %f37260, %f37014, %f65796, %f37256;
	// end inline asm
	// begin inline asm
	fma.rn.f32 %f37264, %f37014, %f65796, %f37260;
	// end inline asm
	// begin inline asm
	fma.rn.f32 %f37268, %f37014, %f65796, %f37264;
	// end inline asm
	// begin inline asm
	fma.rn.f32 %f37272, %f37014, %f65796, %f37268;
	// end inline asm
	// begin inline asm
	fma.rn.f32 %f37276, %f37014, %f65796, %f37272;
	// end inline asm
	// begin inline asm
	fma.rn.f32 %f37280, %f37014, %f65796, %f37276;
	// end inline asm
	// begin inline asm
	fma.rn.f32 %f37284, %f37014, %f65796, %f37280;
	// end inline asm
	// begin inline asm
	fma.rn.f32 %f37288, %f37014, %f65796, %f37284;
	// end inline asm
	// begin inline asm
	fma.rn.f32 %f37292, %f37014, %f65796, %f37288;
	// end inline asm
	// begin inline asm
	fma.rn.f32 %f37296, %f37014, %f65796, %f37292;
	// end inline asm
	// begin inline asm
	fma.rn.f32 %f37300, %f37014, %f65796, %f37296;
	// end inline asm
	// begin inline asm
	fma.rn.f32 %f37304, %f37014, %f65796, %f37300;
	// end inline asm
	// begin inline asm
	fma.rn.f32 %f37308, %f37014, %f65796, %f37304;
	// end inline asm
	// begin inline asm
	fma.rn.f32 %f37312, %f37014, %f65796, %f37308;
	// end inline asm
	// begin inline asm
	fma.rn.f32 %f37316, %f37014, %f65796, %f37312;
	// end inline asm
	// begin inline asm
	fma.rn.f32 %f37320, %f37014, %f65796, %f37316;
	// end inline asm
	// begin inline asm
	fma.rn.f32 %f37324, %f37014, %f65796, %f37320;
	// end inline asm
	// begin inline asm
	fma.rn.f32 %f37328, %f37014, %f65796, %f37324;
	// end inline asm
	// begin inline asm
	fma.rn.f32 %f37332, %f37014, %f65796, %f37328;
	// end inline asm
	// begin inline asm
	fma.rn.f32 %f37336, %f37014, %f65796, %f37332;
	// end inline asm
	// begin inline asm
	fma.rn.f32 %f37340, %f37014, %f65796, %f37336;
	// end inline asm
	// begin inline asm
	fma.rn.f32 %f37344, %f37014, %f65796, %f37340;
	// end inline asm
	// begin inline asm
	fma.rn.f32 %f37348, %f37014, %f65796, %f37344;
	// end inline asm
	// begin inline asm
	fma.rn.f32 %f37352, %f37014, %f65796, %f37348;
	// end inline asm
	// begin inline asm
	fma.rn.f32 %f37356, %f37014, %f65796, %f37352;
	// end inline asm
	// begin inline asm
	fma.rn.f32 %f37360, %f37014, %f65796, %f37356;
	// end inline asm
	// begin inline asm
	fma.rn.f32 %f37364, %f37014, %f65796, %f37360;
	// end inline asm
	// begin inline asm
	fma.rn.f32 %f37368, %f37014, %f65796, %f37364;
	// end inline asm
	// begin inline asm
	fma.rn.f32 %f37372, %f37014, %f65796, %f37368;
	// end inline asm
	// begin inline asm
	fma.rn.f32 %f37376, %f37014, %f65796, %f37372;
	// end inline asm
	// begin inline asm
	fma.rn.f32 %f37380, %f37014, %f65796, %f37376;
	// end inline asm
	// begin inline asm
	fma.rn.f32 %f37384, %f37014, %f65796, %f37380;
	// end inline asm
	// begin inline asm
	fma.rn.f32 %f37388, %f37014, %f65796, %f37384;
	// end inline asm
	// begin inline asm
	fma.rn.f32 %f37392, %f37014, %f65796, %f37388;
	// end inline asm
	// begin inline asm
	fma.rn.f32 %f37396, %f37014, %f65796, %f37392;
	// end inline asm
	// begin inline asm
	fma.rn.f32 %f37400, %f37014, %f65796, %f37396;
	// end inline asm
	// begin inline asm
	fma.rn.f32 %f37404, %f37014, %f65796, %f37400;
	// end inline asm
	// begin inline asm
	fma.rn.f32 %f37408, %f37014, %f65796, %f37404;
	// end inline asm
	// begin inline asm
	fma.rn.f32 %f37412, %f37014, %f65796, %f37408;
	// end inline asm
	// begin inline asm
	fma.rn.f32 %f37416, %f37014, %f65796, %f37412;
	// end inline asm
	// begin inline asm
	fma.rn.f32 %f37420, %f37014, %f65796, %f37416;
	// end inline asm
	// begin inline asm
	fma.rn.f32 %f37424, %f37014, %f65796, %f37420;
	// end inline asm
	// begin inline asm
	fma.rn.f32 %f37428, %f37014, %f65796, %f37424;
	// end inline asm
	// begin inline asm
	fma.rn.f32 %f37432, %f37014, %f65796, %f37428;
	// end inline asm
	// begin inline asm
	fma.rn.f32 %f37436, %f37014, %f65796, %f37432;
	// end inline asm
	// begin inline asm
	fma.rn.f32 %f37440, %f37014, %f65796, %f37436;
	// end inline asm
	// begin inline asm
	fma.rn.f32 %f37444, %f37014, %f65796, %f37440;
	// end inline asm
	// begin inline asm
	fma.rn.f32 %f37448, %f37014, %f65796, %f37444;
	// end inline asm
	// begin inline asm
	fma.rn.f32 %f37452, %f37014, %f65796, %f37448;
	// end inline asm
	// begin inline asm
	fma.rn.f32 %f37456, %f37014, %f65796, %f37452;
	// end inline asm
	// begin inline asm
	fma.rn.f32 %f37460, %f37014, %f65796, %f37456;
	// end inline asm
	// begin inline asm
	fma.rn.f32 %f37464, %f37014, %f65796, %f37460;
	// end inline asm
	// begin inline asm
	fma.rn.f32 %f37468, %f37014, %f65796, %f37464;
	// end inline asm
	// begin inline asm
	fma.rn.f32 %f37472, %f37014, %f65796, %f37468;
	// end inline asm
	// begin inline asm
	fma.rn.f32 %f37476, %f37014, %f65796, %f37472;
	// end inline asm
	// begin inline asm
	fma.rn.f32 %f37480, %f37014, %f65796, %f37476;
	// end inline asm
	// begin inline asm
	fma.rn.f32 %f37484, %f37014, %f65796, %f37480;
	// end inline asm
	// begin inline asm
	fma.rn.f32 %f37488, %f37014, %f65796, %f37484;
	// end inline asm
	// begin inline asm
	fma.rn.f32 %f37492, %f37014, %f65796, %f37488;
	// end inline asm
	// begin inline asm
	fma.rn.f32 %f37496, %f37014, %f65796, %f37492;
	// end inline asm
	// begin inline asm
	fma.rn.f32 %f37500, %f37014, %f65796, %f37496;
	// end inline asm
	// begin inline asm
	fma.rn.f32 %f37504, %f37014, %f65796, %f37500;
	// end inline asm
	// begin inline asm
	fma.rn.f32 %f37508, %f37014, %f65796, %f37504;
	// end inline asm
	// begin inline asm
	fma.rn.f32 %f37512, %f37014, %f65796, %f37508;
	// end inline asm
	// begin inline asm
	fma.rn.f32 %f37516, %f37014, %f65796, %f37512;
	// end inline asm
	// begin inline asm
	fma.rn.f32 %f37520, %f37014, %f65796, %f37516;
	// end inline asm
	// begin inline asm
	fma.rn.f32 %f37524, %f37014, %f65796, %f37520;
	// end inline asm
	// begin inline asm
	sin.approx.f32  %f37528, %f37524;
	// end inline asm
	// begin inline asm
	fma.rn.f32 %f37530, %f37528, %f65796, %f37524;
	// end inline asm
	// begin inline asm
	fma.rn.f32 %f37534, %f37528, %f65796, %f37530;
	// end inline asm
	// begin inline asm
	fma.rn.f32 %f37538, %f37528, %f65796, %f37534;
	// end inline asm
	// begin inline asm
	fma.rn.f32 %f37542, %f37528, %f65796, %f37538;
	// end inline asm
	// begin inline asm
	fma.rn.f32 %f37546, %f37528, %f65796, %f37542;
	// end inline asm
	// begin inline asm
	fma.rn.f32 %f37550, %f37528, %f65796, %f37546;
	// end inline asm
	// begin inline asm
	fma.rn.f32 %f37554, %f37528, %f65796, %f37550;
	// end inline asm
	// begin inline asm
	fma.rn.f32 %f37558, %f37528, %f65796, %f37554;
	// end inline asm
	// begin inline asm
	fma.rn.f32 %f37562, %f37528, %f65796, %f37558;
	// end inline asm
	// begin inline asm
	fma.rn.f32 %f37566, %f37528, %f65796, %f37562;
	// end inline asm
	// begin inline asm
	fma.rn.f32 %f37570, %f37528, %f65796, %f37566;
	// end inline asm
	// begin inline asm
	fma.rn.f32 %f37574, %f37528, %f65796, %f37570;
	// end inline asm
	// begin inline asm
	fma.rn.f32 %f37578, %f37528, %f65796, %f37574;
	// end inline asm
	// begin inline asm
	fma.rn.f32 %f37582, %f37528, %f65796, %f37578;
	// end inline asm
	// begin inline asm
	fma.rn.f32 %f37586, %f37528, %f65796, %f37582;
	// end inline asm
	// begin inline asm
	fma.rn.f32 %f37590, %f37528, %f65796, %f37586;
	// end inline asm
	// begin inline asm
	fma.rn.f32 %f37594, %f37528, %f65796, %f37590;
	// end inline asm
	// begin inline asm
	fma.rn.f32 %f37598, %f37528, %f65796, %f37594;
	// end inline asm
	// begin inline asm
	fma.rn.f32 %f37602, %f37528, %f65796, %f37598;
	// end inline asm
	// begin inline asm
	fma.rn.f32 %f37606, %f37528, %f65796, %f37602;
	// end inline asm
	// begin inline asm
	fma.rn.f32 %f37610, %f37528, %f65796, %f37606;
	// end inline asm
	// begin inline asm
	fma.rn.f32 %f37614, %f37528, %f65796, %f37610;
	// end inline asm
	// begin inline asm
	fma.rn.f32 %f37618, %f37528, %f65796, %f37614;
	// end inline asm
	// begin inline asm
	fma.rn.f32 %f37622, %f37528, %f65796, %f37618;
	// end inline asm
	// begin inline asm
	fma.rn.f32 %f37626, %f37528, %f65796, %f37622;
	// end inline asm
	// begin inline asm
	fma.rn.f32 %f37630, %f37528, %f65796, %f37626;
	// end inline asm
	// begin inline asm
	fma.rn.f32 %f37634, %f37528, %f65796, %f37630;
	// end inline asm
	// begin inline asm
	fma.rn.f32 %f37638, %f37528, %f65796, %f37634;
	// end inline asm
	// begin inline asm
	fma.rn.f32 %f37642, %f37528, %f65796, %f37638;
	// end inline asm
	// begin inline asm
	fma.rn.f32 %f37646, %f37528, %f65796, %f37642;
	// end inline asm
	// begin inline asm
	fma.rn.f32 %f37650, %f37528, %f65796, %f37646;
	// end inline asm
	// begin inline asm
	fma.rn.f32 %f37654, %f37528, %f65796, %f37650;
	// end inline asm
	// begin inline asm
	fma.rn.f32 %f37658, %f37528, %f65796, %f37654;
	// end inline asm
	// begin inline asm
	fma.rn.f32 %f37662, %f37528, %f65796, %f37658;
	// end inline asm
	// begin inline asm
	fma.rn.f32 %f37666, %f37528, %f65796, %f37662;
	// end inline asm
	// begin inline asm
	fma.rn.f32 %f37670, %f37528, %f65796, %f37666;
	// end inline asm
	// begin inline asm
	fma.rn.f32 %f37674, %f37528, %f65796, %f37670;
	// end inline asm
	// begin inline asm
	fma.rn.f32 %f37678, %f37528, %f65796, %f37674;
	// end inline asm
	// begin inline asm
	fma.rn.f32 %f37682, %f37528, %f65796, %f37678;
	// end inline asm
	// begin inline asm
	fma.rn.f32 %f37686, %f37528, %f65796, %f37682;
	// end inline asm
	// begin inline asm
	fma.rn.f32 %f37690, %f37528, %f65796, %f37686;
	// end inline asm
	// begin inline asm
	fma.rn.f32 %f37694, %f37528, %f65796, %f37690;
	// end inline asm
	// begin inline asm
	fma.rn.f32 %f37698, %f37528, %f65796, %f37694;
	// end inline asm
	// begin inline asm
	fma.rn.f32 %f37702, %f37528, %f65796, %f37698;
	// end inline asm
	// begin inline asm
	fma.rn.f32 %f37706, %f37528, %f65796, %f37702;
	// end inline asm
	// begin inline asm
	fma.rn.f32 %f37710, %f37528, %f65796, %f37706;
	// end inline asm
	// begin inline asm
	fma.rn.f32 %f37714, %f37528, %f65796, %f37710;
	// end inline asm
	// begin inline asm
	fma.rn.f32 %f37718, %f37528, %f65796, %f37714;
	// end inline asm
	// begin inline asm
	fma.rn.f32 %f37722, %f37528, %f65796, %f37718;
	// end inline asm
	// begin inline asm
	fma.rn.f32 %f37726, %f37528, %f65796, %f37722;
	// end inline asm
	// begin inline asm
	fma.rn.f32 %f37730, %f37528, %f65796, %f37726;
	// end inline asm
	// begin inline asm
	fma.rn.f32 %f37734, %f37528, %f65796, %f37730;
	// end inline asm
	// begin inline asm
	fma.rn.f32 %f37738, %f37528, %f65796, %f37734;
	// end inline asm
	// begin inline asm
	fma.rn.f32 %f37742, %f37528, %f65796, %f37738;
	// end inline asm
	// begin inline asm
	fma.rn.f32 %f37746, %f37528, %f65796, %f37742;
	// end inline asm
	// begin inline asm
	fma.rn.f32 %f37750, %f37528, %f65796, %f37746;
	// end inline asm
	// begin inline asm
	fma.rn.f32 %f37754, %f37528, %f65796, %f37750;
	// end inline asm
	// begin inline asm
	fma.rn.f32 %f37758, %f37528, %f65796, %f37754;
	// end inline asm
	// begin inline asm
	fma.rn.f32 %f37762, %f37528, %f65796, %f37758;
	// end inline asm
	// begin inline asm
	fma.rn.f32 %f37766, %f37528, %f65796, %f37762;
	// end inline asm
	// begin inline asm
	fma.rn.f32 %f37770, %f37528, %f65796, %f37766;
	// end inline asm
	// begin inline asm
	fma.rn.f32 %f37774, %f37528, %f65796, %f37770;
	// end inline asm
	// begin inline asm
	fma.rn.f32 %f37778, %f37528, %f65796, %f37774;
	// end inline asm
	// begin inline asm
	fma.rn.f32 %f37782, %f37528, %f65796, %f37778;
	// end inline asm
	// begin inline asm
	fma.rn.f32 %f37786, %f37528, %f65796, %f37782;
	// end inline asm
	// begin inline asm
	fma.rn.f32 %f37790, %f37528, %f65796, %f37786;
	// end inline asm
	// begin inline asm
	fma.rn.f32 %f37794, %f37528, %f65796, %f37790;
	// end inline asm
	// begin inline asm
	fma.rn.f32 %f37798, %f37528, %f65796, %f37794;
	// end inline asm
	// begin inline asm
	fma.rn.f32 %f37802, %f37528, %f65796, %f37798;
	// end inline asm
	// begin inline asm
	fma.rn.f32 %f37806, %f37528, %f65796, %f37802;
	// end inline asm
	// begin inline asm
	fma.rn.f32 %f37810, %f37528, %f65796, %f37806;
	// end inline asm
	// begin inline asm
	fma.rn.f32 %f37814, %f37528, %f65796, %f37810;
	// end inline asm
	// begin inline asm
	fma.rn.f32 %f37818, %f37528, %f65796, %f37814;
	// end inline asm
	// begin inline asm
	fma.rn.f32 %f37822, %f37528, %f65796, %f37818;
	// end inline asm
	// begin inline asm
	fma.rn.f32 %f37826, %f37528, %f65796, %f37822;
	// end inline asm
	// begin inline asm
	fma.rn.f32 %f37830, %f37528, %f65796, %f37826;
	// end inline asm
	// begin inline asm
	fma.rn.f32 %f37834, %f37528, %f65796, %f37830;
	// end inline asm
	// begin inline asm
	fma.rn.f32 %f37838, %f37528, %f65796, %f37834;
	// end inline asm
	// begin inline asm
	fma.rn.f32 %f37842, %f37528, %f65796, %f37838;
	// end inline asm
	// begin inline asm
	fma.rn.f32 %f37846, %f37528, %f65796, %f37842;
	// end inline asm
	// begin inline asm
	fma.rn.f32 %f37850, %f37528, %f65796, %f37846;
	// end inline asm
	// begin inline asm
	fma.rn.f32 %f37854, %f37528, %f65796, %f37850;
	// end inline asm
	// begin inline asm
	fma.rn.f32 %f37858, %f37528, %f65796, %f37854;
	// end inline asm
	// begin inline asm
	fma.rn.f32 %f37862, %f37528, %f65796, %f37858;
	// end inline asm
	// begin inline asm
	fma.rn.f32 %f37866, %f37528, %f65796, %f37862;
	// end inline asm
	// begin inline asm
	fma.rn.f32 %f37870, %f37528, %f65796, %f37866;
	// end inline asm
	// begin inline asm
	fma.rn.f32 %f37874, %f37528, %f65796, %f37870;
	// end inline asm
	// begin inline asm
	fma.rn.f32 %f37878, %f37528, %f65796, %f37874;
	// end inline asm
	// begin inline asm
	fma.rn.f32 %f37882, %f37528, %f65796, %f37878;
	// end inline asm
	// begin inline asm
	fma.rn.f32 %f37886, %f37528, %f65796, %f37882;
	// end inline asm
	// begin inline asm
	fma.rn.f32 %f37890, %f37528, %f65796, %f37886;
	// end inline asm
	// begin inline asm
	fma.rn.f32 %f37894, %f37528, %f65796, %f37890;
	// end inline asm
	// begin inline asm
	fma.rn.f32 %f37898, %f37528, %f65796, %f37894;
	// end inline asm
	// begin inline asm
	fma.rn.f32 %f37902, %f37528, %f65796, %f37898;
	// end inline asm
	// begin inline asm
	fma.rn.f32 %f37906, %f37528, %f65796, %f37902;
	// end inline asm
	// begin inline asm
	fma.rn.f32 %f37910, %f37528, %f65796, %f37906;
	// end inline asm
	// begin inline asm
	fma.rn.f32 %f37914, %f37528, %f65796, %f37910;
	// end inline asm
	// begin inline asm
	fma.rn.f32 %f37918, %f37528, %f65796, %f37914;
	// end inline asm
	// begin inline asm
	fma.rn.f32 %f37922, %f37528, %f65796, %f37918;
	// end inline asm
	// begin inline asm
	fma.rn.f32 %f37926, %f37528, %f65796, %f37922;
	// end inline asm
	// begin inline asm
	fma.rn.f32 %f37930, %f37528, %f65796, %f37926;
	// end inline asm
	// begin inline asm
	fma.rn.f32 %f37934, %f37528, %f65796, %f37930;
	// end inline asm
	// begin inline asm
	fma.rn.f32 %f37938, %f37528, %f65796, %f37934;
	// end inline asm
	// begin inline asm
	fma.rn.f32 %f37942, %f37528, %f65796, %f37938;
	// end inline asm
	// begin inline asm
	fma.rn.f32 %f37946, %f37528, %f65796, %f37942;
	// end inline asm
	// begin inline asm
	fma.rn.f32 %f37950, %f37528, %f65796, %f37946;
	// end inline asm
	// begin inline asm
	fma.rn.f32 %f37954, %f37528, %f65796, %f37950;
	// end inline asm
	// begin inline asm
	fma.rn.f32 %f37958, %f37528, %f65796, %f37954;
	// end inline asm
	// begin inline asm
	fma.rn.f32 %f37962, %f37528, %f65796, %f37958;
	// end inline asm
	// begin inline asm
	fma.rn.f32 %f37966, %f37528, %f65796, %f37962;
	// end inline asm
	// begin inline asm
	fma.rn.f32 %f37970, %f37528, %f65796, %f37966;
	// end inline asm
	// begin inline asm
	fma.rn.f32 %f37974, %f37528, %f65796, %f37970;
	// end inline asm
	// begin inline asm
	fma.rn.f32 %f37978, %f37528, %f65796, %f37974;
	// end inline asm
	// begin inline asm
	fma.rn.f32 %f37982, %f37528, %f65796, %f37978;
	// end inline asm
	// begin inline asm
	fma.rn.f32 %f37986, %f37528, %f65796, %f37982;
	// end inline asm
	// begin inline asm
	fma.rn.f32 %f37990, %f37528, %f65796, %f37986;
	// end inline asm
	// begin inline asm
	fma.rn.f32 %f37994, %f37528, %f65796, %f37990;
	// end inline asm
	// begin inline asm
	fma.rn.f32 %f37998, %f37528, %f65796, %f37994;
	// end inline asm
	// begin inline asm
	fma.rn.f32 %f38002, %f37528, %f65796, %f37998;
	// end inline asm
	// begin inline asm
	fma.rn.f32 %f38006, %f37528, %f65796, %f38002;
	// end inline asm
	// begin inline asm
	fma.rn.f32 %f38010, %f37528, %f65796, %f38006;
	// end inline asm
	// begin inline asm
	fma.rn.f32 %f38014, %f37528, %f65796, %f38010;
	// end inline asm
	// begin inline asm
	fma.rn.f32 %f38018, %f37528, %f65796, %f38014;
	// end inline asm
	// begin inline asm
	fma.rn.f32 %f38022, %f37528, %f65796, %f38018;
	// end inline asm
	// begin inline asm
	fma.rn.f32 %f38026, %f37528, %f65796, %f38022;
	// end inline asm
	// begin inline asm
	fma.rn.f32 %f38030, %f37528, %f65796, %f38026;
	// end inline asm
	// begin inline asm
	fma.rn.f32 %f38034, %f37528, %f65796, %f38030;
	// end inline asm
	// begin inline asm
	fma.rn.f32 %f38038, %f37528, %f65796, %f38034;
	// end inline asm
	// begin inline asm
	sin.approx.f32  %f38042, %f38038;
	// end inline asm
	// begin inline asm
	fma.rn.f32 %f38044, %f38042, %f65796, %f38038;
	// end inline asm
	// begin inline asm
	fma.rn.f32 %f38048, %f38042, %f65796, %f38044;
	// end inline asm
	// begin inline asm
	fma.rn.f32 %f38052, %f38042, %f65796, %f38048;
	// end inline asm
	// begin inline asm
	fma.rn.f32 %f38056, %f38042, %f65796, %f38052;
	// end inline asm
	// begin inline asm
	fma.rn.f32 %f38060, %f38042, %f65796, %f38056;
	// end inline asm
	// begin inline asm
	fma.rn.f32 %f38064, %f38042, %f65796, %f38060;
	// end inline asm
	// begin inline asm
	fma.rn.f32 %f38068, %f38042, %f65796, %f38064;
	// end inline asm
	// begin inline asm
	fma.rn.f32 %f38072, %f38042, %f65796, %f38068;
	// end inline asm
	// begin inline asm
	fma.rn.f32 %f38076, %f38042, %f65796, %f38072;
	// end inline asm
	// begin inline asm
	fma.rn.f32 %f38080, %f38042, %f65796, %f38076;
	// end inline asm
	// begin inline asm
	fma.rn.f32 %f38084, %f38042, %f65796, %f38080;
	// end inline asm
	// begin inline asm
	fma.rn.f32 %f38088, %f38042, %f65796, %f38084;
	// end inline asm
	// begin inline asm
	fma.rn.f32 %f38092, %f38042, %f65796, %f38088;
	// end inline asm
	// begin inline asm
	fma.rn.f32 %f38096, %f38042, %f65796, %f38092;
	// end inline asm
	// begin inline asm
	fma.rn.f32 %f38100, %f38042, %f65796, %f38096;
	// end inline asm
	// begin inline asm
	fma.rn.f32 %f38104, %f38042, %f65796, %f38100;
	// end inline asm
	// begin inline asm
	fma.rn.f32 %f38108, %f38042, %f65796, %f38104;
	// end inline asm
	// begin inline asm
	fma.rn.f32 %f38112, %f38042, %f65796, %f38108;
	// end inline asm
	// begin inline asm
	fma.rn.f32 %f38116, %f38042, %f65796, %f38112;
	// end inline asm
	// begin inline asm
	fma.rn.f32 %f38120, %f38042, %f65796, %f38116;
	// end inline asm
	// begin inline asm
	fma.rn.f32 %f38124, %f38042, %f65796, %f38120;
	// end inline asm
	// begin inline asm
	fma.rn.f32 %f38128, %f38042, %f65796, %f38124;
	// end inline asm
	// begin inline asm
	fma.rn.f32 %f38132, %f38042, %f65796, %f38128;
	// end inline asm
	// begin inline asm
	fma.rn.f32 %f38136, %f38042, %f65796, %f38132;
	// end inline asm
	// begin inline asm
	fma.rn.f32 %f38140, %f38042, %f65796, %f38136;
	// end inline asm
	// begin inline asm
	fma.rn.f32 %f38144, %f38042, %f65796, %f38140;
	// end inline asm
	// begin inline asm
	fma.rn.f32 %f38148, %f38042, %f65796, %f38144;
	// end inline asm
	// begin inline asm
	fma.rn.f32 %f38152, %f38042, %f65796, %f38148;
	// end inline asm
	// begin inline asm
	fma.rn.f32 %f38156, %f38042, %f65796, %f38152;
	// end inline asm
	// begin inline asm
	fma.rn.f32 %f38160, %f38042, %f65796, %f38156;
	// end inline asm
	// begin inline asm
	fma.rn.f32 %f38164, %f38042, %f65796, %f38160;
	// end inline asm
	// begin inline asm
	fma.rn.f32 %f38168, %f38042, %f65796, %f38164;
	// end inline asm
	// begin inline asm
	fma.rn.f32 %f38172, %f38042, %f65796, %f38168;
	// end inline asm
	// begin inline asm
	fma.rn.f32 %f38176, %f38042, %f65796, %f38172;
	// end inline asm
	// begin inline asm
	fma.rn.f32 %f38180, %f38042, %f65796, %f38176;
	// end inline asm
	// begin inline asm
	fma.rn.f32 %f38184, %f38042, %f65796, %f38180;
	// end inline asm
	// begin inline asm
	fma.rn.f32 %f38188, %f38042, %f65796, %f38184;
	// end inline asm
	// begin inline asm
	fma.rn.f32 %f38192, %f38042, %f65796, %f38188;
	// end inline asm
	// begin inline asm
	fma.rn.f32 %f38196, %f38042, %f65796, %f38192;
	// end inline asm
	// begin inline asm
	fma.rn.f32 %f38200, %f38042, %f65796, %f38196;
	// end inline asm
	// begin inline asm
	fma.rn.f32 %f38204, %f38042, %f65796, %f38200;
	// end inline asm
	// begin inline asm
	fma.rn.f32 %f38208, %f38042, %f65796, %f38204;
	// end inline asm
	// begin inline asm
	fma.rn.f32 %f38212, %f38042, %f65796, %f38208;
	// end inline asm
	// begin inline asm
	fma.rn.f32 %f38216, %f38042, %f65796, %f38212;
	// end inline asm
	// begin inline asm
	fma.rn.f32 %f38220, %f38042, %f65796, %f38216;
	// end inline asm
	// begin inline asm
	fma.rn.f32 %f38224, %f38042, %f65796, %f38220;
	// end inline asm
	// begin inline asm
	fma.rn.f32 %f38228, %f38042, %f65796, %f38224;
	// end inline asm
	// begin inline asm
	fma.rn.f32 %f38232, %f38042, %f65796, %f38228;
	// end inline asm
	// begin inline asm
	fma.rn.f32 %f38236, %f38042, %f65796, %f38232;
	// end inline asm
	// begin inline asm
	fma.rn.f32 %f38240, %f38042, %f65796, %f38236;
	// end inline asm
	// begin inline asm
	fma.rn.f32 %f38244, %f38042, %f65796, %f38240;
	// end inline asm
	// begin inline asm
	fma.rn.f32 %f38248, %f38042, %f65796, %f38244;
	// end inline asm
	// begin inline asm
	fma.rn.f32 %f38252, %f38042, %f65796, %f38248;
	// end inline asm
	// begin inline asm
	fma.rn.f32 %f38256, %f38042, %f65796, %f38252;
	// end inline asm
	// begin inline asm
	fma.rn.f32 %f38260, %f38042, %f65796, %f38256;
	// end inline asm
	// begin inline asm
	fma.rn.f32 %f38264, %f38042, %f65796, %f38260;
	// end inline asm
	// begin inline asm
	fma.rn.f32 %f38268, %f38042, %f65796, %f38264;
	// end inline asm
	// begin inline asm
	fma.rn.f32 %f38272, %f38042, %f65796, %f38268;
	// end inline asm
	// begin inline asm
	fma.rn.f32 %f38276, %f38042, %f65796, %f38272;
	// end inline asm
	// begin inline asm
	fma.rn.f32 %f38280, %f38042, %f65796, %f38276;
	// end inline asm
	// begin inline asm
	fma.rn.f32 %f38284, %f38042, %f65796, %f38280;
	// end inline asm
	// begin inline asm
	fma.rn.f32 %f38288, %f38042, %f65796, %f38284;
	// end inline asm
	// begin inline asm
	fma.rn.f32 %f38292, %f38042, %f65796, %f38288;
	// end inline asm
	// begin inline asm
	fma.rn.f32 %f38296, %f38042, %f65796, %f38292;
	// end inline asm
	// begin inline asm
	fma.rn.f32 %f38300, %f38042, %f65796, %f38296;
	// end inline asm
	// begin inline asm
	fma.rn.f32 %f38304, %f38042, %f65796, %f38300;
	// end inline asm
	// begin inline asm
	fma.rn.f32 %f38308, %f38042, %f65796, %f38304;
	// end inline asm
	// begin inline asm
	fma.rn.f32 %f38312, %f38042, %f65796, %f38308;
	// end inline asm
	// begin inline asm
	fma.rn.f32 %f38316, %f38042, %f65796, %f38312;
	// end inline asm
	// begin inline asm
	fma.rn.f32 %f38320, %f38042, %f65796, %f38316;
	// end inline asm
	// begin inline asm
	fma.rn.f32 %f38324, %f38042, %f65796, %f38320;
	// end inline asm
	// begin inline asm
	fma.rn.f32 %f38328, %f38042, %f65796, %f38324;
	// end inline asm
	// begin inline asm
	fma.rn.f32 %f38332, %f38042, %f65796, %f38328;
	// end inline asm
	// begin inline asm
	fma.rn.f32 %f38336, %f38042, %f65796, %f38332;
	// end inline asm
	// begin inline asm
	fma.rn.f32 %f38340, %f38042, %f65796, %f38336;
	// end inline asm
	// begin inline asm
	fma.rn.f32 %f38344, %f38042, %f65796, %f38340;
	// end inline asm
	// begin inline asm
	fma.rn.f32 %f38348, %f38042, %f65796, %f38344;
	// end inline asm
	// begin inline asm
	fma.rn.f32 %f38352, %f38042, %f65796, %f38348;
	// end inline asm
	// begin inline asm
	fma.rn.f32 %f38356, %f38042, %f65796, %f38352;
	// end inline asm
	// begin inline asm
	fma.rn.f32 %f38360, %f38042, %f65796, %f38356;
	// end inline asm
	// begin inline asm
	fma.rn.f32 %f38364, %f38042, %f65796, %f38360;
	// end inline asm
	// begin inline asm
	fma.rn.f32 %f38368, %f38042, %f65796, %f38364;
	// end inline asm
	// begin inline asm
	fma.rn.f32 %f38372, %f38042, %f65796, %f38368;
	// end inline asm
	// begin inline asm
	fma.rn.f32 %f38376, %f38042, %f65796, %f38372;
	// end inline asm
	// begin inline asm
	fma.rn.f32 %f38380, %f38042, %f65796, %f38376;
	// end inline asm
	// begin inline asm
	fma.rn.f32 %f38384, %f38042, %f65796, %f38380;
	// end inline asm
	// begin inline asm
	fma.rn.f32 %f38388, %f38042, %f65796, %f38384;
	// end inline asm
	// begin inline asm
	fma.rn.f32 %f38392, %f38042, %f65796, %f38388;
	// end inline asm
	// begin inline asm
	fma.rn.f32 %f38396, %f38042, %f65796, %f38392;
	// end inline asm
	// begin inline asm
	fma.rn.f32 %f38400, %f38042, %f65796, %f38396;
	// end inline asm
	// begin inline asm
	fma.rn.f32 %f38404, %f38042, %f65796, %f38400;
	// end inline asm
	// begin inline asm
	fma.rn.f32 %f38408, %f38042, %f65796, %f38404;
	// end inline asm
	// begin inline asm
	fma.rn.f32 %f38412, %f38042, %f65796, %f38408;
	// end inline asm
	// begin inline asm
	fma.rn.f32 %f38416, %f38042, %f65796, %f38412;
	// end inline asm
	// begin inline asm
	fma.rn.f32 %f38420, %f38042, %f65796, %f38416;
	// end inline asm
	// begin inline asm
	fma.rn.f32 %f38424, %f38042, %f65796, %f38420;
	// end inline asm
	// begin inline asm
	fma.rn.f32 %f38428, %f38042, %f65796, %f38424;
	// end inline asm
	// begin inline asm
	fma.rn.f32 %f38432, %f38042, %f65796, %f38428;
	// end inline asm
	// begin inline asm
	fma.rn.f32 %f38436, %f38042, %f65796, %f38432;
	// end inline asm
	// begin inline asm
	fma.rn.f32 %f38440, %f38042, %f65796, %f38436;
	// end inline asm
	// begin inline asm
	fma.rn.f32 %f38444, %f38042, %f65796, %f38440;
	// end inline asm
	// begin inline asm
	fma.rn.f32 %f38448, %f38042, %f65796, %f38444;
	// end inline asm
	// begin inline asm
	fma.rn.f32 %f38452, %f38042, %f65796, %f38448;
	// end inline asm
	// begin inline asm
	fma.rn.f32 %f38456, %f38042, %f65796, %f38452;
	// end inline asm
	// begin inline asm
	fma.rn.f32 %f38460, %f38042, %f65796, %f38456;
	// end inline asm
	// begin inline asm
	fma.rn.f32 %f38464, %f38042, %f65796, %f38460;
	// end inline asm
	// begin inline asm
	fma.rn.f32 %f38468, %f38042, %f65796, %f38464;
	// end inline asm
	// begin inline asm
	fma.rn.f32 %f38472, %f38042, %f65796, %f38468;
	// end inline asm
	// begin inline asm
	fma.rn.f32 %f38476, %f38042, %f65796, %f38472;
	// end inline asm
	// begin inline asm
	fma.rn.f32 %f38480, %f38042, %f65796, %f38476;
	// end inline asm
	// begin inline asm
	fma.rn.f32 %f38484, %f38042, %f65796, %f38480;
	// end inline asm
	// begin inline asm
	fma.rn.f32 %f38488, %f38042, %f65796, %f38484;
	// end inline asm
	// begin inline asm
	fma.rn.f32 %f38492, %f38042, %f65796, %f38488;
	// end inline asm
	// begin inline asm
	fma.rn.f32 %f38496, %f38042, %f65796, %f38492;
	// end inline asm
	// begin inline asm
	fma.rn.f32 %f38500, %f38042, %f65796, %f38496;
	// end inline asm
	// begin inline asm
	fma.rn.f32 %f38504, %f38042, %f65796, %f38500;
	// end inline asm
	// begin inline asm
	fma.rn.f32 %f38508, %f38042, %f65796, %f38504;
	// end inline asm
	// begin inline asm
	fma.rn.f32 %f38512, %f38042, %f65796, %f38508;
	// end inline asm
	// begin inline asm
	fma.rn.f32 %f38516, %f38042, %f65796, %f38512;
	// end inline asm
	// begin inline asm
	fma.rn.f32 %f38520, %f38042, %f65796, %f38516;
	// end inline asm
	// begin inline asm
	fma.rn.f32 %f38524, %f38042, %f65796, %f38520;
	// end inline asm
	// begin inline asm
	fma.rn.f32 %f38528, %f38042, %f65796, %f38524;
	// end inline asm
	// begin inline asm
	fma.rn.f32 %f38532, %f38042, %f65796, %f38528;
	// end inline asm
	// begin inline asm
	fma.rn.f32 %f38536, %f38042, %f65796, %f38532;
	// end inline asm
	// begin inline asm
	fma.rn.f32 %f38540, %f38042, %f65796, %f38536;
	// end inline asm
	// begin inline asm
	fma.rn.f32 %f38544, %f38042, %f65796, %f38540;
	// end inline asm
	// begin inline asm
	fma.rn.f32 %f38548, %f38042, %f65796, %f38544;
	// end inline asm
	// begin inline asm
	fma.rn.f32 %f38552, %f38042, %f65796, %f38548;
	// end inline asm
	// begin inline asm
	sin.approx.f32  %f38556, %f38552;
	// end inline asm
	// begin inline asm
	fma.rn.f32 %f38558, %f38556, %f65796, %f38552;
	// end inline asm
	// begin inline asm
	fma.rn.f32 %f38562, %f38556, %f65796, %f38558;
	// end inline asm
	// begin inline asm
	fma.rn.f32 %f38566, %f38556, %f65796, %f38562;
	// end inline asm
	// begin inline asm
	fma.rn.f32 %f38570, %f38556, %f65796, %f38566;
	// end inline asm
	// begin inline asm
	fma.rn.f32 %f38574, %f38556, %f65796, %f38570;
	// end inline asm
	// begin inline asm
	fma.rn.f32 %f38578, %f38556, %f65796, %f38574;
	// end inline asm
	// begin inline asm
	fma.rn.f32 %f38582, %f38556, %f65796, %f38578;
	// end inline asm
	// begin inline asm
	fma.rn.f32 %f38586, %f38556, %f65796, %f38582;
	// end inline asm
	// begin inline asm
	fma.rn.f32 %f38590, %f38556, %f65796, %f38586;
	// end inline asm
	// begin inline asm
	fma.rn.f32 %f38594, %f38556, %f65796, %f38590;
	// end inline asm
	// begin inline asm
	fma.rn.f32 %f38598, %f38556, %f65796, %f38594;
	// end inline asm
	// begin inline asm
	fma.rn.f32 %f38602, %f38556, %f65796, %f38598;
	// end inline asm
	// begin inline asm
	fma.rn.f32 %f38606, %f38556, %f65796, %f38602;
	// end inline asm
	// begin inline asm
	fma.rn.f32 %f38610, %f38556, %f65796, %f38606;
	// end inline asm
	// begin inline asm
	fma.rn.f32 %f38614, %f38556, %f65796, %f38610;
	// end inline asm
	// begin inline asm
	fma.rn.f32 %f38618, %f38556, %f65796, %f38614;
	// end inline asm
	// begin inline asm
	fma.rn.f32 %f38622, %f38556, %f65796, %f38618;
	// end inline asm
	// begin inline asm
	fma.rn.f32 %f38626, %f38556, %f65796, %f38622;
	// end inline asm
	// begin inline asm
	fma.rn.f32 %f38630, %f38556, %f65796, %f38626;
	// end inline asm
	// begin inline asm
	fma.rn.f32 %f38634, %f38556, %f65796, %f38630;
	// end inline asm
	// begin inline asm
	fma.rn.f32 %f38638, %f38556, %f65796, %f38634;
	// end inline asm
	// begin inline asm
	fma.rn.f32 %f38642, %f38556, %f65796, %f38638;
	// end inline asm
	// begin inline asm
	fma.rn.f32 %f38646, %f38556, %f65796, %f38642;
	// end inline asm
	// begin inline asm
	fma.rn.f32 %f38650, %f38556, %f65796, %f38646;
	// end inline asm
	// begin inline asm
	fma.rn.f32 %f38654, %f38556, %f65796, %f38650;
	// end inline asm
	// begin inline asm
	fma.rn.f32 %f38658, %f38556, %f65796, %f38654;
	// end inline asm
	// begin inline asm
	fma.rn.f32 %f38662, %f38556, %f65796, %f38658;
	// end inline asm
	// begin inline asm
	fma.rn.f32 %f38666, %f38556, %f65796, %f38662;
	// end inline asm
	// begin inline asm
	fma.rn.f32 %f38670, %f38556, %f65796, %f38666;
	// end inline asm
	// begin inline asm
	fma.rn.f32 %f38674, %f38556, %f65796, %f38670;
	// end inline asm
	// begin inline asm
	fma.rn.f32 %f38678, %f38556, %f65796, %f38674;
	// end inline asm
	// begin inline asm
	fma.rn.f32 %f38682, %f38556, %f65796, %f38678;
	// end inline asm
	// begin inline asm
	fma.rn.f32 %f38686, %f38556, %f65796, %f38682;
	// end inline asm
	// begin inline asm
	fma.rn.f32 %f38690, %f38556, %f65796, %f38686;
	// end inline asm
	// begin inline asm
	fma.rn.f32 %f38694, %f38556, %f65796, %f38690;
	// end inline asm
	// begin inline asm
	fma.rn.f32 %f38698, %f38556, %f65796, %f38694;
	// end inline asm
	// begin inline asm
	fma.rn.f32 %f38702, %f38556, %f65796, %f38698;
	// end inline asm
	// begin inline asm
	fma.rn.f32 %f38706, %f38556, %f65796, %f38702;
	// end inline asm
	// begin inline asm
	fma.rn.f32 %f38710, %f38556, %f65796, %f38706;
	// end inline asm
	// begin inline asm
	fma.rn.f32 %f38714, %f38556, %f65796, %f38710;
	// end inline asm
	// begin inline asm
	fma.rn.f32 %f38718, %f38556, %f65796, %f38714;
	// end inline asm
	// begin inline asm
	fma.rn.f32 %f38722, %f38556, %f65796, %f38718;
	// end inline asm
	// begin inline asm
	fma.rn.f32 %f38726, %f38556, %f65796, %f38722;
	// end inline asm
	// begin inline asm
	fma.rn.f32 %f38730, %f38556, %f65796, %f38726;
	// end inline asm
	// begin inline asm
	fma.rn.f32 %f38734, %f38556, %f65796, %f38730;
	// end inline asm
	// begin inline asm
	fma.rn.f32 %f38738, %f38556, %f65796, %f38734;
	// end inline asm
	// begin inline asm
	fma.rn.f32 %f38742, %f38556, %f65796, %f38738;
	// end inline asm
	// begin inline asm
	fma.rn.f32 %f38746, %f38556, %f65796, %f38742;
	// end inline asm
	// begin inline asm
	fma.rn.f32 %f38750, %f38556, %f65796, %f38746;
	// end inline asm
	// begin inline asm
	fma.rn.f32 %f38754, %f38556, %f65796, %f38750;
	// end inline asm
	// begin inline asm
	fma.rn.f32 %f38758, %f38556, %f65796, %f38754;
	// end inline asm
	// begin inline asm
	fma.rn.f32 %f38762, %f38556, %f65796, %f38758;
	// end inline asm
	// begin inline asm
	fma.rn.f32 %f38766, %f38556, %f65796, %f38762;
	// end inline asm
	// begin inline asm
	fma.rn.f32 %f38770, %f38556, %f65796, %f38766;
	// end inline asm
	// begin inline asm
	fma.rn.f32 %f38774, %f38556, %f65796, %f38770;
	// end inline asm
	// begin inline asm
	fma.rn.f32 %f38778, %f38556, %f65796, %f38774;
	// end inline asm
	// begin inline asm
	fma.rn.f32 %f38782, %f38556, %f65796, %f38778;
	// end inline asm
	// begin inline asm
	fma.rn.f32 %f38786, %f38556, %f65796, %f38782;
	// end inline asm
	// begin inline asm
	fma.rn.f32 %f38790, %f38556, %f65796, %f38786;
	// end inline asm
	// begin inline asm
	fma.rn.f32 %f38794, %f38556, %f65796, %f38790;
	// end inline asm
	// begin inline asm
	fma.rn.f32 %f38798, %f38556, %f65796, %f38794;
	// end inline asm
	// begin inline asm
	fma.rn.f32 %f38802, %f38556, %f65796, %f38798;
	// end inline asm
	// begin inline asm
	fma.rn.f32 %f38806, %f38556, %f65796, %f38802;
	// end inline asm
	// begin inline asm
	fma.rn.f32 %f38810, %f38556, %f65796, %f38806;
	// end inline asm
	// begin inline asm
	fma.rn.f32 %f38814, %f38556, %f65796, %f38810;
	// end inline asm
	// begin inline asm
	fma.rn.f32 %f38818, %f38556, %f65796, %f38814;
	// end inline asm
	// begin inline asm
	fma.rn.f32 %f38822, %f38556, %f65796, %f38818;
	// end inline asm
	// begin inline asm
	fma.rn.f32 %f38826, %f38556, %f65796, %f38822;
	// end inline asm
	// begin inline asm
	fma.rn.f32 %f38830, %f38556, %f65796, %f38826;
	// end inline asm
	// begin inline asm
	fma.rn.f32 %f38834, %f38556, %f65796, %f38830;
	// end inline asm
	// begin inline asm
	fma.rn.f32 %f38838, %f38556, %f65796, %f38834;
	// end inline asm
	// begin inline asm
	fma.rn.f32 %f38842, %f38556, %f65796, %f38838;
	// end inline asm
	// begin inline asm
	fma.rn.f32 %f38846, %f38556, %f65796, %f38842;
	// end inline asm
	// begin inline asm
	fma.rn.f32 %f38850, %f38556, %f65796, %f38846;
	// end inline asm
	// begin inline asm
	fma.rn.f32 %f38854, %f38556, %f65796, %f38850;
	// end inline asm
	// begin inline asm
	fma.rn.f32 %f38858, %f38556, %f65796, %f38854;
	// end inline asm
	// begin inline asm
	fma.rn.f32 %f38862, %f38556, %f65796, %f38858;
	// end inline asm
	// begin inline asm
	fma.rn.f32 %f38866, %f38556, %f65796, %f38862;
	// end inline asm
	// begin inline asm
	fma.rn.f32 %f38870, %f38556, %f65796, %f38866;
	// end inline asm
	// begin inline asm
	fma.rn.f32 %f38874, %f38556, %f65796, %f38870;
	// end inline asm
	// begin inline asm
	fma.rn.f32 %f38878, %f38556, %f65796, %f38874;
	// end inline asm
	// begin inline asm
	fma.rn.f32 %f38882, %f38556, %f65796, %f38878;
	// end inline asm
	// begin inline asm
	fma.rn.f32 %f38886, %f38556, %f65796, %f38882;
	// end inline asm
	// begin inline asm
	fma.rn.f32 %f38890, %f38556, %f65796, %f38886;
	// end inline asm
	// begin inline asm
	fma.rn.f32 %f38894, %f38556, %f65796, %f38890;
	// end inline asm
	// begin inline asm
	fma.rn.f32 %f38898, %f38556, %f65796, %f38894;
	// end inline asm
	// begin inline asm
	fma.rn.f32 %f38902, %f38556, %f65796, %f38898;
	// end inline asm
	// begin inline asm
	fma.rn.f32 %f38906, %f38556, %f65796, %f38902;
	// end inline asm
	// begin inline asm
	fma.rn.f32 %f38910, %f38556, %f65796, %f38906;
	// end inline asm
	// begin inline asm
	fma.rn.f32 %f38914, %f38556, %f65796, %f38910;
	// end inline asm
	// begin inline asm
	fma.rn.f32 %f38918, %f38556, %f65796, %f38914;
	// end inline asm
	// begin inline asm
	fma.rn.f32 %f38922, %f38556, %f65796, %f38918;
	// end inline asm
	// begin inline asm
	fma.rn.f32 %f38926, %f38556, %f65796, %f38922;
	// end inline asm
	// begin inline asm
	fma.rn.f32 %f38930, %f38556, %f65796, %f38926;
	// end inline asm
	// begin inline asm
	fma.rn.f32 %f38934, %f38556, %f65796, %f38930;
	// end inline asm
	// begin inline asm
	fma.rn.f32 %f38938, %f38556, %f65796, %f38934;
	// end inline asm
	// begin inline asm
	fma.rn.f32 %f38942, %f38556, %f65796, %f38938;
	// end inline asm
	// begin inline asm
	fma.rn.f32 %f38946, %f38556, %f65796, %f38942;
	// end inline asm
	// begin inline asm
	fma.rn.f32 %f38950, %f38556, %f65796, %f38946;
	// end inline asm
	// begin inline asm
	fma.rn.f32 %f38954, %f38556, %f65796, %f38950;
	// end inline asm
	// begin inline asm
	fma.rn.f32 %f38958, %f38556, %f65796, %f38954;
	// end inline asm
	// begin inline asm
	fma.rn.f32 %f38962, %f38556, %f65796, %f38958;
	// end inline asm
	// begin inline asm
	fma.rn.f32 %f38966, %f38556, %f65796, %f38962;
	// end inline asm
	// begin inline asm
	fma.rn.f32 %f38970, %f38556, %f65796, %f38966;
	// end inline asm
	// begin inline asm
	fma.rn.f32 %f38974, %f38556, %f65796, %f38970;
	// end inline asm
	// begin inline asm
	fma.rn.f32 %f38978, %f38556, %f65796, %f38974;
	// end inline asm
	// begin inline asm
	fma.rn.f32 %f38982, %f38556, %f65796, %f38978;
	// end inline asm
	// begin inline asm
	fma.rn.f32 %f38986, %f38556, %f65796, %f38982;
	// end inline asm
	// begin inline asm
	fma.rn.f32 %f38990, %f38556, %f65796, %f38986;
	// end inline asm
	// begin inline asm
	fma.rn.f32 %f38994, %f38556, %f65796, %f38990;
	// end inline asm
	// begin inline asm
	fma.rn.f32 %f38998, %f38556, %f65796, %f38994;
	// end inline asm
	// begin inline asm
	fma.rn.f32 %f39002, %f38556, %f65796, %f38998;
	// end inline asm
	// begin inline asm
	fma.rn.f32 %f39006, %f38556, %f65796, %f39002;
	// end inline asm
	// begin inline asm
	fma.rn.f32 %f39010, %f38556, %f65796, %f39006;
	// end inline asm
	// begin inline asm
	fma.rn.f32 %f39014, %f38556, %f65796, %f39010;
	// end inline asm
	// begin inline asm
	fma.rn.f32 %f39018, %f38556, %f65796, %f39014;
	// end inline asm
	// begin inline asm
	fma.rn.f32 %f39022, %f38556, %f65796, %f39018;
	// end inline asm
	// begin inline asm
	fma.rn.f32 %f39026, %f38556, %f65796, %f39022;
	// end inline asm
	// begin inline asm
	fma.rn.f32 %f39030, %f38556, %f65796, %f39026;
	// end inline asm
	// begin inline asm
	fma.rn.f32 %f39034, %f38556, %f65796, %f39030;
	// end inline asm
	// begin inline asm
	fma.rn.f32 %f39038, %f38556, %f65796, %f39034;
	// end inline asm
	// begin inline asm
	fma.rn.f32 %f39042, %f38556, %f65796, %f39038;
	// end inline asm
	// begin inline asm
	fma.rn.f32 %f39046, %f38556, %f65796, %f39042;
	// end inline asm
	// begin inline asm
	fma.rn.f32 %f39050, %f38556, %f65796, %f39046;
	// end inline asm
	// begin inline asm
	fma.rn.f32 %f39054, %f38556, %f65796, %f39050;
	// end inline asm
	// begin inline asm
	fma.rn.f32 %f39058, %f38556, %f65796, %f39054;
	// end inline asm
	// begin inline asm
	fma.rn.f32 %f39062, %f38556, %f65796, %f39058;
	// end inline asm
	// begin inline asm
	fma.rn.f32 %f39066, %f38556, %f65796, %f39062;
	// end inline asm
	// begin inline asm
	sin.approx.f32  %f39070, %f39066;
	// end inline asm
	// begin inline asm
	fma.rn.f32 %f39072, %f39070, %f65796, %f39066;
	// end inline asm
	// begin inline asm
	fma.rn.f32 %f39076, %f39070, %f65796, %f39072;
	// end inline asm
	// begin inline asm
	fma.rn.f32 %f39080, %f39070, %f65796, %f39076;
	// end inline asm
	// begin inline asm
	fma.rn.f32 %f39084, %f39070, %f65796, %f39080;
	// end inline asm
	// begin inline asm
	fma.rn.f32 %f39088, %f39070, %f65796, %f39084;
	// end inline asm
	// begin inline asm
	fma.rn.f32 %f39092, %f39070, %f65796, %f39088;
	// end inline asm
	// begin inline asm
	fma.rn.f32 %f39096, %f39070, %f65796, %f39092;
	// end inline asm
	// begin inline asm
	fma.rn.f32 %f39100, %f39070, %f65796, %f39096;
	// end inline asm
	// begin inline asm
	fma.rn.f32 %f39104, %f39070, %f65796, %f39100;
	// end inline asm
	// begin inline asm
	fma.rn.f32 %f39108, %f39070, %f65796, %f39104;
	// end inline asm
	// begin inline asm
	fma.rn.f32 %f39112, %f39070, %f65796, %f39108;
	// end inline asm
	// begin inline asm
	fma.rn.f32 %f39116, %f39070, %f65796, %f39112;
	// end inline asm
	// begin inline asm
	fma.rn.f32 %f39120, %f39070, %f65796, %f39116;
	// end inline asm
	// begin inline asm
	fma.rn.f32 %f39124, %f39070, %f65796, %f39120;
	// end inline asm
	// begin inline asm
	fma.rn.f32 %f39128, %f39070, %f65796, %f39124;
	// end inline asm
	// begin inline asm
	fma.rn.f32 %f39132, %f39070, %f65796, %f39128;
	// end inline asm
	// begin inline asm
	fma.rn.f32 %f39136, %f39070, %f65796, %f39132;
	// end inline asm
	// begin inline asm
	fma.rn.f32 %f39140, %f39070, %f65796, %f39136;
	// end inline asm
	// begin inline asm
	fma.rn.f32 %f39144, %f39070, %f65796, %f39140;
	// end inline asm
	// begin inline asm
	fma.rn.f32 %f39148, %f39070, %f65796, %f39144;
	// end inline asm
	// begin inline asm
	fma.rn.f32 %f39152, %f39070, %f65796, %f39148;
	// end inline asm
	// begin inline asm
	fma.rn.f32 %f39156, %f39070, %f65796, %f39152;
	// end inline asm
	// begin inline asm
	fma.rn.f32 %f39160, %f39070, %f65796, %f39156;
	// end inline asm
	// begin inline asm
	fma.rn.f32 %f39164, %f39070, %f65796, %f39160;
	// end inline asm
	// begin inline asm
	fma.rn.f32 %f39168, %f39070, %f65796, %f39164;
	// end inline asm
	// begin inline asm
	fma.rn.f32 %f39172, %f39070, %f65796, %f39168;
	// end inline asm
	// begin inline asm
	fma.rn.f32 %f39176, %f39070, %f65796, %f39172;
	// end inline asm
	// begin inline asm
	fma.rn.f32 %f39180, %f39070, %f65796, %f39176;
	// end inline asm
	// begin inline asm
	fma.rn.f32 %f39184, %f39070, %f65796, %f39180;
	// end inline asm
	// begin inline asm
	fma.rn.f32 %f39188, %f39070, %f65796, %f39184;
	// end inline asm
	// begin inline asm
	fma.rn.f32 %f39192, %f39070, %f65796, %f39188;
	// end inline asm
	// begin inline asm
	fma.rn.f32 %f39196, %f39070, %f65796, %f39192;
	// end inline asm
	// begin inline asm
	fma.rn.f32 %f39200, %f39070, %f65796, %f39196;
	// end inline asm
	// begin inline asm
	fma.rn.f32 %f39204, %f39070, %f65796, %f39200;
	// end inline asm
	// begin inline asm
	fma.rn.f32 %f39208, %f39070, %f65796, %f39204;
	// end inline asm
	// begin inline asm
	fma.rn.f32 %f39212, %f39070, %f65796, %f39208;
	// end inline asm
	// begin inline asm
	fma.rn.f32 %f39216, %f39070, %f65796, %f39212;
	// end inline asm
	// begin inline asm
	fma.rn.f32 %f39220, %f39070, %f65796, %f39216;
	// end inline asm
	// begin inline asm
	fma.rn.f32 %f39224, %f39070, %f65796, %f39220;
	// end inline asm
	// begin inline asm
	fma.rn.f32 %f39228, %f39070, %f65796, %f39224;
	// end inline asm
	// begin inline asm
	fma.rn.f32 %f39232, %f39070, %f65796, %f39228;
	// end inline asm
	// begin inline asm
	fma.rn.f32 %f39236, %f39070, %f65796, %f39232;
	// end inline asm
	// begin inline asm
	fma.rn.f32 %f39240, %f39070, %f65796, %f39236;
	// end inline asm
	// begin inline asm
	fma.rn.f32 %f39244, %f39070, %f65796, %f39240;
	// end inline asm
	// begin inline asm
	fma.rn.f32 %f39248, %f39070, %f65796, %f39244;
	// end inline asm
	// begin inline asm
	fma.rn.f32 %f39252, %f39070, %f65796, %f39248;
	// end inline asm
	// begin inline asm
	fma.rn.f32 %f39256, %f39070, %f65796, %f39252;
	// end inline asm
	// begin inline asm
	fma.rn.f32 %f39260, %f39070, %f65796, %f39256;
	// end inline asm
	// begin inline asm
	fma.rn.f32 %f39264, %f39070, %f65796, %f39260;
	// end inline asm
	// begin inline asm
	fma.rn.f32 %f39268, %f39070, %f65796, %f39264;
	// end inline asm
	// begin inline asm
	fma.rn.f32 %f39272, %f39070, %f65796, %f39268;
	// end inline asm
	// begin inline asm
	fma.rn.f32 %f39276, %f39070, %f65796, %f39272;
	// end inline asm
	// begin inline asm
	fma.rn.f32 %f39280, %f39070, %f65796, %f39276;
	// end inline asm
	// begin inline asm
	fma.rn.f32 %f39284, %f39070, %f65796, %f39280;
	// end inline asm
	// begin inline asm
	fma.rn.f32 %f39288, %f39070, %f65796, %f39284;
	// end inline asm
	// begin inline asm
	fma.rn.f32 %f39292, %f39070, %f65796, %f39288;
	// end inline asm
	// begin inline asm
	fma.rn.f32 %f39296, %f39070, %f65796, %f39292;
	// end inline asm
	// begin inline asm
	fma.rn.f32 %f39300, %f39070, %f65796, %f39296;
	// end inline asm
	// begin inline asm
	fma.rn.f32 %f39304, %f39070, %f65796, %f39300;
	// end inline asm
	// begin inline asm
	fma.rn.f32 %f39308, %f39070, %f65796, %f39304;
	// end inline asm
	// begin inline asm
	fma.rn.f32 %f39312, %f39070, %f65796, %f39308;
	// end inline asm
	// begin inline asm
	fma.rn.f32 %f39316, %f39070, %f65796, %f39312;
	// end inline asm
	// begin inline asm
	fma.rn.f32 %f39320, %f39070, %f65796, %f39316;
	// end inline asm
	// begin inline asm
	fma.rn.f32 %f39324, %f39070, %f65796, %f39320;
	// end inline asm
	// begin inline asm
	fma.rn.f32 %f39328, %f39070, %f65796, %f39324;
	// end inline asm
	// begin inline asm
	fma.rn.f32 %f39332, %f39070, %f65796, %f39328;
	// end inline asm
	// begin inline asm
	fma.rn.f32 %f39336, %f39070, %f65796, %f39332;
	// end inline asm
	// begin inline asm
	fma.rn.f32 %f39340, %f39070, %f65796, %f39336;
	// end inline asm
	// begin inline asm
	fma.rn.f32 %f39344, %f39070, %f65796, %f39340;
	// end inline asm
	// begin inline asm
	fma.rn.f32 %f39348, %f39070, %f65796, %f39344;
	// end inline asm
	// begin inline asm
	fma.rn.f32 %f39352, %f39070, %f65796, %f39348;
	// end inline asm
	// begin inline asm
	fma.rn.f32 %f39356, %f39070, %f65796, %f39352;
	// end inline asm
	// begin inline asm
	fma.rn.f32 %f39360, %f39070, %f65796, %f39356;
	// end inline asm
	// begin inline asm
	fma.rn.f32 %f39364, %f39070, %f65796, %f39360;
	// end inline asm
	// begin inline asm
	fma.rn.f32 %f39368, %f39070, %f65796, %f39364;
	// end inline asm
	// begin inline asm
	fma.rn.f32 %f39372, %f39070, %f65796, %f39368;
	// end inline asm
	// begin inline asm
	fma.rn.f32 %f39376, %f39070, %f65796, %f39372;
	// end inline asm
	// begin inline asm
	fma.rn.f32 %f39380, %f39070, %f65796, %f39376;
	// end inline asm
	// begin inline asm
	fma.rn.f32 %f39384, %f39070, %f65796, %f39380;
	// end inline asm
	// begin inline asm
	fma.rn.f32 %f39388, %f39070, %f65796, %f39384;
	// end inline asm
	// begin inline asm
	fma.rn.f32 %f39392, %f39070, %f65796, %f39388;
	// end inline asm
	// begin inline asm
	fma.rn.f32 %f39396, %f39070, %f65796, %f39392;
	// end inline asm
	// begin inline asm
	fma.rn.f32 %f39400, %f39070, %f65796, %f39396;
	// end inline asm
	// begin inline asm
	fma.rn.f32 %f39404, %f39070, %f65796, %f39400;
	// end inline asm
	// begin inline asm
	fma.rn.f32 %f39408, %f39070, %f65796, %f39404;
	// end inline asm
	// begin inline asm
	fma.rn.f32 %f39412, %f39070, %f65796, %f39408;
	// end inline asm
	// begin inline asm
	fma.rn.f32 %f39416, %f39070, %f65796, %f39412;
	// end inline asm
	// begin inline asm
	fma.rn.f32 %f39420, %f39070, %f65796, %f39416;
	// end inline asm
	// begin inline asm
	fma.rn.f32 %f39424, %f39070, %f65796, %f39420;
	// end inline asm
	// begin inline asm
	fma.rn.f32 %f39428, %f39070, %f65796, %f39424;
	// end inline asm
	// begin inline asm
	fma.rn.f32 %f39432, %f39070, %f65796, %f39428;
	// end inline asm
	// begin inline asm
	fma.rn.f32 %f39436, %f39070, %f65796, %f39432;
	// end inline asm
	// begin inline asm
	fma.rn.f32 %f39440, %f39070, %f65796, %f39436;
	// end inline asm
	// begin inline asm
	fma.rn.f32 %f39444, %f39070, %f65796, %f39440;
	// end inline asm
	// begin inline asm
	fma.rn.f32 %f39448, %f39070, %f65796, %f39444;
	// end inline asm
	// begin inline asm
	fma.rn.f32 %f39452, %f39070, %f65796, %f39448;
	// end inline asm
	// begin inline asm
	fma.rn.f32 %f39456, %f39070, %f65796, %f39452;
	// end inline asm
	// begin inline asm
	fma.rn.f32 %f39460, %f39070, %f65796, %f39456;
	// end inline asm
	// begin inline asm
	fma.rn.f32 %f39464, %f39070, %f65796, %f39460;
	// end inline asm
	// begin inline asm
	fma.rn.f32 %f39468, %f39070, %f65796, %f39464;
	// end inline asm
	// begin inline asm
	fma.rn.f32 %f39472, %f39070, %f65796, %f39468;
	// end inline asm
	// begin inline asm
	fma.rn.f32 %f39476, %f39070, %f65796, %f39472;
	// end inline asm
	// begin inline asm
	fma.rn.f32 %f39480, %f39070, %f65796, %f39476;
	// end inline asm
	// begin inline asm
	fma.rn.f32 %f39484, %f39070, %f65796, %f39480;
	// end inline asm
	// begin inline asm
	fma.rn.f32 %f39488, %f39070, %f65796, %f39484;
	// end inline asm
	// begin inline asm
	fma.rn.f32 %f39492, %f39070, %f65796, %f39488;
	// end inline asm
	// begin inline asm
	fma.rn.f32 %f39496, %f39070, %f65796, %f39492;
	// end inline asm
	// begin inline asm
	fma.rn.f32 %f39500, %f39070, %f65796, %f39496;
	// end inline asm
	// begin inline asm
	fma.rn.f32 %f39504, %f39070, %f65796, %f39500;
	// end inline asm
	// begin inline asm
	fma.rn.f32 %f39508, %f39070, %f65796, %f39504;
	// end inline asm
	// begin inline asm
	fma.rn.f32 %f39512, %f39070, %f65796, %f39508;
	// end inline asm
	// begin inline asm
	fma.rn.f32 %f39516, %f39070, %f65796, %f39512;
	// end inline asm
	// begin inline asm
	fma.rn.f32 %f39520, %f39070, %f65796, %f39516;
	// end inline asm
	// begin inline asm
	fma.rn.f32 %f39524, %f39070, %f65796, %f39520;
	// end inline asm
	// begin inline asm
	fma.rn.f32 %f39528, %f39070, %f65796, %f39524;
	// end inline asm
	// begin inline asm
	fma.rn.f32 %f39532, %f39070, %f65796, %f39528;
	// end inline asm
	// begin inline asm
	fma.rn.f32 %f39536, %f39070, %f65796, %f39532;
	// end inline asm
	// begin inline asm
	fma.rn.f32 %f39540, %f39070, %f65796, %f39536;
	// end inline asm
	// begin inline asm
	fma.rn.f32 %f39544, %f39070, %f65796, %f39540;
	// end inline asm
	// begin inline asm
	fma.rn.f32 %f39548, %f39070, %f65796, %f39544;
	// end inline asm
	// begin inline asm
	fma.rn.f32 %f39552, %f39070, %f65796, %f39548;
	// end inline asm
	// begin inline asm
	fma.rn.f32 %f39556, %f39070, %f65796, %f39552;
	// end inline asm
	// begin inline asm
	fma.rn.f32 %f39560, %f39070, %f65796, %f39556;
	// end inline asm
	// begin inline asm
	fma.rn.f32 %f39564, %f39070, %f65796, %f39560;
	// end inline asm
	// begin inline asm
	fma.rn.f32 %f39568, %f39070, %f65796, %f39564;
	// end inline asm
	// begin inline asm
	fma.rn.f32 %f39572, %f39070, %f65796, %f39568;
	// end inline asm
	// begin inline asm
	fma.rn.f32 %f39576, %f39070, %f65796, %f39572;
	// end inline asm
	// begin inline asm
	fma.rn.f32 %f39580, %f39070, %f65796, %f39576;
	// end inline asm
	// begin inline asm
	sin.approx.f32  %f39584, %f39580;
	// end inline asm
	// begin inline asm
	fma.rn.f32 %f39586, %f39584, %f65796, %f39580;
	// end inline asm
	// begin inline asm
	fma.rn.f32 %f39590, %f39584, %f65796, %f39586;
	// end inline asm
	// begin inline asm
	fma.rn.f32 %f39594, %f39584, %f65796, %f39590;
	// end inline asm
	// begin inline asm
	fma.rn.f32 %f39598, %f39584, %f65796, %f39594;
	// end inline asm
	// begin inline asm
	fma.rn.f32 %f39602, %f39584, %f65796, %f39598;
	// end inline asm
	// begin inline asm
	fma.rn.f32 %f39606, %f39584, %f65796, %f39602;
	// end inline asm
	// begin inline asm
	fma.rn.f32 %f39610, %f39584, %f65796, %f39606;
	// end inline asm
	// begin inline asm
	fma.rn.f32 %f39614, %f39584, %f65796, %f39610;
	// end inline asm
	// begin inline asm
	fma.rn.f32 %f39618, %f39584, %f65796, %f39614;
	// end inline asm
	// begin inline asm
	fma.rn.f32 %f39622, %f39584, %f65796, %f39618;
	// end inline asm
	// begin inline asm
	fma.rn.f32 %f39626, %f39584, %f65796, %f39622;
	// end inline asm
	// begin inline asm
	fma.rn.f32 %f39630, %f39584, %f65796, %f39626;
	// end inline asm
	// begin inline asm
	fma.rn.f32 %f39634, %f39584, %f65796, %f39630;
	// end inline asm
	// begin inline asm
	fma.rn.f32 %f39638, %f39584, %f65796, %f39634;
	// end inline asm
	// begin inline asm
	fma.rn.f32 %f39642, %f39584, %f65796, %f39638;
	// end inline asm
	// begin inline asm
	fma.rn.f32 %f39646, %f39584, %f65796, %f39642;
	// end inline asm
	// begin inline asm
	fma.rn.f32 %f39650, %f39584, %f65796, %f39646;
	// end inline asm
	// begin inline asm
	fma.rn.f32 %f39654, %f39584, %f65796, %f39650;
	// end inline asm
	// begin inline asm
	fma.rn.f32 %f39658, %f39584, %f65796, %f39654;
	// end inline asm
	// begin inline asm
	fma.rn.f32 %f39662, %f39584, %f65796, %f39658;
	// end inline asm
	// begin inline asm
	fma.rn.f32 %f39666, %f39584, %f65796, %f39662;
	// end inline asm
	// begin inline asm
	fma.rn.f32 %f39670, %f39584, %f65796, %f39666;
	// end inline asm
	// begin inline asm
	fma.rn.f32 %f39674, %f39584, %f65796, %f39670;
	// end inline asm
	// begin inline asm
	fma.rn.f32 %f39678, %f39584, %f65796, %f39674;
	// end inline asm
	// begin inline asm
	fma.rn.f32 %f39682, %f39584, %f65796, %f39678;
	// end inline asm
	// begin inline asm
	fma.rn.f32 %f39686, %f39584, %f65796, %f39682;
	// end inline asm
	// begin inline asm
	fma.rn.f32 %f39690, %f39584, %f65796, %f39686;
	// end inline asm
	// begin inline asm
	fma.rn.f32 %f39694, %f39584, %f65796, %f39690;
	// end inline asm
	// begin inline asm
	fma.rn.f32 %f39698, %f39584, %f65796, %f39694;
	// end inline asm
	// begin inline asm
	fma.rn.f32 %f39702, %f39584, %f65796, %f39698;
	// end inline asm
	// begin inline asm
	fma.rn.f32 %f39706, %f39584, %f65796, %f39702;
	// end inline asm
	// begin inline asm
	fma.rn.f32 %f39710, %f39584, %f65796, %f39706;
	// end inline asm
	// begin inline asm
	fma.rn.f32 %f39714, %f39584, %f65796, %f39710;
	// end inline asm
	// begin inline asm
	fma.rn.f32 %f39718, %f39584, %f65796, %f39714;
	// end inline asm
	// begin inline asm
	fma.rn.f32 %f39722, %f39584, %f65796, %f39718;
	// end inline asm
	// begin inline asm
	fma.rn.f32 %f39726, %f39584, %f65796, %f39722;
	// end inline asm
	// begin inline asm
	fma.rn.f32 %f39730, %f39584, %f65796, %f39726;
	// end inline asm
	// begin inline asm
	fma.rn.f32 %f39734, %f39584, %f65796, %f39730;
	// end inline asm
	// begin inline asm
	fma.rn.f32 %f39738, %f39584, %f65796, %f39734;
	// end inline asm
	// begin inline asm
	fma.rn.f32 %f39742, %f39584, %f65796, %f39738;
	// end inline asm
	// begin inline asm
	fma.rn.f32 %f39746, %f39584, %f65796, %f39742;
	// end inline asm
	// begin inline asm
	fma.rn.f32 %f39750, %f39584, %f65796, %f39746;
	// end inline asm
	// begin inline asm
	fma.rn.f32 %f39754, %f39584, %f65796, %f39750;
	// end inline asm
	// begin inline asm
	fma.rn.f32 %f39758, %f39584, %f65796, %f39754;
	// end inline asm
	// begin inline asm
	fma.rn.f32 %f39762, %f39584, %f65796, %f39758;
	// end inline asm
	// begin inline asm
	fma.rn.f32 %f39766, %f39584, %f65796, %f39762;
	// end inline asm
	// begin inline asm
	fma.rn.f32 %f39770, %f39584, %f65796, %f39766;
	// end inline asm
	// begin inline asm
	fma.rn.f32 %f39774, %f39584, %f65796, %f39770;
	// end inline asm
	// begin inline asm
	fma.rn.f32 %f39778, %f39584, %f65796, %f39774;
	// end inline asm
	// begin inline asm
	fma.rn.f32 %f39782, %f39584, %f65796, %f39778;
	// end inline asm
	// begin inline asm
	fma.rn.f32 %f39786, %f39584, %f65796, %f39782;
	// end inline asm
	// begin inline asm
	fma.rn.f32 %f39790, %f39584, %f65796, %f39786;
	// end inline asm
	// begin inline asm
	fma.rn.f32 %f39794, %f39584, %f65796, %f39790;
	// end inline asm
	// begin inline asm
	fma.rn.f32 %f39798, %f39584, %f65796, %f39794;
	// end inline asm
	// begin inline asm
	fma.rn.f32 %f39802, %f39584, %f65796, %f39798;
	// end inline asm
	// begin inline asm
	fma.rn.f32 %f39806, %f39584, %f65796, %f39802;
	// end inline asm
	// begin inline asm
	fma.rn.f32 %f39810, %f39584, %f65796, %f39806;
	// end inline asm
	// begin inline asm
	fma.rn.f32 %f39814, %f39584, %f65796, %f39810;
	// end inline asm
	// begin inline asm
	fma.rn.f32 %f39818, %f39584, %f65796, %f39814;
	// end inline asm
	// begin inline asm
	fma.rn.f32 %f39822, %f39584, %f65796, %f39818;
	// end inline asm
	// begin inline asm
	fma.rn.f32 %f39826, %f39584, %f65796, %f39822;
	// end inline asm
	// begin inline asm
	fma.rn.f32 %f39830, %f39584, %f65796, %f39826;
	// end inline asm
	// begin inline asm
	fma.rn.f32 %f39834, %f39584, %f65796, %f39830;
	// end inline asm
	// begin inline asm
	fma.rn.f32 %f39838, %f39584, %f65796, %f39834;
	// end inline asm
	// begin inline asm
	fma.rn.f32 %f39842, %f39584, %f65796, %f39838;
	// end inline asm
	// begin inline asm
	fma.rn.f32 %f39846, %f39584, %f65796, %f39842;
	// end inline asm
	// begin inline asm
	fma.rn.f32 %f39850, %f39584, %f65796, %f39846;
	// end inline asm
	// begin inline asm
	fma.rn.f32 %f39854, %f39584, %f65796, %f39850;
	// end inline asm
	// begin inline asm
	fma.rn.f32 %f39858, %f39584, %f65796, %f39854;
	// end inline asm
	// begin inline asm
	fma.rn.f32 %f39862, %f39584, %f65796, %f39858;
	// end inline asm
	// begin inline asm
	fma.rn.f32 %f39866, %f39584, %f65796, %f39862;
	// end inline asm
	// begin inline asm
	fma.rn.f32 %f39870, %f39584, %f65796, %f39866;
	// end inline asm
	// begin inline asm
	fma.rn.f32 %f39874, %f39584, %f65796, %f39870;
	// end inline asm
	// begin inline asm
	fma.rn.f32 %f39878, %f39584, %f65796, %f39874;
	// end inline asm
	// begin inline asm
	fma.rn.f32 %f39882, %f39584, %f65796, %f39878;
	// end inline asm
	// begin inline asm
	fma.rn.f32 %f39886, %f39584, %f65796, %f39882;
	// end inline asm
	// begin inline asm
	fma.rn.f32 %f39890, %f39584, %f65796, %f39886;
	// end inline asm
	// begin inline asm
	fma.rn.f32 %f39894, %f39584, %f65796, %f39890;
	// end inline asm
	// begin inline asm
	fma.rn.f32 %f39898, %f39584, %f65796, %f39894;
	// end inline asm
	// begin inline asm
	fma.rn.f32 %f39902, %f39584, %f65796, %f39898;
	// end inline asm
	// begin inline asm
	fma.rn.f32 %f39906, %f39584, %f65796, %f39902;
	// end inline asm
	// begin inline asm
	fma.rn.f32 %f39910, %f39584, %f65796, %f39906;
	// end inline asm
	// begin inline asm
	fma.rn.f32 %f39914, %f39584, %f65796, %f39910;
	// end inline asm
	// begin inline asm
	fma.rn.f32 %f39918, %f39584, %f65796, %f39914;
	// end inline asm
	// begin inline asm
	fma.rn.f32 %f39922, %f39584, %f65796, %f39918;
	// end inline asm
	// begin inline asm
	fma.rn.f32 %f39926, %f39584, %f65796, %f39922;
	// end inline asm
	// begin inline asm
	fma.rn.f32 %f39930, %f39584, %f65796, %f39926;
	// end inline asm
	// begin inline asm
	fma.rn.f32 %f39934, %f39584, %f65796, %f39930;
	// end inline asm
	// begin inline asm
	fma.rn.f32 %f39938, %f39584, %f65796, %f39934;
	// end inline asm
	// begin inline asm
	fma.rn.f32 %f39942, %f39584, %f65796, %f39938;
	// end inline asm
	// begin inline asm
	fma.rn.f32 %f39946, %f39584, %f65796, %f39942;
	// end inline asm
	// begin inline asm
	fma.rn.f32 %f39950, %f39584, %f65796, %f39946;
	// end inline asm
	// begin inline asm
	fma.rn.f32 %f39954, %f39584, %f65796, %f39950;
	// end inline asm
	// begin inline asm
	fma.rn.f32 %f39958, %f39584, %f65796, %f39954;
	// end inline asm
	// begin inline asm
	fma.rn.f32 %f39962, %f39584, %f65796, %f39958;
	// end inline asm
	// begin inline asm
	fma.rn.f32 %f39966, %f39584, %f65796, %f39962;
	// end inline asm
	// begin inline asm
	fma.rn.f32 %f39970, %f39584, %f65796, %f39966;
	// end inline asm
	// begin inline asm
	fma.rn.f32 %f39974, %f39584, %f65796, %f39970;
	// end inline asm
	// begin inline asm
	fma.rn.f32 %f39978, %f39584, %f65796, %f39974;
	// end inline asm
	// begin inline asm
	fma.rn.f32 %f39982, %f39584, %f65796, %f39978;
	// end inline asm
	// begin inline asm
	fma.rn.f32 %f39986, %f39584, %f65796, %f39982;
	// end inline asm
	// begin inline asm
	fma.rn.f32 %f39990, %f39584, %f65796, %f39986;
	// end inline asm
	// begin inline asm
	fma.rn.f32 %f39994, %f39584, %f65796, %f39990;
	// end inline asm
	// begin inline asm
	fma.rn.f32 %f39998, %f39584, %f65796, %f39994;
	// end inline asm
	// begin inline asm
	fma.rn.f32 %f40002, %f39584, %f65796, %f39998;
	// end inline asm
	// begin inline asm
	fma.rn.f32 %f40006, %f39584, %f65796, %f40002;
	// end inline asm
	// begin inline asm
	fma.rn.f32 %f40010, %f39584, %f65796, %f40006;
	// end inline asm
	// begin inline asm
	fma.rn.f32 %f40014, %f39584, %f65796, %f40010;
	// end inline asm
	// begin inline asm
	fma.rn.f32 %f40018, %f39584, %f65796, %f40014;
	// end inline asm
	// begin inline asm
	fma.rn.f32 %f40022, %f39584, %f65796, %f40018;
	// end inline asm
	// begin inline asm
	fma.rn.f32 %f40026, %f39584, %f65796, %f40022;
	// end inline asm
	// begin inline asm
	fma.rn.f32 %f40030, %f39584, %f65796, %f40026;
	// end inline asm
	// begin inline asm
	fma.rn.f32 %f40034, %f39584, %f65796, %f40030;
	// end inline asm
	// begin inline asm
	fma.rn.f32 %f40038, %f39584, %f65796, %f40034;
	// end inline asm
	// begin inline asm
	fma.rn.f32 %f40042, %f39584, %f65796, %f40038;
	// end inline asm
	// begin inline asm
	fma.rn.f32 %f40046, %f39584, %f65796, %f40042;
	// end inline asm
	// begin inline asm
	fma.rn.f32 %f40050, %f39584, %f65796, %f40046;
	// end inline asm
	// begin inline asm
	fma.rn.f32 %f40054, %f39584, %f65796, %f40050;
	// end inline asm
	// begin inline asm
	fma.rn.f32 %f40058, %f39584, %f65796, %f40054;
	// end inline asm
	// begin inline asm
	fma.rn.f32 %f40062, %f39584, %f65796, %f40058;
	// end inline asm
	// begin inline asm
	fma.rn.f32 %f40066, %f39584, %f65796, %f40062;
	// end inline asm
	// begin inline asm
	fma.rn.f32 %f40070, %f39584, %f65796, %f40066;
	// end inline asm
	// begin inline asm
	fma.rn.f32 %f40074, %f39584, %f65796, %f40070;
	// end inline asm
	// begin inline asm
	fma.rn.f32 %f40078, %f39584, %f65796, %f40074;
	// end inline asm
	// begin inline asm
	fma.rn.f32 %f40082, %f39584, %f65796, %f40078;
	// end inline asm
	// begin inline asm
	fma.rn.f32 %f40086, %f39584, %f65796, %f40082;
	// end inline asm
	// begin inline asm
	fma.rn.f32 %f40090, %f39584, %f65796, %f40086;
	// end inline asm
	// begin inline asm
	fma.rn.f32 %f40094, %f39584, %f65796, %f40090;
	// end inline asm
	// begin inline asm
	sin.approx.f32  %f40098, %f40094;
	// end inline asm
	// begin inline asm
	fma.rn.f32 %f40100, %f40098, %f65796, %f40094;
	// end inline asm
	// begin inline asm
	fma.rn.f32 %f40104, %f40098, %f65796, %f40100;
	// end inline asm
	// begin inline asm
	fma.rn.f32 %f40108, %f40098, %f65796, %f40104;
	// end inline asm
	// begin inline asm
	fma.rn.f32 %f40112, %f40098, %f65796, %f40108;
	// end inline asm
	// begin inline asm
	fma.rn.f32 %f40116, %f40098, %f65796, %f40112;
	// end inline asm
	// begin inline asm
	fma.rn.f32 %f40120, %f40098, %f65796, %f40116;
	// end inline asm
	// begin inline asm
	fma.rn.f32 %f40124, %f40098, %f65796, %f40120;
	// end inline asm
	// begin inline asm
	fma.rn.f32 %f40128, %f40098, %f65796, %f40124;
	// end inline asm
	// begin inline asm
	fma.rn.f32 %f40132, %f40098, %f65796, %f40128;
	// end inline asm
	// begin inline asm
	fma.rn.f32 %f40136, %f40098, %f65796, %f40132;
	// end inline asm
	// begin inline asm
	fma.rn.f32 %f40140, %f40098, %f65796, %f40136;
	// end inline asm
	// begin inline asm
	fma.rn.f32 %f40144, %f40098, %f65796, %f40140;
	// end inline asm
	// begin inline asm
	fma.rn.f32 %f40148, %f40098, %f65796, %f40144;
	// end inline asm
	// begin inline asm
	fma.rn.f32 %f40152, %f40098, %f65796, %f40148;
	// end inline asm
	// begin inline asm
	fma.rn.f32 %f40156, %f40098, %f65796, %f40152;
	// end inline asm
	// begin inline asm
	fma.rn.f32 %f40160, %f40098, %f65796, %f40156;
	// end inline asm
	// begin inline asm
	fma.rn.f32 %f40164, %f40098, %f65796, %f40160;
	// end inline asm
	// begin inline asm
	fma.rn.f32 %f40168, %f40098, %f65796, %f40164;
	// end inline asm
	// begin inline asm
	fma.rn.f32 %f40172, %f40098, %f65796, %f40168;
	// end inline asm
	// begin inline asm
	fma.rn.f32 %f40176, %f40098, %f65796, %f40172;
	// end inline asm
	// begin inline asm
	fma.rn.f32 %f40180, %f40098, %f65796, %f40176;
	// end inline asm
	// begin inline asm
	fma.rn.f32 %f40184, %f40098, %f65796, %f40180;
	// end inline asm
	// begin inline asm
	fma.rn.f32 %f40188, %f40098, %f65796, %f40184;
	// end inline asm
	// begin inline asm
	fma.rn.f32 %f40192, %f40098, %f65796, %f40188;
	// end inline asm
	// begin inline asm
	fma.rn.f32 %f40196, %f40098, %f65796, %f40192;
	// end inline asm
	// begin inline asm
	fma.rn.f32 %f40200, %f40098, %f65796, %f40196;
	// end inline asm
	// begin inline asm
	fma.rn.f32 %f40204, %f40098, %f65796, %f40200;
	// end inline asm
	// begin inline asm
	fma.rn.f32 %f40208, %f40098, %f65796, %f40204;
	// end inline asm
	// begin inline asm
	fma.rn.f32 %f40212, %f40098, %f65796, %f40208;
	// end inline asm
	// begin inline asm
	fma.rn.f32 %f40216, %f40098, %f65796, %f40212;
	// end inline asm
	// begin inline asm
	fma.rn.f32 %f40220, %f40098, %f65796, %f40216;
	// end inline asm
	// begin inline asm
	fma.rn.f32 %f40224, %f40098, %f65796, %f40220;
	// end inline asm
	// begin inline asm
	fma.rn.f32 %f40228, %f40098, %f65796, %f40224;
	// end inline asm
	// begin inline asm
	fma.rn.f32 %f40232, %f40098, %f65796, %f40228;
	// end inline asm
	// begin inline asm
	fma.rn.f32 %f40236, %f40098, %f65796, %f40232;
	// end inline asm
	// begin inline asm
	fma.rn.f32 %f40240, %f40098, %f65796, %f40236;
	// end inline asm
	// begin inline asm
	fma.rn.f32 %f40244, %f40098, %f65796, %f40240;
	// end inline asm
	// begin inline asm
	fma.rn.f32 %f40248, %f40098, %f65796, %f40244;
	// end inline asm
	// begin inline asm
	fma.rn.f32 %f40252, %f40098, %f65796, %f40248;
	// end inline asm
	// begin inline asm
	fma.rn.f32 %f40256, %f40098, %f65796, %f40252;
	// end inline asm
	// begin inline asm
	fma.rn.f32 %f40260, %f40098, %f65796, %f40256;
	// end inline asm
	// begin inline asm
	fma.rn.f32 %f40264, %f40098, %f65796, %f40260;
	// end inline asm
	// begin inline asm
	fma.rn.f32 %f40268, %f40098, %f65796, %f40264;
	// end inline asm
	// begin inline asm
	fma.rn.f32 %f40272, %f40098, %f65796, %f40268;
	// end inline asm
	// begin inline asm
	fma.rn.f32 %f40276, %f40098, %f65796, %f40272;
	// end inline asm
	// begin inline asm
	fma.rn.f32 %f40280, %f40098, %f65796, %f40276;
	// end inline asm
	// begin inline asm
	fma.rn.f32 %f40284, %f40098, %f65796, %f40280;
	// end inline asm
	// begin inline asm
	fma.rn.f32 %f40288, %f40098, %f65796, %f40284;
	// end inline asm
	// begin inline asm
	fma.rn.f32 %f40292, %f40098, %f65796, %f40288;
	// end inline asm
	// begin inline asm
	fma.rn.f32 %f40296, %f40098, %f65796, %f40292;
	// end inline asm
	// begin inline asm
	fma.rn.f32 %f40300, %f40098, %f65796, %f40296;
	// end inline asm
	// begin inline asm
	fma.rn.f32 %f40304, %f40098, %f65796, %f40300;
	// end inline asm
	// begin inline asm
	fma.rn.f32 %f40308, %f40098, %f65796, %f40304;
	// end inline asm
	// begin inline asm
	fma.rn.f32 %f40312, %f40098, %f65796, %f40308;
	// end inline asm
	// begin inline asm
	fma.rn.f32 %f40316, %f40098, %f65796, %f40312;
	// end inline asm
	// begin inline asm
	fma.rn.f32 %f40320, %f40098, %f65796, %f40316;
	// end inline asm
	// begin inline asm
	fma.rn.f32 %f40324, %f40098, %f65796, %f40320;
	// end inline asm
	// begin inline asm
	fma.rn.f32 %f40328, %f40098, %f65796, %f40324;
	// end inline asm
	// begin inline asm
	fma.rn.f32 %f40332, %f40098, %f65796, %f40328;
	// end inline asm
	// begin inline asm
	fma.rn.f32 %f40336, %f40098, %f65796, %f40332;
	// end inline asm
	// begin inline asm
	fma.rn.f32 %f40340, %f40098, %f65796, %f40336;
	// end inline asm
	// begin inline asm
	fma.rn.f32 %f40344, %f40098, %f65796, %f40340;
	// end inline asm
	// begin inline asm
	fma.rn.f32 %f40348, %f40098, %f65796, %f40344;
	// end inline asm
	// begin inline asm
	fma.rn.f32 %f40352, %f40098, %f65796, %f40348;
	// end inline asm
	// begin inline asm
	fma.rn.f32 %f40356, %f40098, %f65796, %f40352;
	// end inline asm
	// begin inline asm
	fma.rn.f32 %f40360, %f40098, %f65796, %f40356;
	// end inline asm
	// begin inline asm
	fma.rn.f32 %f40364, %f40098, %f65796, %f40360;
	// end inline asm
	// begin inline asm
	fma.rn.f32 %f40368, %f40098, %f65796, %f40364;
	// end inline asm
	// begin inline asm
	fma.rn.f32 %f40372, %f40098, %f65796, %f40368;
	// end inline asm
	// begin inline asm
	fma.rn.f32 %f40376, %f40098, %f65796, %f40372;
	// end inline asm
	// begin inline asm
	fma.rn.f32 %f40380, %f40098, %f65796, %f40376;
	// end inline asm
	// begin inline asm
	fma.rn.f32 %f40384, %f40098, %f65796, %f40380;
	// end inline asm
	// begin inline asm
	fma.rn.f32 %f40388, %f40098, %f65796, %f40384;
	// end inline asm
	// begin inline asm
	fma.rn.f32 %f40392, %f40098, %f65796, %f40388;
	// end inline asm
	// begin inline asm
	fma.rn.f32 %f40396, %f40098, %f65796, %f40392;
	// end inline asm
	// begin inline asm
	fma.rn.f32 %f40400, %f40098, %f65796, %f40396;
	// end inline asm
	// begin inline asm
	fma.rn.f32 %f40404, %f40098, %f65796, %f40400;
	// end inline asm
	// begin inline asm
	fma.rn.f32 %f40408, %f40098, %f65796, %f40404;
	// end inline asm
	// begin inline asm
	fma.rn.f32 %f40412, %f40098, %f65796, %f40408;
	// end inline asm
	// begin inline asm
	fma.rn.f32 %f40416, %f40098, %f65796, %f40412;
	// end inline asm
	// begin inline asm
	fma.rn.f32 %f40420, %f40098, %f65796, %f40416;
	// end inline asm
	// begin inline asm
	fma.rn.f32 %f40424, %f40098, %f65796, %f40420;
	// end inline asm
	// begin inline asm
	fma.rn.f32 %f40428, %f40098, %f65796, %f40424;
	// end inline asm
	// begin inline asm
	fma.rn.f32 %f40432, %f40098, %f65796, %f40428;
	// end inline asm
	// begin inline asm
	fma.rn.f32 %f40436, %f40098, %f65796, %f40432;
	// end inline asm
	// begin inline asm
	fma.rn.f32 %f40440, %f40098, %f65796, %f40436;
	// end inline asm
	// begin inline asm
	fma.rn.f32 %f40444, %f40098, %f65796, %f40440;
	// end inline asm
	// begin inline asm
	fma.rn.f32 %f40448, %f40098, %f65796, %f40444;
	// end inline asm
	// begin inline asm
	fma.rn.f32 %f40452, %f40098, %f65796, %f40448;
	// end inline asm
	// begin inline asm
	fma.rn.f32 %f40456, %f40098, %f65796, %f40452;
	// end inline asm
	// begin inline asm
	fma.rn.f32 %f40460, %f40098, %f65796, %f40456;
	// end inline asm
	// begin inline asm
	fma.rn.f32 %f40464, %f40098, %f65796, %f40460;
	// end inline asm
	// begin inline asm
	fma.rn.f32 %f40468, %f40098, %f65796, %f40464;
	// end inline asm
	// begin inline asm
	fma.rn.f32 %f40472, %f40098, %f65796, %f40468;
	// end inline asm
	// begin inline asm
	fma.rn.f32 %f40476, %f40098, %f65796, %f40472;
	// end inline asm
	// begin inline asm
	fma.rn.f32 %f40480, %f40098, %f65796, %f40476;
	// end inline asm
	// begin inline asm
	fma.rn.f32 %f40484, %f40098, %f65796, %f40480;
	// end inline asm
	// begin inline asm
	fma.rn.f32 %f40488, %f40098, %f65796, %f40484;
	// end inline asm
	// begin inline asm
	fma.rn.f32 %f40492, %f40098, %f65796, %f40488;
	// end inline asm
	// begin inline asm
	fma.rn.f32 %f40496, %f40098, %f65796, %f40492;
	// end inline asm
	// begin inline asm
	fma.rn.f32 %f40500, %f40098, %f65796, %f40496;
	// end inline asm
	// begin inline asm
	fma.rn.f32 %f40504, %f40098, %f65796, %f40500;
	// end inline asm
	// begin inline asm
	fma.rn.f32 %f40508, %f40098, %f65796, %f40504;
	// end inline asm
	// begin inline asm
	fma.rn.f32 %f40512, %f40098, %f65796, %f40508;
	// end inline asm
	// begin inline asm
	fma.rn.f32 %f40516, %f40098, %f65796, %f40512;
	// end inline asm
	// begin inline asm
	fma.rn.f32 %f40520, %f40098, %f65796, %f40516;
	// end inline asm
	// begin inline asm
	fma.rn.f32 %f40524, %f40098, %f65796, %f40520;
	// end inline asm
	// begin inline asm
	fma.rn.f32 %f40528, %f40098, %f65796, %f40524;
	// end inline asm
	// begin inline asm
	fma.rn.f32 %f40532, %f40098, %f65796, %f40528;
	// end inline asm
	// begin inline asm
	fma.rn.f32 %f40536, %f40098, %f65796, %f40532;
	// end inline asm
	// begin inline asm
	fma.rn.f32 %f40540, %f40098, %f65796, %f40536;
	// end inline asm
	// begin inline asm
	fma.rn.f32 %f40544, %f40098, %f65796, %f40540;
	// end inline asm
	// begin inline asm
	fma.rn.f32 %f40548, %f40098, %f65796, %f40544;
	// end inline asm
	// begin inline asm
	fma.rn.f32 %f40552, %f40098, %f65796, %f40548;
	// end inline asm
	// begin inline asm
	fma.rn.f32 %f40556, %f40098, %f65796, %f40552;
	// end inline asm
	// begin inline asm
	fma.rn.f32 %f40560, %f40098, %f65796, %f40556;
	// end inline asm
	// begin inline asm
	fma.rn.f32 %f40564, %f40098, %f65796, %f40560;
	// end inline asm
	// begin inline asm
	fma.rn.f32 %f40568, %f40098, %f65796, %f40564;
	// end inline asm
	// begin inline asm
	fma.rn.f32 %f40572, %f40098, %f65796, %f40568;
	// end inline asm
	// begin inline asm
	fma.rn.f32 %f40576, %f40098, %f65796, %f40572;
	// end inline asm
	// begin inline asm
	fma.rn.f32 %f40580, %f40098, %f65796, %f40576;
	// end inline asm
	// begin inline asm
	fma.rn.f32 %f40584, %f40098, %f65796, %f40580;
	// end inline asm
	// begin inline asm
	fma.rn.f32 %f40588, %f40098, %f65796, %f40584;
	// end inline asm
	// begin inline asm
	fma.rn.f32 %f40592, %f40098, %f65796, %f40588;
	// end inline asm
	// begin inline asm
	fma.rn.f32 %f40596, %f40098, %f65796, %f40592;
	// end inline asm
	// begin inline asm
	fma.rn.f32 %f40600, %f40098, %f65796, %f40596;
	// end inline asm
	// begin inline asm
	fma.rn.f32 %f40604, %f40098, %f65796, %f40600;
	// end inline asm
	// begin inline asm
	fma.rn.f32 %f40608, %f40098, %f65796, %f40604;
	// end inline asm
	// begin inline asm
	sin.approx.f32  %f40612, %f40608;
	// end inline asm
	// begin inline asm
	fma.rn.f32 %f40614, %f40612, %f65796, %f40608;
	// end inline asm
	// begin inline asm
	fma.rn.f32 %f40618, %f40612, %f65796, %f40614;
	// end inline asm
	// begin inline asm
	fma.rn.f32 %f40622, %f40612, %f65796, %f40618;
	// end inline asm
	// begin inline asm
	fma.rn.f32 %f40626, %f40612, %f65796, %f40622;
	// end inline asm
	// begin inline asm
	fma.rn.f32 %f40630, %f40612, %f65796, %f40626;
	// end inline asm
	// begin inline asm
	fma.rn.f32 %f40634, %f40612, %f65796, %f40630;
	// end inline asm
	// begin inline asm
	fma.rn.f32 %f40638, %f40612, %f65796, %f40634;
	// end inline asm
	// begin inline asm
	fma.rn.f32 %f40642, %f40612, %f65796, %f40638;
	// end inline asm
	// begin inline asm
	fma.rn.f32 %f40646, %f40612, %f65796, %f40642;
	// end inline asm
	// begin inline asm
	fma.rn.f32 %f40650, %f40612, %f65796, %f40646;
	// end inline asm
	// begin inline asm
	fma.rn.f32 %f40654, %f40612, %f65796, %f40650;
	// end inline asm
	// begin inline asm
	fma.rn.f32 %f40658, %f40612, %f65796, %f40654;
	// end inline asm
	// begin inline asm
	fma.rn.f32 %f40662, %f40612, %f65796, %f40658;
	// end inline asm
	// begin inline asm
	fma.rn.f32 %f40666, %f40612, %f65796, %f40662;
	// end inline asm
	// begin inline asm
	fma.rn.f32 %f40670, %f40612, %f65796, %f40666;
	// end inline asm
	// begin inline asm
	fma.rn.f32 %f40674, %f40612, %f65796, %f40670;
	// end inline asm
	// begin inline asm
	fma.rn.f32 %f40678, %f40612, %f65796, %f40674;
	// end inline asm
	// begin inline asm
	fma.rn.f32 %f40682, %f40612, %f65796, %f40678;
	// end inline asm
	// begin inline asm
	fma.rn.f32 %f40686, %f40612, %f65796, %f40682;
	// end inline asm
	// begin inline asm
	fma.rn.f32 %f40690, %f40612, %f65796, %f40686;
	// end inline asm
	// begin inline asm
	fma.rn.f32 %f40694, %f40612, %f65796, %f40690;
	// end inline asm
	// begin inline asm
	fma.rn.f32 %f40698, %f40612, %f65796, %f40694;
	// end inline asm
	// begin inline asm
	fma.rn.f32 %f40702, %f40612, %f65796, %f40698;
	// end inline asm
	// begin inline asm
	fma.rn.f32 %f40706, %f40612, %f65796, %f40702;
	// end inline asm
	// begin inline asm
	fma.rn.f32 %f40710, %f40612, %f65796, %f40706;
	// end inline asm
	// begin inline asm
	fma.rn.f32 %f40714, %f40612, %f65796, %f40710;
	// end inline asm
	// begin inline asm
	fma.rn.f32 %f40718, %f40612, %f65796, %f40714;
	// end inline asm
	// begin inline asm
	fma.rn.f32 %f40722, %f40612, %f65796, %f40718;
	// end inline asm
	// begin inline asm
	fma.rn.f32 %f40726, %f40612, %f65796, %f40722;
	// end inline asm
	// begin inline asm
	fma.rn.f32 %f40730, %f40612, %f65796, %f40726;
	// end inline asm
	// begin inline asm
	fma.rn.f32 %f40734, %f40612, %f65796, %f40730;
	// end inline asm
	// begin inline asm
	fma.rn.f32 %f40738, %f40612, %f65796, %f40734;
	// end inline asm
	// begin inline asm
	fma.rn.f32 %f40742, %f40612, %f65796, %f40738;
	// end inline asm
	// begin inline asm
	fma.rn.f32 %f40746, %f40612, %f65796, %f40742;
	// end inline asm
	// begin inline asm
	fma.rn.f32 %f40750, %f40612, %f65796, %f40746;
	// end inline asm
	// begin inline asm
	fma.rn.f32 %f40754, %f40612, %f65796, %f40750;
	// end inline asm
	// begin inline asm
	fma.rn.f32 %f40758, %f40612, %f65796, %f40754;
	// end inline asm
	// begin inline asm
	fma.rn.f32 %f40762, %f40612, %f65796, %f40758;
	// end inline asm
	// begin inline asm
	fma.rn.f32 %f40766, %f40612, %f65796, %f40762;
	// end inline asm
	// begin inline asm
	fma.rn.f32 %f40770, %f40612, %f65796, %f40766;
	// end inline asm
	// begin inline asm
	fma.rn.f32 %f40774, %f40612, %f65796, %f40770;
	// end inline asm
	// begin inline asm
	fma.rn.f32 %f40778, %f40612, %f65796, %f40774;
	// end inline asm
	// begin inline asm
	fma.rn.f32 %f40782, %f40612, %f65796, %f40778;
	// end inline asm
	// begin inline asm
	fma.rn.f32 %f40786, %f40612, %f65796, %f40782;
	// end inline asm
	// begin inline asm
	fma.rn.f32 %f40790, %f40612, %f65796, %f40786;
	// end inline asm
	// begin inline asm
	fma.rn.f32 %f40794, %f40612, %f65796, %f40790;
	// end inline asm
	// begin inline asm
	fma.rn.f32 %f40798, %f40612, %f65796, %f40794;
	// end inline asm
	// begin inline asm
	fma.rn.f32 %f40802, %f40612, %f65796, %f40798;
	// end inline asm
	// begin inline asm
	fma.rn.f32 %f40806, %f40612, %f65796, %f40802;
	// end inline asm
	// begin inline asm
	fma.rn.f32 %f40810, %f40612, %f65796, %f40806;
	// end inline asm
	// begin inline asm
	fma.rn.f32 %f40814, %f40612, %f65796, %f40810;
	// end inline asm
	// begin inline asm
	fma.rn.f32 %f40818, %f40612, %f65796, %f40814;
	// end inline asm
	// begin inline asm
	fma.rn.f32 %f40822, %f40612, %f65796, %f40818;
	// end inline asm
	// begin inline asm
	fma.rn.f32 %f40826, %f40612, %f65796, %f40822;
	// end inline asm
	// begin inline asm
	fma.rn.f32 %f40830, %f40612, %f65796, %f40826;
	// end inline asm
	// begin inline asm
	fma.rn.f32 %f40834, %f40612, %f65796, %f40830;
	// end inline asm
	// begin inline asm
	fma.rn.f32 %f40838, %f40612, %f65796, %f40834;
	// end inline asm
	// begin inline asm
	fma.rn.f32 %f40842, %f40612, %f65796, %f40838;
	// end inline asm
	// begin inline asm
	fma.rn.f32 %f40846, %f40612, %f65796, %f40842;
	// end inline asm
	// begin inline asm
	fma.rn.f32 %f40850, %f40612, %f65796, %f40846;
	// end inline asm
	// begin inline asm
	fma.rn.f32 %f40854, %f40612, %f65796, %f40850;
	// end inline asm
	// begin inline asm
	fma.rn.f32 %f40858, %f40612, %f65796, %f40854;
	// end inline asm
	// begin inline asm
	fma.rn.f32 %f40862, %f40612, %f65796, %f40858;
	// end inline asm
	// begin inline asm
	fma.rn.f32 %f40866, %f40612, %f65796, %f40862;
	// end inline asm
	// begin inline asm
	fma.rn.f32 %f40870, %f40612, %f65796, %f40866;
	// end inline asm
	// begin inline asm
	fma.rn.f32 %f40874, %f40612, %f65796, %f40870;
	// end inline asm
	// begin inline asm
	fma.rn.f32 %f40878, %f40612, %f65796, %f40874;
	// end inline asm
	// begin inline asm
	fma.rn.f32 %f40882, %f40612, %f65796, %f40878;
	// end inline asm
	// begin inline asm
	fma.rn.f32 %f40886, %f40612, %f65796, %f40882;
	// end inline asm
	// begin inline asm
	fma.rn.f32 %f40890, %f40612, %f65796, %f40886;
	// end inline asm
	// begin inline asm
	fma.rn.f32 %f40894, %f40612, %f65796, %f40890;
	// end inline asm
	// begin inline asm
	fma.rn.f32 %f40898, %f40612, %f65796, %f40894;
	// end inline asm
	// begin inline asm
	fma.rn.f32 %f40902, %f40612, %f65796, %f40898;
	// end inline asm
	// begin inline asm
	fma.rn.f32 %f40906, %f40612, %f65796, %f40902;
	// end inline asm
	// begin inline asm
	fma.rn.f32 %f40910, %f40612, %f65796, %f40906;
	// end inline asm
	// begin inline asm
	fma.rn.f32 %f40914, %f40612, %f65796, %f40910;
	// end inline asm
	// begin inline asm
	fma.rn.f32 %f40918, %f40612, %f65796, %f40914;
	// end inline asm
	// begin inline asm
	fma.rn.f32 %f40922, %f40612, %f65796, %f40918;
	// end inline asm
	// begin inline asm
	fma.rn.f32 %f40926, %f40612, %f65796, %f40922;
	// end inline asm
	// begin inline asm
	fma.rn.f32 %f40930, %f40612, %f65796, %f40926;
	// end inline asm
	// begin inline asm
	fma.rn.f32 %f40934, %f40612, %f65796, %f40930;
	// end inline asm
	// begin inline asm
	fma.rn.f32 %f40938, %f40612, %f65796, %f40934;
	// end inline asm
	// begin inline asm
	fma.rn.f32 %f40942, %f40612, %f65796, %f40938;
	// end inline asm
	// begin inline asm
	fma.rn.f32 %f40946, %f40612, %f65796, %f40942;
	// end inline asm
	// begin inline asm
	fma.rn.f32 %f40950, %f40612, %f65796, %f40946;
	// end inline asm
	// begin inline asm
	fma.rn.f32 %f40954, %f40612, %f65796, %f40950;
	// end inline asm
	// begin inline asm
	fma.rn.f32 %f40958, %f40612, %f65796, %f40954;
	// end inline asm
	// begin inline asm
	fma.rn.f32 %f40962, %f40612, %f65796, %f40958;
	// end inline asm
	// begin inline asm
	fma.rn.f32 %f40966, %f40612, %f65796, %f40962;
	// end inline asm
	// begin inline asm
	fma.rn.f32 %f40970, %f40612, %f65796, %f40966;
	// end inline asm
	// begin inline asm
	fma.rn.f32 %f40974, %f40612, %f65796, %f40970;
	// end inline asm
	// begin inline asm
	fma.rn.f32 %f40978, %f40612, %f65796, %f40974;
	// end inline asm
	// begin inline asm
	fma.rn.f32 %f40982, %f40612, %f65796, %f40978;
	// end inline asm
	// begin inline asm
	fma.rn.f32 %f40986, %f40612, %f65796, %f40982;
	// end inline asm
	// begin inline asm
	fma.rn.f32 %f40990, %f40612, %f65796, %f40986;
	// end inline asm
	// begin inline asm
	fma.rn.f32 %f40994, %f40612, %f65796, %f40990;
	// end inline asm
	// begin inline asm
	fma.rn.f32 %f40998, %f40612, %f65796, %f40994;
	// end inline asm
	// begin inline asm
	fma.rn.f32 %f41002, %f40612, %f65796, %f40998;
	// end inline asm
	// begin inline asm
	fma.rn.f32 %f41006, %f40612, %f65796, %f41002;
	// end inline asm
	// begin inline asm
	fma.rn.f32 %f41010, %f40612, %f65796, %f41006;
	// end inline asm
	// begin inline asm
	fma.rn.f32 %f41014, %f40612, %f65796, %f41010;
	// end inline asm
	// begin inline asm
	fma.rn.f32 %f41018, %f40612, %f65796, %f41014;
	// end inline asm
	// begin inline asm
	fma.rn.f32 %f41022, %f40612, %f65796, %f41018;
	// end inline asm
	// begin inline asm
	fma.rn.f32 %f41026, %f40612, %f65796, %f41022;
	// end inline asm
	// begin inline asm
	fma.rn.f32 %f41030, %f40612, %f65796, %f41026;
	// end inline asm
	// begin inline asm
	fma.rn.f32 %f41034, %f40612, %f65796, %f41030;
	// end inline asm
	// begin inline asm
	fma.rn.f32 %f41038, %f40612, %f65796, %f41034;
	// end inline asm
	// begin inline asm
	fma.rn.f32 %f41042, %f40612, %f65796, %f41038;
	// end inline asm
	// begin inline asm
	fma.rn.f32 %f41046, %f40612, %f65796, %f41042;
	// end inline asm
	// begin inline asm
	fma.rn.f32 %f41050, %f40612, %f65796, %f41046;
	// end inline asm
	// begin inline asm
	fma.rn.f32 %f41054, %f40612, %f65796, %f41050;
	// end inline asm
	// begin inline asm
	fma.rn.f32 %f41058, %f40612, %f65796, %f41054;
	// end inline asm
	// begin inline asm
	fma.rn.f32 %f41062, %f40612, %f65796, %f41058;
	// end inline asm
	// begin inline asm
	fma.rn.f32 %f41066, %f40612, %f65796, %f41062;
	// end inline asm
	// begin inline asm
	fma.rn.f32 %f41070, %f40612, %f65796, %f41066;
	// end inline asm
	// begin inline asm
	fma.rn.f32 %f41074, %f40612, %f65796, %f41070;
	// end inline asm
	// begin inline asm
	fma.rn.f32 %f41078, %f40612, %f65796, %f41074;
	// end inline asm
	// begin inline asm
	fma.rn.f32 %f41082, %f40612, %f65796, %f41078;
	// end inline asm
	// begin inline asm
	fma.rn.f32 %f41086, %f40612, %f65796, %f41082;
	// end inline asm
	// begin inline asm
	fma.rn.f32 %f41090, %f40612, %f65796, %f41086;
	// end inline asm
	// begin inline asm
	fma.rn.f32 %f41094, %f40612, %f65796, %f41090;
	// end inline asm
	// begin inline asm
	fma.rn.f32 %f41098, %f40612, %f65796, %f41094;
	// end inline asm
	// begin inline asm
	fma.rn.f32 %f41102, %f40612, %f65796, %f41098;
	// end inline asm
	// begin inline asm
	fma.rn.f32 %f41106, %f40612, %f65796, %f41102;
	// end inline asm
	// begin inline asm
	fma.rn.f32 %f41110, %f40612, %f65796, %f41106;
	// end inline asm
	// begin inline asm
	fma.rn.f32 %f41114, %f40612, %f65796, %f41110;
	// end inline asm
	// begin inline asm
	fma.rn.f32 %f41118, %f40612, %f65796, %f41114;
	// end inline asm
	// begin inline asm
	fma.rn.f32 %f41122, %f40612, %f65796, %f41118;
	// end inline asm
	// begin inline asm
	sin.approx.f32  %f41126, %f41122;
	// end inline asm
	// begin inline asm
	fma.rn.f32 %f41128, %f41126, %f65796, %f41122;
	// end inline asm
	// begin inline asm
	fma.rn.f32 %f41132, %f41126, %f65796, %f41128;
	// end inline asm
	// begin inline asm
	fma.rn.f32 %f41136, %f41126, %f65796, %f41132;
	// end inline asm
	// begin inline asm
	fma.rn.f32 %f41140, %f41126, %f65796, %f41136;
	// end inline asm
	// begin inline asm
	fma.rn.f32 %f41144, %f41126, %f65796, %f41140;
	// end inline asm
	// begin inline asm
	fma.rn.f32 %f41148, %f41126, %f65796, %f41144;
	// end inline asm
	// begin inline asm
	fma.rn.f32 %f41152, %f41126, %f65796, %f41148;
	// end inline asm
	// begin inline asm
	fma.rn.f32 %f41156, %f41126, %f65796, %f41152;
	// end inline asm
	// begin inline asm
	fma.rn.f32 %f41160, %f41126, %f65796, %f41156;
	// end inline asm
	// begin inline asm
	fma.rn.f32 %f41164, %f41126, %f65796, %f41160;
	// end inline asm
	// begin inline asm
	fma.rn.f32 %f41168, %f41126, %f65796, %f41164;
	// end inline asm
	// begin inline asm
	fma.rn.f32 %f41172, %f41126, %f65796, %f41168;
	// end inline asm
	// begin inline asm
	fma.rn.f32 %f41176, %f41126, %f65796, %f41172;
	// end inline asm
	// begin inline asm
	fma.rn.f32 %f41180, %f41126, %f65796, %f41176;
	// end inline asm
	// begin inline asm
	fma.rn.f32 %f41184, %f41126, %f65796, %f41180;
	// end inline asm
	// begin inline asm
	fma.rn.f32 %f41188, %f41126, %f65796, %f41184;
	// end inline asm
	// begin inline asm
	fma.rn.f32 %f41192, %f41126, %f65796, %f41188;
	// end inline asm
	// begin inline asm
	fma.rn.f32 %f41196, %f41126, %f65796, %f41192;
	// end inline asm
	// begin inline asm
	fma.rn.f32 %f41200, %f41126, %f65796, %f41196;
	// end inline asm
	// begin inline asm
	fma.rn.f32 %f41204, %f41126, %f65796, %f41200;
	// end inline asm
	// begin inline asm
	fma.rn.f32 %f41208, %f41126, %f65796, %f41204;
	// end inline asm
	// begin inline asm
	fma.rn.f32 %f41212, %f41126, %f65796, %f41208;
	// end inline asm
	// begin inline asm
	fma.rn.f32 %f41216, %f41126, %f65796, %f41212;
	// end inline asm
	// begin inline asm
	fma.rn.f32 %f41220, %f41126, %f65796, %f41216;
	// end inline asm
	// begin inline asm
	fma.rn.f32 %f41224, %f41126, %f65796, %f41220;
	// end inline asm
	// begin inline asm
	fma.rn.f32 %f41228, %f41126, %f65796, %f41224;
	// end inline asm
	// begin inline asm
	fma.rn.f32 %f41232, %f41126, %f65796, %f41228;
	// end inline asm
	// begin inline asm
	fma.rn.f32 %f41236, %f41126, %f65796, %f41232;
	// end inline asm
	// begin inline asm
	fma.rn.f32 %f41240, %f41126, %f65796, %f41236;
	// end inline asm
	// begin inline asm
	fma.rn.f32 %f41244, %f41126, %f65796, %f41240;
	// end inline asm
	// begin inline asm
	fma.rn.f32 %f41248, %f41126, %f65796, %f41244;
	// end inline asm
	// begin inline asm
	fma.rn.f32 %f41252, %f41126, %f65796, %f41248;
	// end inline asm
	// begin inline asm
	fma.rn.f32 %f41256, %f41126, %f65796, %f41252;
	// end inline asm
	// begin inline asm
	fma.rn.f32 %f41260, %f41126, %f65796, %f41256;
	// end inline asm
	// begin inline asm
	fma.rn.f32 %f41264, %f41126, %f65796, %f41260;
	// end inline asm
	// begin inline asm
	fma.rn.f32 %f41268, %f41126, %f65796, %f41264;
	// end inline asm
	// begin inline asm
	fma.rn.f32 %f41272, %f41126, %f65796, %f41268;
	// end inline asm
	// begin inline asm
	fma.rn.f32 %f41276, %f41126, %f65796, %f41272;
	// end inline asm
	// begin inline asm
	fma.rn.f32 %f41280, %f41126, %f65796, %f41276;
	// end inline asm
	// begin inline asm
	fma.rn.f32 %f41284, %f41126, %f65796, %f41280;
	// end inline asm
	// begin inline asm
	fma.rn.f32 %f41288, %f41126, %f65796, %f41284;
	// end inline asm
	// begin inline asm
	fma.rn.f32 %f41292, %f41126, %f65796, %f41288;
	// end inline asm
	// begin inline asm
	fma.rn.f32 %f41296, %f41126, %f65796, %f41292;
	// end inline asm
	// begin inline asm
	fma.rn.f32 %f41300, %f41126, %f65796, %f41296;
	// end inline asm
	// begin inline asm
	fma.rn.f32 %f41304, %f41126, %f65796, %f41300;
	// end inline asm
	// begin inline asm
	fma.rn.f32 %f41308, %f41126, %f65796, %f41304;
	// end inline asm
	// begin inline asm
	fma.rn.f32 %f41312, %f41126, %f65796, %f41308;
	// end inline asm
	// begin inline asm
	fma.rn.f32 %f41316, %f41126, %f65796, %f41312;
	// end inline asm
	// begin inline asm
	fma.rn.f32 %f41320, %f41126, %f65796, %f41316;
	// end inline asm
	// begin inline asm
	fma.rn.f32 %f41324, %f41126, %f65796, %f41320;
	// end inline asm
	// begin inline asm
	fma.rn.f32 %f41328, %f41126, %f65796, %f41324;
	// end inline asm
	// begin inline asm
	fma.rn.f32 %f41332, %f41126, %f65796, %f41328;
	// end inline asm
	// begin inline asm
	fma.rn.f32 %f41336, %f41126, %f65796, %f41332;
	// end inline asm
	// begin inline asm
	fma.rn.f32 %f41340, %f41126, %f65796, %f41336;
	// end inline asm
	// begin inline asm
	fma.rn.f32 %f41344, %f41126, %f65796, %f41340;
	// end inline asm
	// begin inline asm
	fma.rn.f32 %f41348, %f41126, %f65796, %f41344;
	// end inline asm
	// begin inline asm
	fma.rn.f32 %f41352, %f41126, %f65796, %f41348;
	// end inline asm
	// begin inline asm
	fma.rn.f32 %f41356, %f41126, %f65796, %f41352;
	// end inline asm
	// begin inline asm
	fma.rn.f32 %f41360, %f41126, %f65796, %f41356;
	// end inline asm
	// begin inline asm
	fma.rn.f32 %f41364, %f41126, %f65796, %f41360;
	// end inline asm
	// begin inline asm
	fma.rn.f32 %f41368, %f41126, %f65796, %f41364;
	// end inline asm
	// begin inline asm
	fma.rn.f32 %f41372, %f41126, %f65796, %f41368;
	// end inline asm
	// begin inline asm
	fma.rn.f32 %f41376, %f41126, %f65796, %f41372;
	// end inline asm
	// begin inline asm
	fma.rn.f32 %f41380, %f41126, %f65796, %f41376;
	// end inline asm
	// begin inline asm
	fma.rn.f32 %f41384, %f41126, %f65796, %f41380;
	// end inline asm
	// begin inline asm
	fma.rn.f32 %f41388, %f41126, %f65796, %f41384;
	// end inline asm
	// begin inline asm
	fma.rn.f32 %f41392, %f41126, %f65796, %f41388;
	// end inline asm
	// begin inline asm
	fma.rn.f32 %f41396, %f41126, %f65796, %f41392;
	// end inline asm
	// begin inline asm
	fma.rn.f32 %f41400, %f41126, %f65796, %f41396;
	// end inline asm
	// begin inline asm
	fma.rn.f32 %f41404, %f41126, %f65796, %f41400;
	// end inline asm
	// begin inline asm
	fma.rn.f32 %f41408, %f41126, %f65796, %f41404;
	// end inline asm
	// begin inline asm
	fma.rn.f32 %f41412, %f41126, %f65796, %f41408;
	// end inline asm
	// begin inline asm
	fma.rn.f32 %f41416, %f41126, %f65796, %f41412;
	// end inline asm
	// begin inline asm
	fma.rn.f32 %f41420, %f41126, %f65796, %f41416;
	// end inline asm
	// begin inline asm
	fma.rn.f32 %f41424, %f41126, %f65796, %f41420;
	// end inline asm
	// begin inline asm
	fma.rn.f32 %f41428, %f41126, %f65796, %f41424;
	// end inline asm
	// begin inline asm
	fma.rn.f32 %f41432, %f41126, %f65796, %f41428;
	// end inline asm
	// begin inline asm
	fma.rn.f32 %f41436, %f41126, %f65796, %f41432;
	// end inline asm
	// begin inline asm
	fma.rn.f32 %f41440, %f41126, %f65796, %f41436;
	// end inline asm
	// begin inline asm
	fma.rn.f32 %f41444, %f41126, %f65796, %f41440;
	// end inline asm
	// begin inline asm
	fma.rn.f32 %f41448, %f41126, %f65796, %f41444;
	// end inline asm
	// begin inline asm
	fma.rn.f32 %f41452, %f41126, %f65796, %f41448;
	// end inline asm
	// begin inline asm
	fma.rn.f32 %f41456, %f41126, %f65796, %f41452;
	// end inline asm
	// begin inline asm
	fma.rn.f32 %f41460, %f41126, %f65796, %f41456;
	// end inline asm
	// begin inline asm
	fma.rn.f32 %f41464, %f41126, %f65796, %f41460;
	// end inline asm
	// begin inline asm
	fma.rn.f32 %f41468, %f41126, %f65796, %f41464;
	// end inline asm
	// begin inline asm
	fma.rn.f32 %f41472, %f41126, %f65796, %f41468;
	// end inline asm
	// begin inline asm
	fma.rn.f32 %f41476, %f41126, %f65796, %f41472;
	// end inline asm
	// begin inline asm
	fma.rn.f32 %f41480, %f41126, %f65796, %f41476;
	// end inline asm
	// begin inline asm
	fma.rn.f32 %f41484, %f41126, %f65796, %f41480;
	// end inline asm
	// begin inline asm
	fma.rn.f32 %f41488, %f41126, %f65796, %f41484;
	// end inline asm
	// begin inline asm
	fma.rn.f32 %f41492, %f41126, %f65796, %f41488;
	// end inline asm
	// begin inline asm
	fma.rn.f32 %f41496, %f41126, %f65796, %f41492;
	// end inline asm
	// begin inline asm
	fma.rn.f32 %f41500, %f41126, %f65796, %f41496;
	// end inline asm
	// begin inline asm
	fma.rn.f32 %f41504, %f41126, %f65796, %f41500;
	// end inline asm
	// begin inline asm
	fma.rn.f32 %f41508, %f41126, %f65796, %f41504;
	// end inline asm
	// begin inline asm
	fma.rn.f32 %f41512, %f41126, %f65796, %f41508;
	// end inline asm
	// begin inline asm
	fma.rn.f32 %f41516, %f41126, %f65796, %f41512;
	// end inline asm
	// begin inline asm
	fma.rn.f32 %f41520, %f41126, %f65796, %f41516;
	// end inline asm
	// begin inline asm
	fma.rn.f32 %f41524, %f41126, %f65796, %f41520;
	// end inline asm
	// begin inline asm
	fma.rn.f32 %f41528, %f41126, %f65796, %f41524;
	// end inline asm
	// begin inline asm
	fma.rn.f32 %f41532, %f41126, %f65796, %f41528;
	// end inline asm
	// begin inline asm
	fma.rn.f32 %f41536, %f41126, %f65796, %f41532;
	// end inline asm
	// begin inline asm
	fma.rn.f32 %f41540, %f41126, %f65796, %f41536;
	// end inline asm
	// begin inline asm
	fma.rn.f32 %f41544, %f41126, %f65796, %f41540;
	// end inline asm
	// begin inline asm
	fma.rn.f32 %f41548, %f41126, %f65796, %f41544;
	// end inline asm
	// begin inline asm
	fma.rn.f32 %f41552, %f41126, %f65796, %f41548;
	// end inline asm
	// begin inline asm
	fma.rn.f32 %f41556, %f41126, %f65796, %f41552;
	// end inline asm
	// begin inline asm
	fma.rn.f32 %f41560, %f41126, %f65796, %f41556;
	// end inline asm
	// begin inline asm
	fma.rn.f32 %f41564, %f41126, %f65796, %f41560;
	// end inline asm
	// begin inline asm
	fma.rn.f32 %f41568, %f41126, %f65796, %f41564;
	// end inline asm
	// begin inline asm
	fma.rn.f32 %f41572, %f41126, %f65796, %f41568;
	// end inline asm
	// begin inline asm
	fma.rn.f32 %f41576, %f41126, %f65796, %f41572;
	// end inline asm
	// begin inline asm
	fma.rn.f32 %f41580, %f41126, %f65796, %f41576;
	// end inline asm
	// begin inline asm
	fma.rn.f32 %f41584, %f41126, %f65796, %f41580;
	// end inline asm
	// begin inline asm
	fma.rn.f32 %f41588, %f41126, %f65796, %f41584;
	// end inline asm
	// begin inline asm
	fma.rn.f32 %f41592, %f41126, %f65796, %f41588;
	// end inline asm
	// begin inline asm
	fma.rn.f32 %f41596, %f41126, %f65796, %f41592;
	// end inline asm
	// begin inline asm
	fma.rn.f32 %f41600, %f41126, %f65796, %f41596;
	// end inline asm
	// begin inline asm
	fma.rn.f32 %f41604, %f41126, %f65796, %f41600;
	// end inline asm
	// begin inline asm
	fma.rn.f32 %f41608, %f41126, %f65796, %f41604;
	// end inline asm
	// begin inline asm
	fma.rn.f32 %f41612, %f41126, %f65796, %f41608;
	// end inline asm
	// begin inline asm
	fma.rn.f32 %f41616, %f41126, %f65796, %f41612;
	// end inline asm
	// begin inline asm
	fma.rn.f32 %f41620, %f41126, %f65796, %f41616;
	// end inline asm
	// begin inline asm
	fma.rn.f32 %f41624, %f41126, %f65796, %f41620;
	// end inline asm
	// begin inline asm
	fma.rn.f32 %f41628, %f41126, %f65796, %f41624;
	// end inline asm
	// begin inline asm
	fma.rn.f32 %f41632, %f41126, %f65796, %f41628;
	// end inline asm
	// begin inline asm
	fma.rn.f32 %f41636, %f41126, %f65796, %f41632;
	// end inline asm
	// begin inline asm
	sin.approx.f32  %f41640, %f41636;
	// end inline asm
	// begin inline asm
	fma.rn.f32 %f41642, %f41640, %f65796, %f41636;
	// end inline asm
	// begin inline asm
	fma.rn.f32 %f41646, %f41640, %f65796, %f41642;
	// end inline asm
	// begin inline asm
	fma.rn.f32 %f41650, %f41640, %f65796, %f41646;
	// end inline asm
	// begin inline asm
	fma.rn.f32 %f41654, %f41640, %f65796, %f41650;
	// end inline asm
	// begin inline asm
	fma.rn.f32 %f41658, %f41640, %f65796, %f41654;
	// end inline asm
	// begin inline asm
	fma.rn.f32 %f41662, %f41640, %f65796, %f41658;
	// end inline asm
	// begin inline asm
	fma.rn.f32 %f41666, %f41640, %f65796, %f41662;
	// end inline asm
	// begin inline asm
	fma.rn.f32 %f41670, %f41640, %f65796, %f41666;
	// end inline asm
	// begin inline asm
	fma.rn.f32 %f41674, %f41640, %f65796, %f41670;
	// end inline asm
	// begin inline asm
	fma.rn.f32 %f41678, %f41640, %f65796, %f41674;
	// end inline asm
	// begin inline asm
	fma.rn.f32 %f41682, %f41640, %f65796, %f41678;
	// end inline asm
	// begin inline asm
	fma.rn.f32 %f41686, %f41640, %f65796, %f41682;
	// end inline asm
	// begin inline asm
	fma.rn.f32 %f41690, %f41640, %f65796, %f41686;
	// end inline asm
	// begin inline asm
	fma.rn.f32 %f41694, %f41640, %f65796, %f41690;
	// end inline asm
	// begin inline asm
	fma.rn.f32 %f41698, %f41640, %f65796, %f41694;
	// end inline asm
	// begin inline asm
	fma.rn.f32 %f41702, %f41640, %f65796, %f41698;
	// end inline asm
	// begin inline asm
	fma.rn.f32 %f41706, %f41640, %f65796, %f41702;
	// end inline asm
	// begin inline asm
	fma.rn.f32 %f41710, %f41640, %f65796, %f41706;
	// end inline asm
	// begin inline asm
	fma.rn.f32 %f41714, %f41640, %f65796, %f41710;
	// end inline asm
	// begin inline asm
	fma.rn.f32 %f41718, %f41640, %f65796, %f41714;
	// end inline asm
	// begin inline asm
	fma.rn.f32 %f41722, %f41640, %f65796, %f41718;
	// end inline asm
	// begin inline asm
	fma.rn.f32 %f41726, %f41640, %f65796, %f41722;
	// end inline asm
	// begin inline asm
	fma.rn.f32 %f41730, %f41640, %f65796, %f41726;
	// end inline asm
	// begin inline asm
	fma.rn.f32 %f41734, %f41640, %f65796, %f41730;
	// end inline asm
	// begin inline asm
	fma.rn.f32 %f41738, %f41640, %f65796, %f41734;
	// end inline asm
	// begin inline asm
	fma.rn.f32 %f41742, %f41640, %f65796, %f41738;
	// end inline asm
	// begin inline asm
	fma.rn.f32 %f41746, %f41640, %f65796, %f41742;
	// end inline asm
	// begin inline asm
	fma.rn.f32 %f41750, %f41640, %f65796, %f41746;
	// end inline asm
	// begin inline asm
	fma.rn.f32 %f41754, %f41640, %f65796, %f41750;
	// end inline asm
	// begin inline asm
	fma.rn.f32 %f41758, %f41640, %f65796, %f41754;
	// end inline asm
	// begin inline asm
	fma.rn.f32 %f41762, %f41640, %f65796, %f41758;
	// end inline asm
	// begin inline asm
	fma.rn.f32 %f41766, %f41640, %f65796, %f41762;
	// end inline asm
	// begin inline asm
	fma.rn.f32 %f41770, %f41640, %f65796, %f41766;
	// end inline asm
	// begin inline asm
	fma.rn.f32 %f41774, %f41640, %f65796, %f41770;
	// end inline asm
	// begin inline asm
	fma.rn.f32 %f41778, %f41640, %f65796, %f41774;
	// end inline asm
	// begin inline asm
	fma.rn.f32 %f41782, %f41640, %f65796, %f41778;
	// end inline asm
	// begin inline asm
	fma.rn.f32 %f41786, %f41640, %f65796, %f41782;
	// end inline asm
	// begin inline asm
	fma.rn.f32 %f41790, %f41640, %f65796, %f41786;
	// end inline asm
	// begin inline asm
	fma.rn.f32 %f41794, %f41640, %f65796, %f41790;
	// end inline asm
	// begin inline asm
	fma.rn.f32 %f41798, %f41640, %f65796, %f41794;
	// end inline asm
	// begin inline asm
	fma.rn.f32 %f41802, %f41640, %f65796, %f41798;
	// end inline asm
	// begin inline asm
	fma.rn.f32 %f41806, %f41640, %f65796, %f41802;
	// end inline asm
	// begin inline asm
	fma.rn.f32 %f41810, %f41640, %f65796, %f41806;
	// end inline asm
	// begin inline asm
	fma.rn.f32 %f41814, %f41640, %f65796, %f41810;
	// end inline asm
	// begin inline asm
	fma.rn.f32 %f41818, %f41640, %f65796, %f41814;
	// end inline asm
	// begin inline asm
	fma.rn.f32 %f41822, %f41640, %f65796, %f41818;
	// end inline asm
	// begin inline asm
	fma.rn.f32 %f41826, %f41640, %f65796, %f41822;
	// end inline asm
	// begin inline asm
	fma.rn.f32 %f41830, %f41640, %f65796, %f41826;
	// end inline asm
	// begin inline asm
	fma.rn.f32 %f41834, %f41640, %f65796, %f41830;
	// end inline asm
	// begin inline asm
	fma.rn.f32 %f41838, %f41640, %f65796, %f41834;
	// end inline asm
	// begin inline asm
	fma.rn.f32 %f41842, %f41640, %f65796, %f41838;
	// end inline asm
	// begin inline asm
	fma.rn.f32 %f41846, %f41640, %f65796, %f41842;
	// end inline asm
	// begin inline asm
	fma.rn.f32 %f41850, %f41640, %f65796, %f41846;
	// end inline asm
	// begin inline asm
	fma.rn.f32 %f41854, %f41640, %f65796, %f41850;
	// end inline asm
	// begin inline asm
	fma.rn.f32 %f41858, %f41640, %f65796, %f41854;
	// end inline asm
	// begin inline asm
	fma.rn.f32 %f41862, %f41640, %f65796, %f41858;
	// end inline asm
	// begin inline asm
	fma.rn.f32 %f41866, %f41640, %f65796, %f41862;
	// end inline asm
	// begin inline asm
	fma.rn.f32 %f41870, %f41640, %f65796, %f41866;
	// end inline asm
	// begin inline asm
	fma.rn.f32 %f41874, %f41640, %f65796, %f41870;
	// end inline asm
	// begin inline asm
	fma.rn.f32 %f41878, %f41640, %f65796, %f41874;
	// end inline asm
	// begin inline asm
	fma.rn.f32 %f41882, %f41640, %f65796, %f41878;
	// end inline asm
	// begin inline asm
	fma.rn.f32 %f41886, %f41640, %f65796, %f41882;
	// end inline asm
	// begin inline asm
	fma.rn.f32 %f41890, %f41640, %f65796, %f41886;
	// end inline asm
	// begin inline asm
	fma.rn.f32 %f41894, %f41640, %f65796, %f41890;
	// end inline asm
	// begin inline asm
	fma.rn.f32 %f41898, %f41640, %f65796, %f41894;
	// end inline asm
	// begin inline asm
	fma.rn.f32 %f41902, %f41640, %f65796, %f41898;
	// end inline asm
	// begin inline asm
	fma.rn.f32 %f41906, %f41640, %f65796, %f41902;
	// end inline asm
	// begin inline asm
	fma.rn.f32 %f41910, %f41640, %f65796, %f41906;
	// end inline asm
	// begin inline asm
	fma.rn.f32 %f41914, %f41640, %f65796, %f41910;
	// end inline asm
	// begin inline asm
	fma.rn.f32 %f41918, %f41640, %f65796, %f41914;
	// end inline asm
	// begin inline asm
	fma.rn.f32 %f41922, %f41640, %f65796, %f41918;
	// end inline asm
	// begin inline asm
	fma.rn.f32 %f41926, %f41640, %f65796, %f41922;
	// end inline asm
	// begin inline asm
	fma.rn.f32 %f41930, %f41640, %f65796, %f41926;
	// end inline asm
	// begin inline asm
	fma.rn.f32 %f41934, %f41640, %f65796, %f41930;
	// end inline asm
	// begin inline asm
	fma.rn.f32 %f41938, %f41640, %f65796, %f41934;
	// end inline asm
	// begin inline asm
	fma.rn.f32 %f41942, %f41640, %f65796, %f41938;
	// end inline asm
	// begin inline asm
	fma.rn.f32 %f41946, %f41640, %f65796, %f41942;
	// end inline asm
	// begin inline asm
	fma.rn.f32 %f41950, %f41640, %f65796, %f41946;
	// end inline asm
	// begin inline asm
	fma.rn.f32 %f41954, %f41640, %f65796, %f41950;
	// end inline asm
	// begin inline asm
	fma.rn.f32 %f41958, %f41640, %f65796, %f41954;
	// end inline asm
	// begin inline asm
	fma.rn.f32 %f41962, %f41640, %f65796, %f41958;
	// end inline asm
	// begin inline asm
	fma.rn.f32 %f41966, %f41640, %f65796, %f41962;
	// end inline asm
	// begin inline asm
	fma.rn.f32 %f41970, %f41640, %f65796, %f41966;
	// end inline asm
	// begin inline asm
	fma.rn.f32 %f41974, %f41640, %f65796, %f41970;
	// end inline asm
	// begin inline asm
	fma.rn.f32 %f41978, %f41640, %f65796, %f41974;
	// end inline asm
	// begin inline asm
	fma.rn.f32 %f41982, %f41640, %f65796, %f41978;
	// end inline asm
	// begin inline asm
	fma.rn.f32 %f41986, %f41640, %f65796, %f41982;
	// end inline asm
	// begin inline asm
	fma.rn.f32 %f41990, %f41640, %f65796, %f41986;
	// end inline asm
	// begin inline asm
	fma.rn.f32 %f41994, %f41640, %f65796, %f41990;
	// end inline asm
	// begin inline asm
	fma.rn.f32 %f41998, %f41640, %f65796, %f41994;
	// end inline asm
	// begin inline asm
	fma.rn.f32 %f42002, %f41640, %f65796, %f41998;
	// end inline asm
	// begin inline asm
	fma.rn.f32 %f42006, %f41640, %f65796, %f42002;
	// end inline asm
	// begin inline asm
	fma.rn.f32 %f42010, %f41640, %f65796, %f42006;
	// end inline asm
	// begin inline asm
	fma.rn.f32 %f42014, %f41640, %f65796, %f42010;
	// end inline asm
	// begin inline asm
	fma.rn.f32 %f42018, %f41640, %f65796, %f42014;
	// end inline asm
	// begin inline asm
	fma.rn.f32 %f42022, %f41640, %f65796, %f42018;
	// end inline asm
	// begin inline asm
	fma.rn.f32 %f42026, %f41640, %f65796, %f42022;
	// end inline asm
	// begin inline asm
	fma.rn.f32 %f42030, %f41640, %f65796, %f42026;
	// end inline asm
	// begin inline asm
	fma.rn.f32 %f42034, %f41640, %f65796, %f42030;
	// end inline asm
	// begin inline asm
	fma.rn.f32 %f42038, %f41640, %f65796, %f42034;
	// end inline asm
	// begin inline asm
	fma.rn.f32 %f42042, %f41640, %f65796, %f42038;
	// end inline asm
	// begin inline asm
	fma.rn.f32 %f42046, %f41640, %f65796, %f42042;
	// end inline asm
	// begin inline asm
	fma.rn.f32 %f42050, %f41640, %f65796, %f42046;
	// end inline asm
	// begin inline asm
	fma.rn.f32 %f42054, %f41640, %f65796, %f42050;
	// end inline asm
	// begin inline asm
	fma.rn.f32 %f42058, %f41640, %f65796, %f42054;
	// end inline asm
	// begin inline asm
	fma.rn.f32 %f42062, %f41640, %f65796, %f42058;
	// end inline asm
	// begin inline asm
	fma.rn.f32 %f42066, %f41640, %f65796, %f42062;
	// end inline asm
	// begin inline asm
	fma.rn.f32 %f42070, %f41640, %f65796, %f42066;
	// end inline asm
	// begin inline asm
	fma.rn.f32 %f42074, %f41640, %f65796, %f42070;
	// end inline asm
	// begin inline asm
	fma.rn.f32 %f42078, %f41640, %f65796, %f42074;
	// end inline asm
	// begin inline asm
	fma.rn.f32 %f42082, %f41640, %f65796, %f42078;
	// end inline asm
	// begin inline asm
	fma.rn.f32 %f42086, %f41640, %f65796, %f42082;
	// end inline asm
	// begin inline asm
	fma.rn.f32 %f42090, %f41640, %f65796, %f42086;
	// end inline asm
	// begin inline asm
	fma.rn.f32 %f42094, %f41640, %f65796, %f42090;
	// end inline asm
	// begin inline asm
	fma.rn.f32 %f42098, %f41640, %f65796, %f42094;
	// end inline asm
	// begin inline asm
	fma.rn.f32 %f42102, %f41640, %f65796, %f42098;
	// end inline asm
	// begin inline asm
	fma.rn.f32 %f42106, %f41640, %f65796, %f42102;
	// end inline asm
	// begin inline asm
	fma.rn.f32 %f42110, %f41640, %f65796, %f42106;
	// end inline asm
	// begin inline asm
	fma.rn.f32 %f42114, %f41640, %f65796, %f42110;
	// end inline asm
	// begin inline asm
	fma.rn.f32 %f42118, %f41640, %f65796, %f42114;
	// end inline asm
	// begin inline asm
	fma.rn.f32 %f42122, %f41640, %f65796, %f42118;
	// end inline asm
	// begin inline asm
	fma.rn.f32 %f42126, %f41640, %f65796, %f42122;
	// end inline asm
	// begin inline asm
	fma.rn.f32 %f42130, %f41640, %f65796, %f42126;
	// end inline asm
	// begin inline asm
	fma.rn.f32 %f42134, %f41640, %f65796, %f42130;
	// end inline asm
	// begin inline asm
	fma.rn.f32 %f42138, %f41640, %f65796, %f42134;
	// end inline asm
	// begin inline asm
	fma.rn.f32 %f42142, %f41640, %f65796, %f42138;
	// end inline asm
	// begin inline asm
	fma.rn.f32 %f42146, %f41640, %f65796, %f42142;
	// end inline asm
	// begin inline asm
	fma.rn.f32 %f42150, %f41640, %f65796, %f42146;
	// end inline asm
	// begin inline asm
	sin.approx.f32  %f42154, %f42150;
	// end inline asm
	// begin inline asm
	fma.rn.f32 %f42156, %f42154, %f65796, %f42150;
	// end inline asm
	// begin inline asm
	fma.rn.f32 %f42160, %f42154, %f65796, %f42156;
	// end inline asm
	// begin inline asm
	fma.rn.f32 %f42164, %f42154, %f65796, %f42160;
	// end inline asm
	// begin inline asm
	fma.rn.f32 %f42168, %f42154, %f65796, %f42164;
	// end inline asm
	// begin inline asm
	fma.rn.f32 %f42172, %f42154, %f65796, %f42168;
	// end inline asm
	// begin inline asm
	fma.rn.f32 %f42176, %f42154, %f65796, %f42172;
	// end inline asm
	// begin inline asm
	fma.rn.f32 %f42180, %f42154, %f65796, %f42176;
	// end inline asm
	// begin inline asm
	fma.rn.f32 %f42184, %f42154, %f65796, %f42180;
	// end inline asm
	// begin inline asm
	fma.rn.f32 %f42188, %f42154, %f65796, %f42184;
	// end inline asm
	// begin inline asm
	fma.rn.f32 %f42192, %f42154, %f65796, %f42188;
	// end inline asm
	// begin inline asm
	fma.rn.f32 %f42196, %f42154, %f65796, %f42192;
	// end inline asm
	// begin inline asm
	fma.rn.f32 %f42200, %f42154, %f65796, %f42196;
	// end inline asm
	// begin inline asm
	fma.rn.f32 %f42204, %f42154, %f65796, %f42200;
	// end inline asm
	// begin inline asm
	fma.rn.f32 %f42208, %f42154, %f65796, %f42204;
	// end inline asm
	// begin inline asm
	fma.rn.f32 %f42212, %f42154, %f65796, %f42208;
	// end inline asm
	// begin inline asm
	fma.rn.f32 %f42216, %f42154, %f65796, %f42212;
	// end inline asm
	// begin inline asm
	fma.rn.f32 %f42220, %f42154, %f65796, %f42216;
	// end inline asm
	// begin inline asm
	fma.rn.f32 %f42224, %f42154, %f65796, %f42220;
	// end inline asm
	// begin inline asm
	fma.rn.f32 %f42228, %f42154, %f65796, %f42224;
	// end inline asm
	// begin inline asm
	fma.rn.f32 %f42232, %f42154, %f65796, %f42228;
	// end inline asm
	// begin inline asm
	fma.rn.f32 %f42236, %f42154, %f65796, %f42232;
	// end inline asm
	// begin inline asm
	fma.rn.f32 %f42240, %f42154, %f65796, %f42236;
	// end inline asm
	// begin inline asm
	fma.rn.f32 %f42244, %f42154, %f65796, %f42240;
	// end inline asm
	// begin inline asm
	fma.rn.f32 %f42248, %f42154, %f65796, %f42244;
	// end inline asm
	// begin inline asm
	fma.rn.f32 %f42252, %f42154, %f65796, %f42248;
	// end inline asm
	// begin inline asm
	fma.rn.f32 %f42256, %f42154, %f65796, %f42252;
	// end inline asm
	// begin inline asm
	fma.rn.f32 %f42260, %f42154, %f65796, %f42256;
	// end inline asm
	// begin inline asm
	fma.rn.f32 %f42264, %f42154, %f65796, %f42260;
	// end inline asm
	// begin inline asm
	fma.rn.f32 %f42268, %f42154, %f65796, %f42264;
	// end inline asm
	// begin inline asm
	fma.rn.f32 %f42272, %f42154, %f65796, %f42268;
	// end inline asm
	// begin inline asm
	fma.rn.f32 %f42276, %f42154, %f65796, %f42272;
	// end inline asm
	// begin inline asm
	fma.rn.f32 %f42280, %f42154, %f65796, %f42276;
	// end inline asm
	// begin inline asm
	fma.rn.f32 %f42284, %f42154, %f65796, %f42280;
	// end inline asm
	// begin inline asm
	fma.rn.f32 %f42288, %f42154, %f65796, %f42284;
	// end inline asm
	// begin inline asm
	fma.rn.f32 %f42292, %f42154, %f65796, %f42288;
	// end inline asm
	// begin inline asm
	fma.rn.f32 %f42296, %f42154, %f65796, %f42292;
	// end inline asm
	// begin inline asm
	fma.rn.f32 %f42300, %f42154, %f65796, %f42296;
	// end inline asm
	// begin inline asm
	fma.rn.f32 %f42304, %f42154, %f65796, %f42300;
	// end inline asm
	// begin inline asm
	fma.rn.f32 %f42308, %f42154, %f65796, %f42304;
	// end inline asm
	// begin inline asm
	fma.rn.f32 %f42312, %f42154, %f65796, %f42308;
	// end inline asm
	// begin inline asm
	fma.rn.f32 %f42316, %f42154, %f65796, %f42312;
	// end inline asm
	// begin inline asm
	fma.rn.f32 %f42320, %f42154, %f65796, %f42316;
	// end inline asm
	// begin inline asm
	fma.rn.f32 %f42324, %f42154, %f65796, %f42320;
	// end inline asm
	// begin inline asm
	fma.rn.f32 %f42328, %f42154, %f65796, %f42324;
	// end inline asm
	// begin inline asm
	fma.rn.f32 %f42332, %f42154, %f65796, %f42328;
	// end inline asm
	// begin inline asm
	fma.rn.f32 %f42336, %f42154, %f65796, %f42332;
	// end inline asm
	// begin inline asm
	fma.rn.f32 %f42340, %f42154, %f65796, %f42336;
	// end inline asm
	// begin inline asm
	fma.rn.f32 %f42344, %f42154, %f65796, %f42340;
	// end inline asm
	// begin inline asm
	fma.rn.f32 %f42348, %f42154, %f65796, %f42344;
	// end inline asm
	// begin inline asm
	fma.rn.f32 %f42352, %f42154, %f65796, %f42348;
	// end inline asm
	// begin inline asm
	fma.rn.f32 %f42356, %f42154, %f65796, %f42352;
	// end inline asm
	// begin inline asm
	fma.rn.f32 %f42360, %f42154, %f65796, %f42356;
	// end inline asm
	// begin inline asm
	fma.rn.f32 %f42364, %f42154, %f65796, %f42360;
	// end inline asm
	// begin inline asm
	fma.rn.f32 %f42368, %f42154, %f65796, %f42364;
	// end inline asm
	// begin inline asm
	fma.rn.f32 %f42372, %f42154, %f65796, %f42368;
	// end inline asm
	// begin inline asm
	fma.rn.f32 %f42376, %f42154, %f65796, %f42372;
	// end inline asm
	// begin inline asm
	fma.rn.f32 %f42380, %f42154, %f65796, %f42376;
	// end inline asm
	// begin inline asm
	fma.rn.f32 %f42384, %f42154, %f65796, %f42380;
	// end inline asm
	// begin inline asm
	fma.rn.f32 %f42388, %f42154, %f65796, %f42384;
	// end inline asm
	// begin inline asm
	fma.rn.f32 %f42392, %f42154, %f65796, %f42388;
	// end inline asm
	// begin inline asm
	fma.rn.f32 %f42396, %f42154, %f65796, %f42392;
	// end inline asm
	// begin inline asm
	fma.rn.f32 %f42400, %f42154, %f65796, %f42396;
	// end inline asm
	// begin inline asm
	fma.rn.f32 %f42404, %f42154, %f65796, %f42400;
	// end inline asm
	// begin inline asm
	fma.rn.f32 %f42408, %f42154, %f65796, %f42404;
	// end inline asm
	// begin inline asm
	fma.rn.f32 %f42412, %f42154, %f65796, %f42408;
	// end inline asm
	// begin inline asm
	fma.rn.f32 %f42416, %f42154, %f65796, %f42412;
	// end inline asm
	// begin inline asm
	fma.rn.f32 %f42420, %f42154, %f65796, %f42416;
	// end inline asm
	// begin inline asm
	fma.rn.f32 %f42424, %f42154, %f65796, %f42420;
	// end inline asm
	// begin inline asm
	fma.rn.f32 %f42428, %f42154, %f65796, %f42424;
	// end inline asm
	// begin inline asm
	fma.rn.f32 %f42432, %f42154, %f65796, %f42428;
	// end inline asm
	// begin inline asm
	fma.rn.f32 %f42436, %f42154, %f65796, %f42432;
	// end inline asm
	// begin inline asm
	fma.rn.f32 %f42440, %f42154, %f65796, %f42436;
	// end inline asm
	// begin inline asm
	fma.rn.f32 %f42444, %f42154, %f65796, %f42440;
	// end inline asm
	// begin inline asm
	fma.rn.f32 %f42448, %f42154, %f65796, %f42444;
	// end inline asm
	// begin inline asm
	fma.rn.f32 %f42452, %f42154, %f65796, %f42448;
	// end inline asm
	// begin inline asm
	fma.rn.f32 %f42456, %f42154, %f65796, %f42452;
	// end inline asm
	// begin inline asm
	fma.rn.f32 %f42460, %f42154, %f65796, %f42456;
	// end inline asm
	// begin inline asm
	fma.rn.f32 %f42464, %f42154, %f65796, %f42460;
	// end inline asm
	// begin inline asm
	fma.rn.f32 %f42468, %f42154, %f65796, %f42464;
	// end inline asm
	// begin inline asm
	fma.rn.f32 %f42472, %f42154, %f65796, %f42468;
	// end inline asm
	// begin inline asm
	fma.rn.f32 %f42476, %f42154, %f65796, %f42472;
	// end inline asm
	// begin inline asm
	fma.rn.f32 %f42480, %f42154, %f65796, %f42476;
	// end inline asm
	// begin inline asm
	fma.rn.f32 %f42484, %f42154, %f65796, %f42480;
	// end inline asm
	// begin inline asm
	fma.rn.f32 %f42488, %f42154, %f65796, %f42484;
	// end inline asm
	// begin inline asm
	fma.rn.f32 %f42492, %f42154, %f65796, %f42488;
	// end inline asm
	// begin inline asm
	fma.rn.f32 %f42496, %f42154, %f65796, %f42492;
	// end inline asm
	// begin inline asm
	fma.rn.f32 %f42500, %f42154, %f65796, %f42496;
	// end inline asm
	// begin inline asm
	fma.rn.f32 %f42504, %f42154, %f65796, %f42500;
	// end inline asm
	// begin inline asm
	fma.rn.f32 %f42508, %f42154, %f65796, %f42504;
	// end inline asm
	// begin inline asm
	fma.rn.f32 %f42512, %f42154, %f65796, %f42508;
	// end inline asm
	// begin inline asm
	fma.rn.f32 %f42516, %f42154, %f65796, %f42512;
	// end inline asm
	// begin inline asm
	fma.rn.f32 %f42520, %f42154, %f65796, %f42516;
	// end inline asm
	// begin inline asm
	fma.rn.f32 %f42524, %f42154, %f65796, %f42520;
	// end inline asm
	// begin inline asm
	fma.rn.f32 %f42528, %f42154, %f65796, %f42524;
	// end inline asm
	// begin inline asm
	fma.rn.f32 %f42532, %f42154, %f65796, %f42528;
	// end inline asm
	// begin inline asm
	fma.rn.f32 %f42536, %f42154, %f65796, %f42532;
	// end inline asm
	// begin inline asm
	fma.rn.f32 %f42540, %f42154, %f65796, %f42536;
	// end inline asm
	// begin inline asm
	fma.rn.f32 %f42544, %f42154, %f65796, %f42540;
	// end inline asm
	// begin inline asm
	fma.rn.f32 %f42548, %f42154, %f65796, %f42544;
	// end inline asm
	// begin inline asm
	fma.rn.f32 %f42552, %f42154, %f65796, %f42548;
	// end inline asm
	// begin inline asm
	fma.rn.f32 %f42556, %f42154, %f65796, %f42552;
	// end inline asm
	// begin inline asm
	fma.rn.f32 %f42560, %f42154, %f65796, %f42556;
	// end inline asm
	// begin inline asm
	fma.rn.f32 %f42564, %f42154, %f65796, %f42560;
	// end inline asm
	// begin inline asm
	fma.rn.f32 %f42568, %f42154, %f65796, %f42564;
	// end inline asm
	// begin inline asm
	fma.rn.f32 %f42572, %f42154, %f65796, %f42568;
	// end inline asm
	// begin inline asm
	fma.rn.f32 %f42576, %f42154, %f65796, %f42572;
	// end inline asm
	// begin inline asm
	fma.rn.f32 %f42580, %f42154, %f65796, %f42576;
	// end inline asm
	// begin inline asm
	fma.rn.f32 %f42584, %f42154, %f65796, %f42580;
	// end inline asm
	// begin inline asm
	fma.rn.f32 %f42588, %f42154, %f65796, %f42584;
	// end inline asm
	// begin inline asm
	fma.rn.f32 %f42592, %f42154, %f65796, %f42588;
	// end inline asm
	// begin inline asm
	fma.rn.f32 %f42596, %f42154, %f65796, %f42592;
	// end inline asm
	// begin inline asm
	fma.rn.f32 %f42600, %f42154, %f65796, %f42596;
	// end inline asm
	// begin inline asm
	fma.rn.f32 %f42604, %f42154, %f65796, %f42600;
	// end inline asm
	// begin inline asm
	fma.rn.f32 %f42608, %f42154, %f65796, %f42604;
	// end inline asm
	// begin inline asm
	fma.rn.f32 %f42612, %f42154, %f65796, %f42608;
	// end inline asm
	// begin inline asm
	fma.rn.f32 %f42616, %f42154, %f65796, %f42612;
	// end inline asm
	// begin inline asm
	fma.rn.f32 %f42620, %f42154, %f65796, %f42616;
	// end inline asm
	// begin inline asm
	fma.rn.f32 %f42624, %f42154, %f65796, %f42620;
	// end inline asm
	// begin inline asm
	fma.rn.f32 %f42628, %f42154, %f65796, %f42624;
	// end inline asm
	// begin inline asm
	fma.rn.f32 %f42632, %f42154, %f65796, %f42628;
	// end inline asm
	// begin inline asm
	fma.rn.f32 %f42636, %f42154, %f65796, %f42632;
	// end inline asm
	// begin inline asm
	fma.rn.f32 %f42640, %f42154, %f65796, %f42636;
	// end inline asm
	// begin inline asm
	fma.rn.f32 %f42644, %f42154, %f65796, %f42640;
	// end inline asm
	// begin inline asm
	fma.rn.f32 %f42648, %f42154, %f65796, %f42644;
	// end inline asm
	// begin inline asm
	fma.rn.f32 %f42652, %f42154, %f65796, %f42648;
	// end inline asm
	// begin inline asm
	fma.rn.f32 %f42656, %f42154, %f65796, %f42652;
	// end inline asm
	// begin inline asm
	fma.rn.f32 %f42660, %f42154, %f65796, %f42656;
	// end inline asm
	// begin inline asm
	fma.rn.f32 %f42664, %f42154, %f65796, %f42660;
	// end inline asm
	// begin inline asm
	sin.approx.f32  %f42668, %f42664;
	// end inline asm
	// begin inline asm
	fma.rn.f32 %f42670, %f42668, %f65796, %f42664;
	// end inline asm
	// begin inline asm
	fma.rn.f32 %f42674, %f42668, %f65796, %f42670;
	// end inline asm
	// begin inline asm
	fma.rn.f32 %f42678, %f42668, %f65796, %f42674;
	// end inline asm
	// begin inline asm
	fma.rn.f32 %f42682, %f42668, %f65796, %f42678;
	// end inline asm
	// begin inline asm
	fma.rn.f32 %f42686, %f42668, %f65796, %f42682;
	// end inline asm
	// begin inline asm
	fma.rn.f32 %f42690, %f42668, %f65796, %f42686;
	// end inline asm
	// begin inline asm
	fma.rn.f32 %f42694, %f42668, %f65796, %f42690;
	// end inline asm
	// begin inline asm
	fma.rn.f32 %f42698, %f42668, %f65796, %f42694;
	// end inline asm
	// begin inline asm
	fma.rn.f32 %f42702, %f42668, %f65796, %f42698;
	// end inline asm
	// begin inline asm
	fma.rn.f32 %f42706, %f42668, %f65796, %f42702;
	// end inline asm
	// begin inline asm
	fma.rn.f32 %f42710, %f42668, %f65796, %f42706;
	// end inline asm
	// begin inline asm
	fma.rn.f32 %f42714, %f42668, %f65796, %f42710;
	// end inline asm
	// begin inline asm
	fma.rn.f32 %f42718, %f42668, %f65796, %f42714;
	// end inline asm
	// begin inline asm
	fma.rn.f32 %f42722, %f42668, %f65796, %f42718;
	// end inline asm
	// begin inline asm
	fma.rn.f32 %f42726, %f42668, %f65796, %f42722;
	// end inline asm
	// begin inline asm
	fma.rn.f32 %f42730, %f42668, %f65796, %f42726;
	// end inline asm
	// begin inline asm
	fma.rn.f32 %f42734, %f42668, %f65796, %f42730;
	// end inline asm
	// begin inline asm
	fma.rn.f32 %f42738, %f42668, %f65796, %f42734;
	// end inline asm
	// begin inline asm
	fma.rn.f32 %f42742, %f42668, %f65796, %f42738;
	// end inline asm
	// begin inline asm
	fma.rn.f32 %f42746, %f42668, %f65796, %f42742;
	// end inline asm
	// begin inline asm
	fma.rn.f32 %f42750, %f42668, %f65796, %f42746;
	// end inline asm
	// begin inline asm
	fma.rn.f32 %f42754, %f42668, %f65796, %f42750;
	// end inline asm
	// begin inline asm
	fma.rn.f32 %f42758, %f42668, %f65796, %f42754;
	// end inline asm
	// begin inline asm
	fma.rn.f32 %f42762, %f42668, %f65796, %f42758;
	// end inline asm
	// begin inline asm
	fma.rn.f32 %f42766, %f42668, %f65796, %f42762;
	// end inline asm
	// begin inline asm
	fma.rn.f32 %f42770, %f42668, %f65796, %f42766;
	// end inline asm
	// begin inline asm
	fma.rn.f32 %f42774, %f42668, %f65796, %f42770;
	// end inline asm
	// begin inline asm
	fma.rn.f32 %f42778, %f42668, %f65796, %f42774;
	// end inline asm
	// begin inline asm
	fma.rn.f32 %f42782, %f42668, %f65796, %f42778;
	// end inline asm
	// begin inline asm
	fma.rn.f32 %f42786, %f42668, %f65796, %f42782;
	// end inline asm
	// begin inline asm
	fma.rn.f32 %f42790, %f42668, %f65796, %f42786;
	// end inline asm
	// begin inline asm
	fma.rn.f32 %f42794, %f42668, %f65796, %f42790;
	// end inline asm
	// begin inline asm
	fma.rn.f32 %f42798, %f42668, %f65796, %f42794;
	// end inline asm
	// begin inline asm
	fma.rn.f32 %f42802, %f42668, %f65796, %f42798;
	// end inline asm
	// begin inline asm
	fma.rn.f32 %f42806, %f42668, %f65796, %f42802;
	// end inline asm
	// begin inline asm
	fma.rn.f32 %f42810, %f42668, %f65796, %f42806;
	// end inline asm
	// begin inline asm
	fma.rn.f32 %f42814, %f42668, %f65796, %f42810;
	// end inline asm
	// begin inline asm
	fma.rn.f32 %f42818, %f42668, %f65796, %f42814;
	// end inline asm
	// begin inline asm
	fma.rn.f32 %f42822, %f42668, %f65796, %f42818;
	// end inline asm
	// begin inline asm
	fma.rn.f32 %f42826, %f42668, %f65796, %f42822;
	// end inline asm
	// begin inline asm
	fma.rn.f32 %f42830, %f42668, %f65796, %f42826;
	// end inline asm
	// begin inline asm
	fma.rn.f32 %f42834, %f42668, %f65796, %f42830;
	// end inline asm
	// begin inline asm
	fma.rn.f32 %f42838, %f42668, %f65796, %f42834;
	// end inline asm
	// begin inline asm
	fma.rn.f32 %f42842, %f42668, %f65796, %f42838;
	// end inline asm
	// begin inline asm
	fma.rn.f32 %f42846, %f42668, %f65796, %f42842;
	// end inline asm
	// begin inline asm
	fma.rn.f32 %f42850, %f42668, %f65796, %f42846;
	// end inline asm
	// begin inline asm
	fma.rn.f32 %f42854, %f42668, %f65796, %f42850;
	// end inline asm
	// begin inline asm
	fma.rn.f32 %f42858, %f42668, %f65796, %f42854;
	// end inline asm
	// begin inline asm
	fma.rn.f32 %f42862, %f42668, %f65796, %f42858;
	// end inline asm
	// begin inline asm
	fma.rn.f32 %f42866, %f42668, %f65796, %f42862;
	// end inline asm
	// begin inline asm
	fma.rn.f32 %f42870, %f42668, %f65796, %f42866;
	// end inline asm
	// begin inline asm
	fma.rn.f32 %f42874, %f42668, %f65796, %f42870;
	// end inline asm
	// begin inline asm
	fma.rn.f32 %f42878, %f42668, %f65796, %f42874;
	// end inline asm
	// begin inline asm
	fma.rn.f32 %f42882, %f42668, %f65796, %f42878;
	// end inline asm
	// begin inline asm
	fma.rn.f32 %f42886, %f42668, %f65796, %f42882;
	// end inline asm
	// begin inline asm
	fma.rn.f32 %f42890, %f42668, %f65796, %f42886;
	// end inline asm
	// begin inline asm
	fma.rn.f32 %f42894, %f42668, %f65796, %f42890;
	// end inline asm
	// begin inline asm
	fma.rn.f32 %f42898, %f42668, %f65796, %f42894;
	// end inline asm
	// begin inline asm
	fma.rn.f32 %f42902, %f42668, %f65796, %f42898;
	// end inline asm
	// begin inline asm
	fma.rn.f32 %f42906, %f42668, %f65796, %f42902;
	// end inline asm
	// begin inline asm
	fma.rn.f32 %f42910, %f42668, %f65796, %f42906;
	// end inline asm
	// begin inline asm
	fma.rn.f32 %f42914, %f42668, %f65796, %f42910;
	// end inline asm
	// begin inline asm
	fma.rn.f32 %f42918, %f42668, %f65796, %f42914;
	// end inline asm
	// begin inline asm
	fma.rn.f32 %f42922, %f42668, %f65796, %f42918;
	// end inline asm
	// begin inline asm
	fma.rn.f32 %f42926, %f42668, %f65796, %f42922;
	// end inline asm
	// begin inline asm
	fma.rn.f32 %f42930, %f42668, %f65796, %f42926;
	// end inline asm
	// begin inline asm
	fma.rn.f32 %f42934, %f42668, %f65796, %f42930;
	// end inline asm
	// begin inline asm
	fma.rn.f32 %f42938, %f42668, %f65796, %f42934;
	// end inline asm
	// begin inline asm
	fma.rn.f32 %f42942, %f42668, %f65796, %f42938;
	// end inline asm
	// begin inline asm
	fma.rn.f32 %f42946, %f42668, %f65796, %f42942;
	// end inline asm
	// begin inline asm
	fma.rn.f32 %f42950, %f42668, %f65796, %f42946;
	// end inline asm
	// begin inline asm
	fma.rn.f32 %f42954, %f42668, %f65796, %f42950;
	// end inline asm
	// begin inline asm
	fma.rn.f32 %f42958, %f42668, %f65796, %f42954;
	// end inline asm
	// begin inline asm
	fma.rn.f32 %f42962, %f42668, %f65796, %f42958;
	// end inline asm
	// begin inline asm
	fma.rn.f32 %f42966, %f42668, %f65796, %f42962;
	// end inline asm
	// begin inline asm
	fma.rn.f32 %f42970, %f42668, %f65796, %f42966;
	// end inline asm
	// begin inline asm
	fma.rn.f32 %f42974, %f42668, %f65796, %f42970;
	// end inline asm
	// begin inline asm
	fma.rn.f32 %f42978, %f42668, %f65796, %f42974;
	// end inline asm
	// begin inline asm
	fma.rn.f32 %f42982, %f42668, %f65796, %f42978;
	// end inline asm
	// begin inline asm
	fma.rn.f32 %f42986, %f42668, %f65796, %f42982;
	// end inline asm
	// begin inline asm
	fma.rn.f32 %f42990, %f42668, %f65796, %f42986;
	// end inline asm
	// begin inline asm
	fma.rn.f32 %f42994, %f42668, %f65796, %f42990;
	// end inline asm
	// begin inline asm
	fma.rn.f32 %f42998, %f42668, %f65796, %f42994;
	// end inline asm
	// begin inline asm
	fma.rn.f32 %f43002, %f42668, %f65796, %f42998;
	// end inline asm
	// begin inline asm
	fma.rn.f32 %f43006, %f42668, %f65796, %f43002;
	// end inline asm
	// begin inline asm
	fma.rn.f32 %f43010, %f42668, %f65796, %f43006;
	// end inline asm
	// begin inline asm
	fma.rn.f32 %f43014, %f42668, %f65796, %f43010;
	// end inline asm
	// begin inline asm
	fma.rn.f32 %f43018, %f42668, %f65796, %f43014;
	// end inline asm
	// begin inline asm
	fma.rn.f32 %f43022, %f42668, %f65796, %f43018;
	// end inline asm
	// begin inline asm
	fma.rn.f32 %f43026, %f42668, %f65796, %f43022;
	// end inline asm
	// begin inline asm
	fma.rn.f32 %f43030, %f42668, %f65796, %f43026;
	// end inline asm
	// begin inline asm
	fma.rn.f32 %f43034, %f42668, %f65796, %f43030;
	// end inline asm
	// begin inline asm
	fma.rn.f32 %f43038, %f42668, %f65796, %f43034;
	// end inline asm
	// begin inline asm
	fma.rn.f32 %f43042, %f42668, %f65796, %f43038;
	// end inline asm
	// begin inline asm
	fma.rn.f32 %f43046, %f42668, %f65796, %f43042;
	// end inline asm
	// begin inline asm
	fma.rn.f32 %f43050, %f42668, %f65796, %f43046;
	// end inline asm
	// begin inline asm
	fma.rn.f32 %f43054, %f42668, %f65796, %f43050;
	// end inline asm
	// begin inline asm
	fma.rn.f32 %f43058, %f42668, %f65796, %f43054;
	// end inline asm
	// begin inline asm
	fma.rn.f32 %f43062, %f42668, %f65796, %f43058;
	// end inline asm
	// begin inline asm
	fma.rn.f32 %f43066, %f42668, %f65796, %f43062;
	// end inline asm
	// begin inline asm
	fma.rn.f32 %f43070, %f42668, %f65796, %f43066;
	// end inline asm
	// begin inline asm
	fma.rn.f32 %f43074, %f42668, %f65796, %f43070;
	// end inline asm
	// begin inline asm
	fma.rn.f32 %f43078, %f42668, %f65796, %f43074;
	// end inline asm
	// begin inline asm
	fma.rn.f32 %f43082, %f42668, %f65796, %f43078;
	// end inline asm
	// begin inline asm
	fma.rn.f32 %f43086, %f42668, %f65796, %f43082;
	// end inline asm
	// begin inline asm
	fma.rn.f32 %f43090, %f42668, %f65796, %f43086;
	// end inline asm
	// begin inline asm
	fma.rn.f32 %f43094, %f42668, %f65796, %f43090;
	// end inline asm
	// begin inline asm
	fma.rn.f32 %f43098, %f42668, %f65796, %f43094;
	// end inline asm
	// begin inline asm
	fma.rn.f32 %f43102, %f42668, %f65796, %f43098;
	// end inline asm
	// begin inline asm
	fma.rn.f32 %f43106, %f42668, %f65796, %f43102;
	// end inline asm
	// begin inline asm
	fma.rn.f32 %f43110, %f42668, %f65796, %f43106;
	// end inline asm
	// begin inline asm
	fma.rn.f32 %f43114, %f42668, %f65796, %f43110;
	// end inline asm
	// begin inline asm
	fma.rn.f32 %f43118, %f42668, %f65796, %f43114;
	// end inline asm
	// begin inline asm
	fma.rn.f32 %f43122, %f42668, %f65796, %f43118;
	// end inline asm
	// begin inline asm
	fma.rn.f32 %f43126, %f42668, %f65796, %f43122;
	// end inline asm
	// begin inline asm
	fma.rn.f32 %f43130, %f42668, %f65796, %f43126;
	// end inline asm
	// begin inline asm
	fma.rn.f32 %f43134, %f42668, %f65796, %f43130;
	// end inline asm
	// begin inline asm
	fma.rn.f32 %f43138, %f42668, %f65796, %f43134;
	// end inline asm
	// begin inline asm
	fma.rn.f32 %f43142, %f42668, %f65796, %f43138;
	// end inline asm
	// begin inline asm
	fma.rn.f32 %f43146, %f42668, %f65796, %f43142;
	// end inline asm
	// begin inline asm
	fma.rn.f32 %f43150, %f42668, %f65796, %f43146;
	// end inline asm
	// begin inline asm
	fma.rn.f32 %f43154, %f42668, %f65796, %f43150;
	// end inline asm
	// begin inline asm
	fma.rn.f32 %f43158, %f42668, %f65796, %f43154;
	// end inline asm
	// begin inline asm
	fma.rn.f32 %f43162, %f42668, %f65796, %f43158;
	// end inline asm
	// begin inline asm
	fma.rn.f32 %f43166, %f42668, %f65796, %f43162;
	// end inline asm
	// begin inline asm
	fma.rn.f32 %f43170, %f42668, %f65796, %f43166;
	// end inline asm
	// begin inline asm
	fma.rn.f32 %f43174, %f42668, %f65796, %f43170;
	// end inline asm
	// begin inline asm
	fma.rn.f32 %f43178, %f42668, %f65796, %f43174;
	// end inline asm
	// begin inline asm
	sin.approx.f32  %f43182, %f43178;
	// end inline asm
	// begin inline asm
	fma.rn.f32 %f43184, %f43182, %f65796, %f43178;
	// end inline asm
	// begin inline asm
	fma.rn.f32 %f43188, %f43182, %f65796, %f43184;
	// end inline asm
	// begin inline asm
	fma.rn.f32 %f43192, %f43182, %f65796, %f43188;
	// end inline asm
	// begin inline asm
	fma.rn.f32 %f43196, %f43182, %f65796, %f43192;
	// end inline asm
	// begin inline asm
	fma.rn.f32 %f43200, %f43182, %f65796, %f43196;
	// end inline asm
	// begin inline asm
	fma.rn.f32 %f43204, %f43182, %f65796, %f43200;
	// end inline asm
	// begin inline asm
	fma.rn.f32 %f43208, %f43182, %f65796, %f43204;
	// end inline asm
	// begin inline asm
	fma.rn.f32 %f43212, %f43182, %f65796, %f43208;
	// end inline asm
	// begin inline asm
	fma.rn.f32 %f43216, %f43182, %f65796, %f43212;
	// end inline asm
	// begin inline asm
	fma.rn.f32 %f43220, %f43182, %f65796, %f43216;
	// end inline asm
	// begin inline asm
	fma.rn.f32 %f43224, %f43182, %f65796, %f43220;
	// end inline asm
	// begin inline asm
	fma.rn.f32 %f43228, %f43182, %f65796, %f43224;
	// end inline asm
	// begin inline asm
	fma.rn.f32 %f43232, %f43182, %f65796, %f43228;
	// end inline asm
	// begin inline asm
	fma.rn.f32 %f43236, %f43182, %f65796, %f43232;
	// end inline asm
	// begin inline asm
	fma.rn.f32 %f43240, %f43182, %f65796, %f43236;
	// end inline asm
	// begin inline asm
	fma.rn.f32 %f43244, %f43182, %f65796, %f43240;
	// end inline asm
	// begin inline asm
	fma.rn.f32 %f43248, %f43182, %f65796, %f43244;
	// end inline asm
	// begin inline asm
	fma.rn.f32 %f43252, %f43182, %f65796, %f43248;
	// end inline asm
	// begin inline asm
	fma.rn.f32 %f43256, %f43182, %f65796, %f43252;
	// end inline asm
	// begin inline asm
	fma.rn.f32 %f43260, %f43182, %f65796, %f43256;
	// end inline asm
	// begin inline asm
	fma.rn.f32 %f43264, %f43182, %f65796, %f43260;
	// end inline asm
	// begin inline asm
	fma.rn.f32 %f43268, %f43182, %f65796, %f43264;
	// end inline asm
	// begin inline asm
	fma.rn.f32 %f43272, %f43182, %f65796, %f43268;
	// end inline asm
	// begin inline asm
	fma.rn.f32 %f43276, %f43182, %f65796, %f43272;
	// end inline asm
	// begin inline asm
	fma.rn.f32 %f43280, %f43182, %f65796, %f43276;
	// end inline asm
	// begin inline asm
	fma.rn.f32 %f43284, %f43182, %f65796, %f43280;
	// end inline asm
	// begin inline asm
	fma.rn.f32 %f43288, %f43182, %f65796, %f43284;
	// end inline asm
	// begin inline asm
	fma.rn.f32 %f43292, %f43182, %f65796, %f43288;
	// end inline asm
	// begin inline asm
	fma.rn.f32 %f43296, %f43182, %f65796, %f43292;
	// end inline asm
	// begin inline asm
	fma.rn.f32 %f43300, %f43182, %f65796, %f43296;
	// end inline asm
	// begin inline asm
	fma.rn.f32 %f43304, %f43182, %f65796, %f43300;
	// end inline asm
	// begin inline asm
	fma.rn.f32 %f43308, %f43182, %f65796, %f43304;
	// end inline asm
	// begin inline asm
	fma.rn.f32 %f43312, %f43182, %f65796, %f43308;
	// end inline asm
	// begin inline asm
	fma.rn.f32 %f43316, %f43182, %f65796, %f43312;
	// end inline asm
	// begin inline asm
	fma.rn.f32 %f43320, %f43182, %f65796, %f43316;
	// end inline asm
	// begin inline asm
	fma.rn.f32 %f43324, %f43182, %f65796, %f43320;
	// end inline asm
	// begin inline asm
	fma.rn.f32 %f43328, %f43182, %f65796, %f43324;
	// end inline asm
	// begin inline asm
	fma.rn.f32 %f43332, %f43182, %f65796, %f43328;
	// end inline asm
	// begin inline asm
	fma.rn.f32 %f43336, %f43182, %f65796, %f43332;
	// end inline asm
	// begin inline asm
	fma.rn.f32 %f43340, %f43182, %f65796, %f43336;
	// end inline asm
	// begin inline asm
	fma.rn.f32 %f43344, %f43182, %f65796, %f43340;
	// end inline asm
	// begin inline asm
	fma.rn.f32 %f43348, %f43182, %f65796, %f43344;
	// end inline asm
	// begin inline asm
	fma.rn.f32 %f43352, %f43182, %f65796, %f43348;
	// end inline asm
	// begin inline asm
	fma.rn.f32 %f43356, %f43182, %f65796, %f43352;
	// end inline asm
	// begin inline asm
	fma.rn.f32 %f43360, %f43182, %f65796, %f43356;
	// end inline asm
	// begin inline asm
	fma.rn.f32 %f43364, %f43182, %f65796, %f43360;
	// end inline asm
	// begin inline asm
	fma.rn.f32 %f43368, %f43182, %f65796, %f43364;
	// end inline asm
	// begin inline asm
	fma.rn.f32 %f43372, %f43182, %f65796, %f43368;
	// end inline asm
	// begin inline asm
	fma.rn.f32 %f43376, %f43182, %f65796, %f43372;
	// end inline asm
	// begin inline asm
	fma.rn.f32 %f43380, %f43182, %f65796, %f43376;
	// end inline asm
	// begin inline asm
	fma.rn.f32 %f43384, %f43182, %f65796, %f43380;
	// end inline asm
	// begin inline asm
	fma.rn.f32 %f43388, %f43182, %f65796, %f43384;
	// end inline asm
	// begin inline asm
	fma.rn.f32 %f43392, %f43182, %f65796, %f43388;
	// end inline asm
	// begin inline asm
	fma.rn.f32 %f43396, %f43182, %f65796, %f43392;
	// end inline asm
	// begin inline asm
	fma.rn.f32 %f43400, %f43182, %f65796, %f43396;
	// end inline asm
	// begin inline asm
	fma.rn.f32 %f43404, %f43182, %f65796, %f43400;
	// end inline asm
	// begin inline asm
	fma.rn.f32 %f43408, %f43182, %f65796, %f43404;
	// end inline asm
	// begin inline asm
	fma.rn.f32 %f43412, %f43182, %f65796, %f43408;
	// end inline asm
	// begin inline asm
	fma.rn.f32 %f43416, %f43182, %f65796, %f43412;
	// end inline asm
	// begin inline asm
	fma.rn.f32 %f43420, %f43182, %f65796, %f43416;
	// end inline asm
	// begin inline asm
	fma.rn.f32 %f43424, %f43182, %f65796, %f43420;
	// end inline asm
	// begin inline asm
	fma.rn.f32 %f43428, %f43182, %f65796, %f43424;
	// end inline asm
	// begin inline asm
	fma.rn.f32 %f43432, %f43182, %f65796, %f43428;
	// end inline asm
	// begin inline asm
	fma.rn.f32 %f43436, %f43182, %f65796, %f43432;
	// end inline asm
	// begin inline asm
	fma.rn.f32 %f43440, %f43182, %f65796, %f43436;
	// end inline asm
	// begin inline asm
	fma.rn.f32 %f43444, %f43182, %f65796, %f43440;
	// end inline asm
	// begin inline asm
	fma.rn.f32 %f43448, %f43182, %f65796, %f43444;
	// end inline asm
	// begin inline asm
	fma.rn.f32 %f43452, %f43182, %f65796, %f43448;
	// end inline asm
	// begin inline asm
	fma.rn.f32 %f43456, %f43182, %f65796, %f43452;
	// end inline asm
	// begin inline asm
	fma.rn.f32 %f43460, %f43182, %f65796, %f43456;
	// end inline asm
	// begin inline asm
	fma.rn.f32 %f43464, %f43182, %f65796, %f43460;
	// end inline asm
	// begin inline asm
	fma.rn.f32 %f43468, %f43182, %f65796, %f43464;
	// end inline asm
	// begin inline asm
	fma.rn.f32 %f43472, %f43182, %f65796, %f43468;
	// end inline asm
	// begin inline asm
	fma.rn.f32 %f43476, %f43182, %f65796, %f43472;
	// end inline asm
	// begin inline asm
	fma.rn.f32 %f43480, %f43182, %f65796, %f43476;
	// end inline asm
	// begin inline asm
	fma.rn.f32 %f43484, %f43182, %f65796, %f43480;
	// end inline asm
	// begin inline asm
	fma.rn.f32 %f43488, %f43182, %f65796, %f43484;
	// end inline asm
	// begin inline asm
	fma.rn.f32 %f43492, %f43182, %f65796, %f43488;
	// end inline asm
	// begin inline asm
	fma.rn.f32 %f43496, %f43182, %f65796, %f43492;
	// end inline asm
	// begin inline asm
	fma.rn.f32 %f43500, %f43182, %f65796, %f43496;
	// end inline asm
	// begin inline asm
	fma.rn.f32 %f43504, %f43182, %f65796, %f43500;
	// end inline asm
	// begin inline asm
	fma.rn.f32 %f43508, %f43182, %f65796, %f43504;
	// end inline asm
	// begin inline asm
	fma.rn.f32 %f43512, %f43182, %f65796, %f43508;
	// end inline asm
	// begin inline asm
	fma.rn.f32 %f43516, %f43182, %f65796, %f43512;
	// end inline asm
	// begin inline asm
	fma.rn.f32 %f43520, %f43182, %f65796, %f43516;
	// end inline asm
	// begin inline asm
	fma.rn.f32 %f43524, %f43182, %f65796, %f43520;
	// end inline asm
	// begin inline asm
	fma.rn.f32 %f43528, %f43182, %f65796, %f43524;
	// end inline asm
	// begin inline asm
	fma.rn.f32 %f43532, %f43182, %f65796, %f43528;
	// end inline asm
	// begin inline asm
	fma.rn.f32 %f43536, %f43182, %f65796, %f43532;
	// end inline asm
	// begin inline asm
	fma.rn.f32 %f43540, %f43182, %f65796, %f43536;
	// end inline asm
	// begin inline asm
	fma.rn.f32 %f43544, %f43182, %f65796, %f43540;
	// end inline asm
	// begin inline asm
	fma.rn.f32 %f43548, %f43182, %f65796, %f43544;
	// end inline asm
	// begin inline asm
	fma.rn.f32 %f43552, %f43182, %f65796, %f43548;
	// end inline asm
	// begin inline asm
	fma.rn.f32 %f43556, %f43182, %f65796, %f43552;
	// end inline asm
	// begin inline asm
	fma.rn.f32 %f43560, %f43182, %f65796, %f43556;
	// end inline asm
	// begin inline asm
	fma.rn.f32 %f43564, %f43182, %f65796, %f43560;
	// end inline asm
	// begin inline asm
	fma.rn.f32 %f43568, %f43182, %f65796, %f43564;
	// end inline asm
	// begin inline asm
	fma.rn.f32 %f43572, %f43182, %f65796, %f43568;
	// end inline asm
	// begin inline asm
	fma.rn.f32 %f43576, %f43182, %f65796, %f43572;
	// end inline asm
	// begin inline asm
	fma.rn.f32 %f43580, %f43182, %f65796, %f43576;
	// end inline asm
	// begin inline asm
	fma.rn.f32 %f43584, %f43182, %f65796, %f43580;
	// end inline asm
	// begin inline asm
	fma.rn.f32 %f43588, %f43182, %f65796, %f43584;
	// end inline asm
	// begin inline asm
	fma.rn.f32 %f43592, %f43182, %f65796, %f43588;
	// end inline asm
	// begin inline asm
	fma.rn.f32 %f43596, %f43182, %f65796, %f43592;
	// end inline asm
	// begin inline asm
	fma.rn.f32 %f43600, %f43182, %f65796, %f43596;
	// end inline asm
	// begin inline asm
	fma.rn.f32 %f43604, %f43182, %f65796, %f43600;
	// end inline asm
	// begin inline asm
	fma.rn.f32 %f43608, %f43182, %f65796, %f43604;
	// end inline asm
	// begin inline asm
	fma.rn.f32 %f43612, %f43182, %f65796, %f43608;
	// end inline asm
	// begin inline asm
	fma.rn.f32 %f43616, %f43182, %f65796, %f43612;
	// end inline asm
	// begin inline asm
	fma.rn.f32 %f43620, %f43182, %f65796, %f43616;
	// end inline asm
	// begin inline asm
	fma.rn.f32 %f43624, %f43182, %f65796, %f43620;
	// end inline asm
	// begin inline asm
	fma.rn.f32 %f43628, %f43182, %f65796, %f43624;
	// end inline asm
	// begin inline asm
	fma.rn.f32 %f43632, %f43182, %f65796, %f43628;
	// end inline asm
	// begin inline asm
	fma.rn.f32 %f43636, %f43182, %f65796, %f43632;
	// end inline asm
	// begin inline asm
	fma.rn.f32 %f43640, %f43182, %f65796, %f43636;
	// end inline asm
	// begin inline asm
	fma.rn.f32 %f43644, %f43182, %f65796, %f43640;
	// end inline asm
	// begin inline asm
	fma.rn.f32 %f43648, %f43182, %f65796, %f43644;
	// end inline asm
	// begin inline asm
	fma.rn.f32 %f43652, %f43182, %f65796, %f43648;
	// end inline asm
	// begin inline asm
	fma.rn.f32 %f43656, %f43182, %f65796, %f43652;
	// end inline asm
	// begin inline asm
	fma.rn.f32 %f43660, %f43182, %f65796, %f43656;
	// end inline asm
	// begin inline asm
	fma.rn.f32 %f43664, %f43182, %f65796, %f43660;
	// end inline asm
	// begin inline asm
	fma.rn.f32 %f43668, %f43182, %f65796, %f43664;
	// end inline asm
	// begin inline asm
	fma.rn.f32 %f43672, %f43182, %f65796, %f43668;
	// end inline asm
	// begin inline asm
	fma.rn.f32 %f43676, %f43182, %f65796, %f43672;
	// end inline asm
	// begin inline asm
	fma.rn.f32 %f43680, %f43182, %f65796, %f43676;
	// end inline asm
	// begin inline asm
	fma.rn.f32 %f43684, %f43182, %f65796, %f43680;
	// end inline asm
	// begin inline asm
	fma.rn.f32 %f43688, %f43182, %f65796, %f43684;
	// end inline asm
	// begin inline asm
	fma.rn.f32 %f43692, %f43182, %f65796, %f43688;
	// end inline asm
	// begin inline asm
	sin.approx.f32  %f43696, %f43692;
	// end inline asm
	// begin inline asm
	fma.rn.f32 %f43698, %f43696, %f65796, %f43692;
	// end inline asm
	// begin inline asm
	fma.rn.f32 %f43702, %f43696, %f65796, %f43698;
	// end inline asm
	// begin inline asm
	fma.rn.f32 %f43706, %f43696, %f65796, %f43702;
	// end inline asm
	// begin inline asm
	fma.rn.f32 %f43710, %f43696, %f65796, %f43706;
	// end inline asm
	// begin inline asm
	fma.rn.f32 %f43714, %f43696, %f65796, %f43710;
	// end inline asm
	// begin inline asm
	fma.rn.f32 %f43718, %f43696, %f65796, %f43714;
	// end inline asm
	// begin inline asm
	fma.rn.f32 %f43722, %f43696, %f65796, %f43718;
	// end inline asm
	// begin inline asm
	fma.rn.f32 %f43726, %f43696, %f65796, %f43722;
	// end inline asm
	// begin inline asm
	fma.rn.f32 %f43730, %f43696, %f65796, %f43726;
	// end inline asm
	// begin inline asm
	fma.rn.f32 %f43734, %f43696, %f65796, %f43730;
	// end inline asm
	// begin inline asm
	fma.rn.f32 %f43738, %f43696, %f65796, %f43734;
	// end inline asm
	// begin inline asm
	fma.rn.f32 %f43742, %f43696, %f65796, %f43738;
	// end inline asm
	// begin inline asm
	fma.rn.f32 %f43746, %f43696, %f65796, %f43742;
	// end inline asm
	// begin inline asm
	fma.rn.f32 %f43750, %f43696, %f65796, %f43746;
	// end inline asm
	// begin inline asm
	fma.rn.f32 %f43754, %f43696, %f65796, %f43750;
	// end inline asm
	// begin inline asm
	fma.rn.f32 %f43758, %f43696, %f65796, %f43754;
	// end inline asm
	// begin inline asm
	fma.rn.f32 %f43762, %f43696, %f65796, %f43758;
	// end inline asm
	// begin inline asm
	fma.rn.f32 %f43766, %f43696, %f65796, %f43762;
	// end inline asm
	// begin inline asm
	fma.rn.f32 %f43770, %f43696, %f65796, %f43766;
	// end inline asm
	// begin inline asm
	fma.rn.f32 %f43774, %f43696, %f65796, %f43770;
	// end inline asm
	// begin inline asm
	fma.rn.f32 %f43778, %f43696, %f65796, %f43774;
	// end inline asm
	// begin inline asm
	fma.rn.f32 %f43782, %f43696, %f65796, %f43778;
	// end inline asm
	// begin inline asm
	fma.rn.f32 %f43786, %f43696, %f65796, %f43782;
	// end inline asm
	// begin inline asm
	fma.rn.f32 %f43790, %f43696, %f65796, %f43786;
	// end inline asm
	// begin inline asm
	fma.rn.f32 %f43794, %f43696, %f65796, %f43790;
	// end inline asm
	// begin inline asm
	fma.rn.f32 %f43798, %f43696, %f65796, %f43794;
	// end inline asm
	// begin inline asm
	fma.rn.f32 %f43802, %f43696, %f65796, %f43798;
	// end inline asm
	// begin inline asm
	fma.rn.f32 %f43806, %f43696, %f65796, %f43802;
	// end inline asm
	// begin inline asm
	fma.rn.f32 %f43810, %f43696, %f65796, %f43806;
	// end inline asm
	// begin inline asm
	fma.rn.f32 %f43814, %f43696, %f65796, %f43810;
	// end inline asm
	// begin inline asm
	fma.rn.f32 %f43818, %f43696, %f65796, %f43814;
	// end inline asm
	// begin inline asm
	fma.rn.f32 %f43822, %f43696, %f65796, %f43818;
	// end inline asm
	// begin inline asm
	fma.rn.f32 %f43826, %f43696, %f65796, %f43822;
	// end inline asm
	// begin inline asm
	fma.rn.f32 %f43830, %f43696, %f65796, %f43826;
	// end inline asm
	// begin inline asm
	fma.rn.f32 %f43834, %f43696, %f65796, %f43830;
	// end inline asm
	// begin inline asm
	fma.rn.f32 %f43838, %f43696, %f65796, %f43834;
	// end inline asm
	// begin inline asm
	fma.rn.f32 %f43842, %f43696, %f65796, %f43838;
	// end inline asm
	// begin inline asm
	fma.rn.f32 %f43846, %f43696, %f65796, %f43842;
	// end inline asm
	// begin inline asm
	fma.rn.f32 %f43850, %f43696, %f65796, %f43846;
	// end inline asm
	// begin inline asm
	fma.rn.f32 %f43854, %f43696, %f65796, %f43850;
	// end inline asm
	// begin inline asm
	fma.rn.f32 %f43858, %f43696, %f65796, %f43854;
	// end inline asm
	// begin inline asm
	fma.rn.f32 %f43862, %f43696, %f65796, %f43858;
	// end inline asm
	// begin inline asm
	fma.rn.f32 %f43866, %f43696, %f65796, %f43862;
	// end inline asm
	// begin inline asm
	fma.rn.f32 %f43870, %f43696, %f65796, %f43866;
	// end inline asm
	// begin inline asm
	fma.rn.f32 %f43874, %f43696, %f65796, %f43870;
	// end inline asm
	// begin inline asm
	fma.rn.f32 %f43878, %f43696, %f65796, %f43874;
	// end inline asm
	// begin inline asm
	fma.rn.f32 %f43882, %f43696, %f65796, %f43878;
	// end inline asm
	// begin inline asm
	fma.rn.f32 %f43886, %f43696, %f65796, %f43882;
	// end inline asm
	// begin inline asm
	fma.rn.f32 %f43890, %f43696, %f65796, %f43886;
	// end inline asm
	// begin inline asm
	fma.rn.f32 %f43894, %f43696, %f65796, %f43890;
	// end inline asm
	// begin inline asm
	fma.rn.f32 %f43898, %f43696, %f65796, %f43894;
	// end inline asm
	// begin inline asm
	fma.rn.f32 %f43902, %f43696, %f65796, %f43898;
	// end inline asm
	// begin inline asm
	fma.rn.f32 %f43906, %f43696, %f65796, %f43902;
	// end inline asm
	// begin inline asm
	fma.rn.f32 %f43910, %f43696, %f65796, %f43906;
	// end inline asm
	// begin inline asm
	fma.rn.f32 %f43914, %f43696, %f65796, %f43910;
	// end inline asm
	// begin inline asm
	fma.rn.f32 %f43918, %f43696, %f65796, %f43914;
	// end inline asm
	// begin inline asm
	fma.rn.f32 %f43922, %f43696, %f65796, %f43918;
	// end inline asm
	// begin inline asm
	fma.rn.f32 %f43926, %f43696, %f65796, %f43922;
	// end inline asm
	// begin inline asm
	fma.rn.f32 %f43930, %f43696, %f65796, %f43926;
	// end inline asm
	// begin inline asm
	fma.rn.f32 %f43934, %f43696, %f65796, %f43930;
	// end inline asm
	// begin inline asm
	fma.rn.f32 %f43938, %f43696, %f65796, %f43934;
	// end inline asm
	// begin inline asm
	fma.rn.f32 %f43942, %f43696, %f65796, %f43938;
	// end inline asm
	// begin inline asm
	fma.rn.f32 %f43946, %f43696, %f65796, %f43942;
	// end inline asm
	// begin inline asm
	fma.rn.f32 %f43950, %f43696, %f65796, %f43946;
	// end inline asm
	// begin inline asm
	fma.rn.f32 %f43954, %f43696, %f65796, %f43950;
	// end inline asm
	// begin inline asm
	fma.rn.f32 %f43958, %f43696, %f65796, %f43954;
	// end inline asm
	// begin inline asm
	fma.rn.f32 %f43962, %f43696, %f65796, %f43958;
	// end inline asm
	// begin inline asm
	fma.rn.f32 %f43966, %f43696, %f65796, %f43962;
	// end inline asm
	// begin inline asm
	fma.rn.f32 %f43970, %f43696, %f65796, %f43966;
	// end inline asm
	// begin inline asm
	fma.rn.f32 %f43974, %f43696, %f65796, %f43970;
	// end inline asm
	// begin inline asm
	fma.rn.f32 %f43978, %f43696, %f65796, %f43974;
	// end inline asm
	// begin inline asm
	fma.rn.f32 %f43982, %f43696, %f65796, %f43978;
	// end inline asm
	// begin inline asm
	fma.rn.f32 %f43986, %f43696, %f65796, %f43982;
	// end inline asm
	// begin inline asm
	fma.rn.f32 %f43990, %f43696, %f65796, %f43986;
	// end inline asm
	// begin inline asm
	fma.rn.f32 %f43994, %f43696, %f65796, %f43990;
	// end inline asm
	// begin inline asm
	fma.rn.f32 %f43998, %f43696, %f65796, %f43994;
	// end inline asm
	// begin inline asm
	fma.rn.f32 %f44002, %f43696, %f65796, %f43998;
	// end inline asm
	// begin inline asm
	fma.rn.f32 %f44006, %f43696, %f65796, %f44002;
	// end inline asm
	// begin inline asm
	fma.rn.f32 %f44010, %f43696, %f65796, %f44006;
	// end inline asm
	// begin inline asm
	fma.rn.f32 %f44014, %f43696, %f65796, %f44010;
	// end inline asm
	// begin inline asm
	fma.rn.f32 %f44018, %f43696, %f65796, %f44014;
	// end inline asm
	// begin inline asm
	fma.rn.f32 %f44022, %f43696, %f65796, %f44018;
	// end inline asm
	// begin inline asm
	fma.rn.f32 %f44026, %f43696, %f65796, %f44022;
	// end inline asm
	// begin inline asm
	fma.rn.f32 %f44030, %f43696, %f65796, %f44026;
	// end inline asm
	// begin inline asm
	fma.rn.f32 %f44034, %f43696, %f65796, %f44030;
	// end inline asm
	// begin inline asm
	fma.rn.f32 %f44038, %f43696, %f65796, %f44034;
	// end inline asm
	// begin inline asm
	fma.rn.f32 %f44042, %f43696, %f65796, %f44038;
	// end inline asm
	// begin inline asm
	fma.rn.f32 %f44046, %f43696, %f65796, %f44042;
	// end inline asm
	// begin inline asm
	fma.rn.f32 %f44050, %f43696, %f65796, %f44046;
	// end inline asm
	// begin inline asm
	fma.rn.f32 %f44054, %f43696, %f65796, %f44050;
	// end inline asm
	// begin inline asm
	fma.rn.f32 %f44058, %f43696, %f65796, %f44054;
	// end inline asm
	// begin inline asm
	fma.rn.f32 %f44062, %f43696, %f65796, %f44058;
	// end inline asm
	// begin inline asm
	fma.rn.f32 %f44066, %f43696, %f65796, %f44062;
	// end inline asm
	// begin inline asm
	fma.rn.f32 %f44070, %f43696, %f65796, %f44066;
	// end inline asm
	// begin inline asm
	fma.rn.f32 %f44074, %f43696, %f65796, %f44070;
	// end inline asm
	// begin inline asm
	fma.rn.f32 %f44078, %f43696, %f65796, %f44074;
	// end inline asm
	// begin inline asm
	fma.rn.f32 %f44082, %f43696, %f65796, %f44078;
	// end inline asm
	// begin inline asm
	fma.rn.f32 %f44086, %f43696, %f65796, %f44082;
	// end inline asm
	// begin inline asm
	fma.rn.f32 %f44090, %f43696, %f65796, %f44086;
	// end inline asm
	// begin inline asm
	fma.rn.f32 %f44094, %f43696, %f65796, %f44090;
	// end inline asm
	// begin inline asm
	fma.rn.f32 %f44098, %f43696, %f65796, %f44094;
	// end inline asm
	// begin inline asm
	fma.rn.f32 %f44102, %f43696, %f65796, %f44098;
	// end inline asm
	// begin inline asm
	fma.rn.f32 %f44106, %f43696, %f65796, %f44102;
	// end inline asm
	// begin inline asm
	fma.rn.f32 %f44110, %f43696, %f65796, %f44106;
	// end inline asm
	// begin inline asm
	fma.rn.f32 %f44114, %f43696, %f65796, %f44110;
	// end inline asm
	// begin inline asm
	fma.rn.f32 %f44118, %f43696, %f65796, %f44114;
	// end inline asm
	// begin inline asm
	fma.rn.f32 %f44122, %f43696, %f65796, %f44118;
	// end inline asm
	// begin inline asm
	fma.rn.f32 %f44126, %f43696, %f65796, %f44122;
	// end inline asm
	// begin inline asm
	fma.rn.f32 %f44130, %f43696, %f65796, %f44126;
	// end inline asm
	// begin inline asm
	fma.rn.f32 %f44134, %f43696, %f65796, %f44130;
	// end inline asm
	// begin inline asm
	fma.rn.f32 %f44138, %f43696, %f65796, %f44134;
	// end inline asm
	// begin inline asm
	fma.rn.f32 %f44142, %f43696, %f65796, %f44138;
	// end inline asm
	// begin inline asm
	fma.rn.f32 %f44146, %f43696, %f65796, %f44142;
	// end inline asm
	// begin inline asm
	fma.rn.f32 %f44150, %f43696, %f65796, %f44146;
	// end inline asm
	// begin inline asm
	fma.rn.f32 %f44154, %f43696, %f65796, %f44150;
	// end inline asm
	// begin inline asm
	fma.rn.f32 %f44158, %f43696, %f65796, %f44154;
	// end inline asm
	// begin inline asm
	fma.rn.f32 %f44162, %f43696, %f65796, %f44158;
	// end inline asm
	// begin inline asm
	fma.rn.f32 %f44166, %f43696, %f65796, %f44162;
	// end inline asm
	// begin inline asm
	fma.rn.f32 %f44170, %f43696, %f65796, %f44166;
	// end inline asm
	// begin inline asm
	fma.rn.f32 %f44174, %f43696, %f65796, %f44170;
	// end inline asm
	// begin inline asm
	fma.rn.f32 %f44178, %f43696, %f65796, %f44174;
	// end inline asm
	// begin inline asm
	fma.rn.f32 %f44182, %f43696, %f65796, %f44178;
	// end inline asm
	// begin inline asm
	fma.rn.f32 %f44186, %f43696, %f65796, %f44182;
	// end inline asm
	// begin inline asm
	fma.rn.f32 %f44190, %f43696, %f65796, %f44186;
	// end inline asm
	// begin inline asm
	fma.rn.f32 %f44194, %f43696, %f65796, %f44190;
	// end inline asm
	// begin inline asm
	fma.rn.f32 %f44198, %f43696, %f65796, %f44194;
	// end inline asm
	// begin inline asm
	fma.rn.f32 %f44202, %f43696, %f65796, %f44198;
	// end inline asm
	// begin inline asm
	fma.rn.f32 %f44206, %f43696, %f65796, %f44202;
	// end inline asm
	// begin inline asm
	sin.approx.f32  %f44210, %f44206;
	// end inline asm
	// begin inline asm
	fma.rn.f32 %f44212, %f44210, %f65796, %f44206;
	// end inline asm
	// begin inline asm
	fma.rn.f32 %f44216, %f44210, %f65796, %f44212;
	// end inline asm
	// begin inline asm
	fma.rn.f32 %f44220, %f44210, %f65796, %f44216;
	// end inline asm
	// begin inline asm
	fma.rn.f32 %f44224, %f44210, %f65796, %f44220;
	// end inline asm
	// begin inline asm
	fma.rn.f32 %f44228, %f44210, %f65796, %f44224;
	// end inline asm
	// begin inline asm
	fma.rn.f32 %f44232, %f44210, %f65796, %f44228;
	// end inline asm
	// begin inline asm
	fma.rn.f32 %f44236, %f44210, %f65796, %f44232;
	// end inline asm
	// begin inline asm
	fma.rn.f32 %f44240, %f44210, %f65796, %f44236;
	// end inline asm
	// begin inline asm
	fma.rn.f32 %f44244, %f44210, %f65796, %f44240;
	// end inline asm
	// begin inline asm
	fma.rn.f32 %f44248, %f44210, %f65796, %f44244;
	// end inline asm
	// begin inline asm
	fma.rn.f32 %f44252, %f44210, %f65796, %f44248;
	// end inline asm
	// begin inline asm
	fma.rn.f32 %f44256, %f44210, %f65796, %f44252;
	// end inline asm
	// begin inline asm
	fma.rn.f32 %f44260, %f44210, %f65796, %f44256;
	// end inline asm
	// begin inline asm
	fma.rn.f32 %f44264, %f44210, %f65796, %f44260;
	// end inline asm
	// begin inline asm
	fma.rn.f32 %f44268, %f44210, %f65796, %f44264;
	// end inline asm
	// begin inline asm
	fma.rn.f32 %f44272, %f44210, %f65796, %f44268;
	// end inline asm
	// begin inline asm
	fma.rn.f32 %f44276, %f44210, %f65796, %f44272;
	// end inline asm
	// begin inline asm
	fma.rn.f32 %f44280, %f44210, %f65796, %f44276;
	// end inline asm
	// begin inline asm
	fma.rn.f32 %f44284, %f44210, %f65796, %f44280;
	// end inline asm
	// begin inline asm
	fma.rn.f32 %f44288, %f44210, %f65796, %f44284;
	// end inline asm
	// begin inline asm
	fma.rn.f32 %f44292, %f44210, %f65796, %f44288;
	// end inline asm
	// begin inline asm
	fma.rn.f32 %f44296, %f44210, %f65796, %f44292;
	// end inline asm
	// begin inline asm
	fma.rn.f32 %f44300, %f44210, %f65796, %f44296;
	// end inline asm
	// begin inline asm
	fma.rn.f32 %f44304, %f44210, %f65796, %f44300;
	// end inline asm
	// begin inline asm
	fma.rn.f32 %f44308, %f44210, %f65796, %f44304;
	// end inline asm
	// begin inline asm
	fma.rn.f32 %f44312, %f44210, %f65796, %f44308;
	// end inline asm
	// begin inline asm
	fma.rn.f32 %f44316, %f44210, %f65796, %f44312;
	// end inline asm
	// begin inline asm
	fma.rn.f32 %f44320, %f44210, %f65796, %f44316;
	// end inline asm
	// begin inline asm
	fma.rn.f32 %f44324, %f44210, %f65796, %f44320;
	// end inline asm
	// begin inline asm
	fma.rn.f32 %f44328, %f44210, %f65796, %f44324;
	// end inline asm
	// begin inline asm
	fma.rn.f32 %f44332, %f44210, %f65796, %f44328;
	// end inline asm
	// begin inline asm
	fma.rn.f32 %f44336, %f44210, %f65796, %f44332;
	// end inline asm
	// begin inline asm
	fma.rn.f32 %f44340, %f44210, %f65796, %f44336;
	// end inline asm
	// begin inline asm
	fma.rn.f32 %f44344, %f44210, %f65796, %f44340;
	// end inline asm
	// begin inline asm
	fma.rn.f32 %f44348, %f44210, %f65796, %f44344;
	// end inline asm
	// begin inline asm
	fma.rn.f32 %f44352, %f44210, %f65796, %f44348;
	// end inline asm
	// begin inline asm
	fma.rn.f32 %f44356, %f44210, %f65796, %f44352;
	// end inline asm
	// begin inline asm
	fma.rn.f32 %f44360, %f44210, %f65796, %f44356;
	// end inline asm
	// begin inline asm
	fma.rn.f32 %f44364, %f44210, %f65796, %f44360;
	// end inline asm
	// begin inline asm
	fma.rn.f32 %f44368, %f44210, %f65796, %f44364;
	// end inline asm
	// begin inline asm
	fma.rn.f32 %f44372, %f44210, %f65796, %f44368;
	// end inline asm
	// begin inline asm
	fma.rn.f32 %f44376, %f44210, %f65796, %f44372;
	// end inline asm
	// begin inline asm
	fma.rn.f32 %f44380, %f44210, %f65796, %f44376;
	// end inline asm
	// begin inline asm
	fma.rn.f32 %f44384, %f44210, %f65796, %f44380;
	// end inline asm
	// begin inline asm
	fma.rn.f32 %f44388, %f44210, %f65796, %f44384;
	// end inline asm
	// begin inline asm
	fma.rn.f32 %f44392, %f44210, %f65796, %f44388;
	// end inline asm
	// begin inline asm
	fma.rn.f32 %f44396, %f44210, %f65796, %f44392;
	// end inline asm
	// begin inline asm
	fma.rn.f32 %f44400, %f44210, %f65796, %f44396;
	// end inline asm
	// begin inline asm
	fma.rn.f32 %f44404, %f44210, %f65796, %f44400;
	// end inline asm
	// begin inline asm
	fma.rn.f32 %f44408, %f44210, %f65796, %f44404;
	// end inline asm
	// begin inline asm
	fma.rn.f32 %f44412, %f44210, %f65796, %f44408;
	// end inline asm
	// begin inline asm
	fma.rn.f32 %f44416, %f44210, %f65796, %f44412;
	// end inline asm
	// begin inline asm
	fma.rn.f32 %f44420, %f44210, %f65796, %f44416;
	// end inline asm
	// begin inline asm
	fma.rn.f32 %f44424, %f44210, %f65796, %f44420;
	// end inline asm
	// begin inline asm
	fma.rn.f32 %f44428, %f44210, %f65796, %f44424;
	// end inline asm
	// begin inline asm
	fma.rn.f32 %f44432, %f44210, %f65796, %f44428;
	// end inline asm
	// begin inline asm
	fma.rn.f32 %f44436, %f44210, %f65796, %f44432;
	// end inline asm
	// begin inline asm
	fma.rn.f32 %f44440, %f44210, %f65796, %f44436;
	// end inline asm
	// begin inline asm
	fma.rn.f32 %f44444, %f44210, %f65796, %f44440;
	// end inline asm
	// begin inline asm
	fma.rn.f32 %f44448, %f44210, %f65796, %f44444;
	// end inline asm
	// begin inline asm
	fma.rn.f32 %f44452, %f44210, %f65796, %f44448;
	// end inline asm
	// begin inline asm
	fma.rn.f32 %f44456, %f44210, %f65796, %f44452;
	// end inline asm
	// begin inline asm
	fma.rn.f32 %f44460, %f44210, %f65796, %f44456;
	// end inline asm
	// begin inline asm
	fma.rn.f32 %f44464, %f44210, %f65796, %f44460;
	// end inline asm
	// begin inline asm
	fma.rn.f32 %f44468, %f44210, %f65796, %f44464;
	// end inline asm
	// begin inline asm
	fma.rn.f32 %f44472, %f44210, %f65796, %f44468;
	// end inline asm
	// begin inline asm
	fma.rn.f32 %f44476, %f44210, %f65796, %f44472;
	// end inline asm
	// begin inline asm
	fma.rn.f32 %f44480, %f44210, %f65796, %f44476;
	// end inline asm
	// begin inline asm
	fma.rn.f32 %f44484, %f44210, %f65796, %f44480;
	// end inline asm
	// begin inline asm
	fma.rn.f32 %f44488, %f44210, %f65796, %f44484;
	// end inline asm
	// begin inline asm
	fma.rn.f32 %f44492, %f44210, %f65796, %f44488;
	// end inline asm
	// begin inline asm
	fma.rn.f32 %f44496, %f44210, %f65796, %f44492;
	// end inline asm
	// begin inline asm
	fma.rn.f32 %f44500, %f44210, %f65796, %f44496;
	// end inline asm
	// begin inline asm
	fma.rn.f32 %f44504, %f44210, %f65796, %f44500;
	// end inline asm
	// begin inline asm
	fma.rn.f32 %f44508, %f44210, %f65796, %f44504;
	// end inline asm
	// begin inline asm
	fma.rn.f32 %f44512, %f44210, %f65796, %f44508;
	// end inline asm
	// begin inline asm
	fma.rn.f32 %f44516, %f44210, %f65796, %f44512;
	// end inline asm
	// begin inline asm
	fma.rn.f32 %f44520, %f44210, %f65796, %f44516;
	// end inline asm
	// begin inline asm
	fma.rn.f32 %f44524, %f44210, %f65796, %f44520;
	// end inline asm
	// begin inline asm
	fma.rn.f32 %f44528, %f44210, %f65796, %f44524;
	// end inline asm
	// begin inline asm
	fma.rn.f32 %f44532, %f44210, %f65796, %f44528;
	// end inline asm
	// begin inline asm
	fma.rn.f32 %f44536, %f44210, %f65796, %f44532;
	// end inline asm
	// begin inline asm
	fma.rn.f32 %f44540, %f44210, %f65796, %f44536;
	// end inline asm
	// begin inline asm
	fma.rn.f32 %f44544, %f44210, %f65796, %f44540;
	// end inline asm
	// begin inline asm
	fma.rn.f32 %f44548, %f44210, %f65796, %f44544;
	// end inline asm
	// begin inline asm
	fma.rn.f32 %f44552, %f44210, %f65796, %f44548;
	// end inline asm
	// begin inline asm
	fma.rn.f32 %f44556, %f44210, %f65796, %f44552;
	// end inline asm
	// begin inline asm
	fma.rn.f32 %f44560, %f44210, %f65796, %f44556;
	// end inline asm
	// begin inline asm
	fma.rn.f32 %f44564, %f44210, %f65796, %f44560;
	// end inline asm
	// begin inline asm
	fma.rn.f32 %f44568, %f44210, %f65796, %f44564;
	// end inline asm
	// begin inline asm
	fma.rn.f32 %f44572, %f44210, %f65796, %f44568;
	// end inline asm
	// begin inline asm
	fma.rn.f32 %f44576, %f44210, %f65796, %f44572;
	// end inline asm
	// begin inline asm
	fma.rn.f32 %f44580, %f44210, %f65796, %f44576;
	// end inline asm
	// begin inline asm
	fma.rn.f32 %f44584, %f44210, %f65796, %f44580;
	// end inline asm
	// begin inline asm
	fma.rn.f32 %f44588, %f44210, %f65796, %f44584;
	// end inline asm
	// begin inline asm
	fma.rn.f32 %f44592, %f44210, %f65796, %f44588;
	// end inline asm
	// begin inline asm
	fma.rn.f32 %f44596, %f44210, %f65796, %f44592;
	// end inline asm
	// begin inline asm
	fma.rn.f32 %f44600, %f44210, %f65796, %f44596;
	// end inline asm
	// begin inline asm
	fma.rn.f32 %f44604, %f44210, %f65796, %f44600;
	// end inline asm
	// begin inline asm
	fma.rn.f32 %f44608, %f44210, %f65796, %f44604;
	// end inline asm
	// begin inline asm
	fma.rn.f32 %f44612, %f44210, %f65796, %f44608;
	// end inline asm
	// begin inline asm
	fma.rn.f32 %f44616, %f44210, %f65796, %f44612;
	// end inline asm
	// begin inline asm
	fma.rn.f32 %f44620, %f44210, %f65796, %f44616;
	// end inline asm
	// begin inline asm
	fma.rn.f32 %f44624, %f44210, %f65796, %f44620;
	// end inline asm
	// begin inline asm
	fma.rn.f32 %f44628, %f44210, %f65796, %f44624;
	// end inline asm
	// begin inline asm
	fma.rn.f32 %f44632, %f44210, %f65796, %f44628;
	// end inline asm
	// begin inline asm
	fma.rn.f32 %f44636, %f44210, %f65796, %f44632;
	// end inline asm
	// begin inline asm
	fma.rn.f32 %f44640, %f44210, %f65796, %f44636;
	// end inline asm
	// begin inline asm
	fma.rn.f32 %f44644, %f44210, %f65796, %f44640;
	// end inline asm
	// begin inline asm
	fma.rn.f32 %f44648, %f44210, %f65796, %f44644;
	// end inline asm
	// begin inline asm
	fma.rn.f32 %f44652, %f44210, %f65796, %f44648;
	// end inline asm
	// begin inline asm
	fma.rn.f32 %f44656, %f44210, %f65796, %f44652;
	// end inline asm
	// begin inline asm
	fma.rn.f32 %f44660, %f44210, %f65796, %f44656;
	// end inline asm
	// begin inline asm
	fma.rn.f32 %f44664, %f44210, %f65796, %f44660;
	// end inline asm
	// begin inline asm
	fma.rn.f32 %f44668, %f44210, %f65796, %f44664;
	// end inline asm
	// begin inline asm
	fma.rn.f32 %f44672, %f44210, %f65796, %f44668;
	// end inline asm
	// begin inline asm
	fma.rn.f32 %f44676, %f44210, %f65796, %f44672;
	// end inline asm
	// begin inline asm
	fma.rn.f32 %f44680, %f44210, %f65796, %f44676;
	// end inline asm
	// begin inline asm
	fma.rn.f32 %f44684, %f44210, %f65796, %f44680;
	// end inline asm
	// begin inline asm
	fma.rn.f32 %f44688, %f44210, %f65796, %f44684;
	// end inline asm
	// begin inline asm
	fma.rn.f32 %f44692, %f44210, %f65796, %f44688;
	// end inline asm
	// begin inline asm
	fma.rn.f32 %f44696, %f44210, %f65796, %f44692;
	// end inline asm
	// begin inline asm
	fma.rn.f32 %f44700, %f44210, %f65796, %f44696;
	// end inline asm
	// begin inline asm
	fma.rn.f32 %f44704, %f44210, %f65796, %f44700;
	// end inline asm
	// begin inline asm
	fma.rn.f32 %f44708, %f44210, %f65796, %f44704;
	// end inline asm
	// begin inline asm
	fma.rn.f32 %f44712, %f44210, %f65796, %f44708;
	// end inline asm
	// begin inline asm
	fma.rn.f32 %f44716, %f44210, %f65796, %f44712;
	// end inline asm
	// begin inline asm
	fma.rn.f32 %f44720, %f44210, %f65796, %f44716;
	// end inline asm
	// begin inline asm
	sin.approx.f32  %f44724, %f44720;
	// end inline asm
	// begin inline asm
	fma.rn.f32 %f44726, %f44724, %f65796, %f44720;
	// end inline asm
	// begin inline asm
	fma.rn.f32 %f44730, %f44724, %f65796, %f44726;
	// end inline asm
	// begin inline asm
	fma.rn.f32 %f44734, %f44724, %f65796, %f44730;
	// end inline asm
	// begin inline asm
	fma.rn.f32 %f44738, %f44724, %f65796, %f44734;
	// end inline asm
	// begin inline asm
	fma.rn.f32 %f44742, %f44724, %f65796, %f44738;
	// end inline asm
	// begin inline asm
	fma.rn.f32 %f44746, %f44724, %f65796, %f44742;
	// end inline asm
	// begin inline asm
	fma.rn.f32 %f44750, %f44724, %f65796, %f44746;
	// end inline asm
	// begin inline asm
	fma.rn.f32 %f44754, %f44724, %f65796, %f44750;
	// end inline asm
	// begin inline asm
	fma.rn.f32 %f44758, %f44724, %f65796, %f44754;
	// end inline asm
	// begin inline asm
	fma.rn.f32 %f44762, %f44724, %f65796, %f44758;
	// end inline asm
	// begin inline asm
	fma.rn.f32 %f44766, %f44724, %f65796, %f44762;
	// end inline asm
	// begin inline asm
	fma.rn.f32 %f44770, %f44724, %f65796, %f44766;
	// end inline asm
	// begin inline asm
	fma.rn.f32 %f44774, %f44724, %f65796, %f44770;
	// end inline asm
	// begin inline asm
	fma.rn.f32 %f44778, %f44724, %f65796, %f44774;
	// end inline asm
	// begin inline asm
	fma.rn.f32 %f44782, %f44724, %f65796, %f44778;
	// end inline asm
	// begin inline asm
	fma.rn.f32 %f44786, %f44724, %f65796, %f44782;
	// end inline asm
	// begin inline asm
	fma.rn.f32 %f44790, %f44724, %f65796, %f44786;
	// end inline asm
	// begin inline asm
	fma.rn.f32 %f44794, %f44724, %f65796, %f44790;
	// end inline asm
	// begin inline asm
	fma.rn.f32 %f44798, %f44724, %f65796, %f44794;
	// end inline asm
	// begin inline asm
	fma.rn.f32 %f44802, %f44724, %f65796, %f44798;
	// end inline asm
	// begin inline asm
	fma.rn.f32 %f44806, %f44724, %f65796, %f44802;
	// end inline asm
	// begin inline asm
	fma.rn.f32 %f44810, %f44724, %f65796, %f44806;
	// end inline asm
	// begin inline asm
	fma.rn.f32 %f44814, %f44724, %f65796, %f44810;
	// end inline asm
	// begin inline asm
	fma.rn.f32 %f44818, %f44724, %f65796, %f44814;
	// end inline asm
	// begin inline asm
	fma.rn.f32 %f44822, %f44724, %f65796, %f44818;
	// end inline asm
	// begin inline asm
	fma.rn.f32 %f44826, %f44724, %f65796, %f44822;
	// end inline asm
	// begin inline asm
	fma.rn.f32 %f44830, %f44724, %f65796, %f44826;
	// end inline asm
	// begin inline asm
	fma.rn.f32 %f44834, %f44724, %f65796, %f44830;
	// end inline asm
	// begin inline asm
	fma.rn.f32 %f44838, %f44724, %f65796, %f44834;
	// end inline asm
	// begin inline asm
	fma.rn.f32 %f44842, %f44724, %f65796, %f44838;
	// end inline asm
	// begin inline asm
	fma.rn.f32 %f44846, %f44724, %f65796, %f44842;
	// end inline asm
	// begin inline asm
	fma.rn.f32 %f44850, %f44724, %f65796, %f44846;
	// end inline asm
	// begin inline asm
	fma.rn.f32 %f44854, %f44724, %f65796, %f44850;
	// end inline asm
	// begin inline asm
	fma.rn.f32 %f44858, %f44724, %f65796, %f44854;
	// end inline asm
	// begin inline asm
	fma.rn.f32 %f44862, %f44724, %f65796, %f44858;
	// end inline asm
	// begin inline asm
	fma.rn.f32 %f44866, %f44724, %f65796, %f44862;
	// end inline asm
	// begin inline asm
	fma.rn.f32 %f44870, %f44724, %f65796, %f44866;
	// end inline asm
	// begin inline asm
	fma.rn.f32 %f44874, %f44724, %f65796, %f44870;
	// end inline asm
	// begin inline asm
	fma.rn.f32 %f44878, %f44724, %f65796, %f44874;
	// end inline asm
	// begin inline asm
	fma.rn.f32 %f44882, %f44724, %f65796, %f44878;
	// end inline asm
	// begin inline asm
	fma.rn.f32 %f44886, %f44724, %f65796, %f44882;
	// end inline asm
	// begin inline asm
	fma.rn.f32 %f44890, %f44724, %f65796, %f44886;
	// end inline asm
	// begin inline asm
	fma.rn.f32 %f44894, %f44724, %f65796, %f44890;
	// end inline asm
	// begin inline asm
	fma.rn.f32 %f44898, %f44724, %f65796, %f44894;
	// end inline asm
	// begin inline asm
	fma.rn.f32 %f44902, %f44724, %f65796, %f44898;
	// end inline asm
	// begin inline asm
	fma.rn.f32 %f44906, %f44724, %f65796, %f44902;
	// end inline asm
	// begin inline asm
	fma.rn.f32 %f44910, %f44724, %f65796, %f44906;
	// end inline asm
	// begin inline asm
	fma.rn.f32 %f44914, %f44724, %f65796, %f44910;
	// end inline asm
	// begin inline asm
	fma.rn.f32 %f44918, %f44724, %f65796, %f44914;
	// end inline asm
	// begin inline asm
	fma.rn.f32 %f44922, %f44724, %f65796, %f44918;
	// end inline asm
	// begin inline asm
	fma.rn.f32 %f44926, %f44724, %f65796, %f44922;
	// end inline asm
	// begin inline asm
	fma.rn.f32 %f44930, %f44724, %f65796, %f44926;
	// end inline asm
	// begin inline asm
	fma.rn.f32 %f44934, %f44724, %f65796, %f44930;
	// end inline asm
	// begin inline asm
	fma.rn.f32 %f44938, %f44724, %f65796, %f44934;
	// end inline asm
	// begin inline asm
	fma.rn.f32 %f44942, %f44724, %f65796, %f44938;
	// end inline asm
	// begin inline asm
	fma.rn.f32 %f44946, %f44724, %f65796, %f44942;
	// end inline asm
	// begin inline asm
	fma.rn.f32 %f44950, %f44724, %f65796, %f44946;
	// end inline asm
	// begin inline asm
	fma.rn.f32 %f44954, %f44724, %f65796, %f44950;
	// end inline asm
	// begin inline asm
	fma.rn.f32 %f44958, %f44724, %f65796, %f44954;
	// end inline asm
	// begin inline asm
	fma.rn.f32 %f44962, %f44724, %f65796, %f44958;
	// end inline asm
	// begin inline asm
	fma.rn.f32 %f44966, %f44724, %f65796, %f44962;
	// end inline asm
	// begin inline asm
	fma.rn.f32 %f44970, %f44724, %f65796, %f44966;
	// end inline asm
	// begin inline asm
	fma.rn.f32 %f44974, %f44724, %f65796, %f44970;
	// end inline asm
	// begin inline asm
	fma.rn.f32 %f44978, %f44724, %f65796, %f44974;
	// end inline asm
	// begin inline asm
	fma.rn.f32 %f44982, %f44724, %f65796, %f44978;
	// end inline asm
	// begin inline asm
	fma.rn.f32 %f44986, %f44724, %f65796, %f44982;
	// end inline asm
	// begin inline asm
	fma.rn.f32 %f44990, %f44724, %f65796, %f44986;
	// end inline asm
	// begin inline asm
	fma.rn.f32 %f44994, %f44724, %f65796, %f44990;
	// end inline asm
	// begin inline asm
	fma.rn.f32 %f44998, %f44724, %f65796, %f44994;
	// end inline asm
	// begin inline asm
	fma.rn.f32 %f45002, %f44724, %f65796, %f44998;
	// end inline asm
	// begin inline asm
	fma.rn.f32 %f45006, %f44724, %f65796, %f45002;
	// end inline asm
	// begin inline asm
	fma.rn.f32 %f45010, %f44724, %f65796, %f45006;
	// end inline asm
	// begin inline asm
	fma.rn.f32 %f45014, %f44724, %f65796, %f45010;
	// end inline asm
	// begin inline asm
	fma.rn.f32 %f45018, %f44724, %f65796, %f45014;
	// end inline asm
	// begin inline asm
	fma.rn.f32 %f45022, %f44724, %f65796, %f45018;
	// end inline asm
	// begin inline asm
	fma.rn.f32 %f45026, %f44724, %f65796, %f45022;
	// end inline asm
	// begin inline asm
	fma.rn.f32 %f45030, %f44724, %f65796, %f45026;
	// end inline asm
	// begin inline asm
	fma.rn.f32 %f45034, %f44724, %f65796, %f45030;
	// end inline asm
	// begin inline asm
	fma.rn.f32 %f45038, %f44724, %f65796, %f45034;
	// end inline asm
	// begin inline asm
	fma.rn.f32 %f45042, %f44724, %f65796, %f45038;
	// end inline asm
	// begin inline asm
	fma.rn.f32 %f45046, %f44724, %f65796, %f45042;
	// end inline asm
	// begin inline asm
	fma.rn.f32 %f45050, %f44724, %f65796, %f45046;
	// end inline asm
	// begin inline asm
	fma.rn.f32 %f45054, %f44724, %f65796, %f45050;
	// end inline asm
	// begin inline asm
	fma.rn.f32 %f45058, %f44724, %f65796, %f45054;
	// end inline asm
	// begin inline asm
	fma.rn.f32 %f45062, %f44724, %f65796, %f45058;
	// end inline asm
	// begin inline asm
	fma.rn.f32 %f45066, %f44724, %f65796, %f45062;
	// end inline asm
	// begin inline asm
	fma.rn.f32 %f45070, %f44724, %f65796, %f45066;
	// end inline asm
	// begin inline asm
	fma.rn.f32 %f45074, %f44724, %f65796, %f45070;
	// end inline asm
	// begin inline asm
	fma.rn.f32 %f45078, %f44724, %f65796, %f45074;
	// end inline asm
	// begin inline asm
	fma.rn.f32 %f45082, %f44724, %f65796, %f45078;
	// end inline asm
	// begin inline asm
	fma.rn.f32 %f45086, %f44724, %f65796, %f45082;
	// end inline asm
	// begin inline asm
	fma.rn.f32 %f45090, %f44724, %f65796, %f45086;
	// end inline asm
	// begin inline asm
	fma.rn.f32 %f45094, %f44724, %f65796, %f45090;
	// end inline asm
	// begin inline asm
	fma.rn.f32 %f45098, %f44724, %f65796, %f45094;
	// end inline asm
	// begin inline asm
	fma.rn.f32 %f45102, %f44724, %f65796, %f45098;
	// end inline asm
	// begin inline asm
	fma.rn.f32 %f45106, %f44724, %f65796, %f45102;
	// end inline asm
	// begin inline asm
	fma.rn.f32 %f45110, %f44724, %f65796, %f45106;
	// end inline asm
	// begin inline asm
	fma.rn.f32 %f45114, %f44724, %f65796, %f45110;
	// end inline asm
	// begin inline asm
	fma.rn.f32 %f45118, %f44724, %f65796, %f45114;
	// end inline asm
	// begin inline asm
	fma.rn.f32 %f45122, %f44724, %f65796, %f45118;
	// end inline asm
	// begin inline asm
	fma.rn.f32 %f45126, %f44724, %f65796, %f45122;
	// end inline asm
	// begin inline asm
	fma.rn.f32 %f45130, %f44724, %f65796, %f45126;
	// end inline asm
	// begin inline asm
	fma.rn.f32 %f45134, %f44724, %f65796, %f45130;
	// end inline asm
	// begin inline asm
	fma.rn.f32 %f45138, %f44724, %f65796, %f45134;
	// end inline asm
	// begin inline asm
	fma.rn.f32 %f45142, %f44724, %f65796, %f45138;
	// end inline asm
	// begin inline asm
	fma.rn.f32 %f45146, %f44724, %f65796, %f45142;
	// end inline asm
	// begin inline asm
	fma.rn.f32 %f45150, %f44724, %f65796, %f45146;
	// end inline asm
	// begin inline asm
	fma.rn.f32 %f45154, %f44724, %f65796, %f45150;
	// end inline asm
	// begin inline asm
	fma.rn.f32 %f45158, %f44724, %f65796, %f45154;
	// end inline asm
	// begin inline asm
	fma.rn.f32 %f45162, %f44724, %f65796, %f45158;
	// end inline asm
	// begin inline asm
	fma.rn.f32 %f45166, %f44724, %f65796, %f45162;
	// end inline asm
	// begin inline asm
	fma.rn.f32 %f45170, %f44724, %f65796, %f45166;
	// end inline asm
	// begin inline asm
	fma.rn.f32 %f45174, %f44724, %f65796, %f45170;
	// end inline asm
	// begin inline asm
	fma.rn.f32 %f45178, %f44724, %f65796, %f45174;
	// end inline asm
	// begin inline asm
	fma.rn.f32 %f45182, %f44724, %f65796, %f45178;
	// end inline asm
	// begin inline asm
	fma.rn.f32 %f45186, %f44724, %f65796, %f45182;
	// end inline asm
	// begin inline asm
	fma.rn.f32 %f45190, %f44724, %f65796, %f45186;
	// end inline asm
	// begin inline asm
	fma.rn.f32 %f45194, %f44724, %f65796, %f45190;
	// end inline asm
	// begin inline asm
	fma.rn.f32 %f45198, %f44724, %f65796, %f45194;
	// end inline asm
	// begin inline asm
	fma.rn.f32 %f45202, %f44724, %f65796, %f45198;
	// end inline asm
	// begin inline asm
	fma.rn.f32 %f45206, %f44724, %f65796, %f45202;
	// end inline asm
	// begin inline asm
	fma.rn.f32 %f45210, %f44724, %f65796, %f45206;
	// end inline asm
	// begin inline asm
	fma.rn.f32 %f45214, %f44724, %f65796, %f45210;
	// end inline asm
	// begin inline asm
	fma.rn.f32 %f45218, %f44724, %f65796, %f45214;
	// end inline asm
	// begin inline asm
	fma.rn.f32 %f45222, %f44724, %f65796, %f45218;
	// end inline asm
	// begin inline asm
	fma.rn.f32 %f45226, %f44724, %f65796, %f45222;
	// end inline asm
	// begin inline asm
	fma.rn.f32 %f45230, %f44724, %f65796, %f45226;
	// end inline asm
	// begin inline asm
	fma.rn.f32 %f45234, %f44724, %f65796, %f45230;
	// end inline asm
	// begin inline asm
	sin.approx.f32  %f45238, %f45234;
	// end inline asm
	// begin inline asm
	fma.rn.f32 %f45240, %f45238, %f65796, %f45234;
	// end inline asm
	// begin inline asm
	fma.rn.f32 %f45244, %f45238, %f65796, %f45240;
	// end inline asm
	// begin inline asm
	fma.rn.f32 %f45248, %f45238, %f65796, %f45244;
	// end inline asm
	// begin inline asm
	fma.rn.f32 %f45252, %f45238, %f65796, %f45248;
	// end inline asm
	// begin inline asm
	fma.rn.f32 %f45256, %f45238, %f65796, %f45252;
	// end inline asm
	// begin inline asm
	fma.rn.f32 %f45260, %f45238, %f65796, %f45256;
	// end inline asm
	// begin inline asm
	fma.rn.f32 %f45264, %f45238, %f65796, %f45260;
	// end inline asm
	// begin inline asm
	fma.rn.f32 %f45268, %f45238, %f65796, %f45264;
	// end inline asm
	// begin inline asm
	fma.rn.f32 %f45272, %f45238, %f65796, %f45268;
	// end inline asm
	// begin inline asm
	fma.rn.f32 %f45276, %f45238, %f65796, %f45272;
	// end inline asm
	// begin inline asm
	fma.rn.f32 %f45280, %f45238, %f65796, %f45276;
	// end inline asm
	// begin inline asm
	fma.rn.f32 %f45284, %f45238, %f65796, %f45280;
	// end inline asm
	// begin inline asm
	fma.rn.f32 %f45288, %f45238, %f65796, %f45284;
	// end inline asm
	// begin inline asm
	fma.rn.f32 %f45292, %f45238, %f65796, %f45288;
	// end inline asm
	// begin inline asm
	fma.rn.f32 %f45296, %f45238, %f65796, %f45292;
	// end inline asm
	// begin inline asm
	fma.rn.f32 %f45300, %f45238, %f65796, %f45296;
	// end inline asm
	// begin inline asm
	fma.rn.f32 %f45304, %f45238, %f65796, %f45300;
	// end inline asm
	// begin inline asm
	fma.rn.f32 %f45308, %f45238, %f65796, %f45304;
	// end inline asm
	// begin inline asm
	fma.rn.f32 %f45312, %f45238, %f65796, %f45308;
	// end inline asm
	// begin inline asm
	fma.rn.f32 %f45316, %f45238, %f65796, %f45312;
	// end inline asm
	// begin inline asm
	fma.rn.f32 %f45320, %f45238, %f65796, %f45316;
	// end inline asm
	// begin inline asm
	fma.rn.f32 %f45324, %f45238, %f65796, %f45320;
	// end inline asm
	// begin inline asm
	fma.rn.f32 %f45328, %f45238, %f65796, %f45324;
	// end inline asm
	// begin inline asm
	fma.rn.f32 %f45332, %f45238, %f65796, %f45328;
	// end inline asm
	// begin inline asm
	fma.rn.f32 %f45336, %f45238, %f65796, %f45332;
	// end inline asm
	// begin inline asm
	fma.rn.f32 %f45340, %f45238, %f65796, %f45336;
	// end inline asm
	// begin inline asm
	fma.rn.f32 %f45344, %f45238, %f65796, %f45340;
	// end inline asm
	// begin inline asm
	fma.rn.f32 %f45348, %f45238, %f65796, %f45344;
	// end inline asm
	// begin inline asm
	fma.rn.f32 %f45352, %f45238, %f65796, %f45348;
	// end inline asm
	// begin inline asm
	fma.rn.f32 %f45356, %f45238, %f65796, %f45352;
	// end inline asm
	// begin inline asm
	fma.rn.f32 %f45360, %f45238, %f65796, %f45356;
	// end inline asm
	// begin inline asm
	fma.rn.f32 %f45364, %f45238, %f65796, %f45360;
	// end inline asm
	// begin inline asm
	fma.rn.f32 %f45368, %f45238, %f65796, %f45364;
	// end inline asm
	// begin inline asm
	fma.rn.f32 %f45372, %f45238, %f65796, %f45368;
	// end inline asm
	// begin inline asm
	fma.rn.f32 %f45376, %f45238, %f65796, %f45372;
	// end inline asm
	// begin inline asm
	fma.rn.f32 %f45380, %f45238, %f65796, %f45376;
	// end inline asm
	// begin inline asm
	fma.rn.f32 %f45384, %f45238, %f65796, %f45380;
	// end inline asm
	// begin inline asm
	fma.rn.f32 %f45388, %f45238, %f65796, %f45384;
	// end inline asm
	// begin inline asm
	fma.rn.f32 %f45392, %f45238, %f65796, %f45388;
	// end inline asm
	// begin inline asm
	fma.rn.f32 %f45396, %f45238, %f65796, %f45392;
	// end inline asm
	// begin inline asm
	fma.rn.f32 %f45400, %f45238, %f65796, %f45396;
	// end inline asm
	// begin inline asm
	fma.rn.f32 %f45404, %f45238, %f65796, %f45400;
	// end inline asm
	// begin inline asm
	fma.rn.f32 %f45408, %f45238, %f65796, %f45404;
	// end inline asm
	// begin inline asm
	fma.rn.f32 %f45412, %f45238, %f65796, %f45408;
	// end inline asm
	// begin inline asm
	fma.rn.f32 %f45416, %f45238, %f65796, %f45412;
	// end inline asm
	// begin inline asm
	fma.rn.f32 %f45420, %f45238, %f65796, %f45416;
	// end inline asm
	// begin inline asm
	fma.rn.f32 %f45424, %f45238, %f65796, %f45420;
	// end inline asm
	// begin inline asm
	fma.rn.f32 %f45428, %f45238, %f65796, %f45424;
	// end inline asm
	// begin inline asm
	fma.rn.f32 %f45432, %f45238, %f65796, %f45428;
	// end inline asm
	// begin inline asm
	fma.rn.f32 %f45436, %f45238, %f65796, %f45432;
	// end inline asm
	// begin inline asm
	fma.rn.f32 %f45440, %f45238, %f65796, %f45436;
	// end inline asm
	// begin inline asm
	fma.rn.f32 %f45444, %f45238, %f65796, %f45440;
	// end inline asm
	// begin inline asm
	fma.rn.f32 %f45448, %f45238, %f65796, %f45444;
	// end inline asm
	// begin inline asm
	fma.rn.f32 %f45452, %f45238, %f65796, %f45448;
	// end inline asm
	// begin inline asm
	fma.rn.f32 %f45456, %f45238, %f65796, %f45452;
	// end inline asm
	// begin inline asm
	fma.rn.f32 %f45460, %f45238, %f65796, %f45456;
	// end inline asm
	// begin inline asm
	fma.rn.f32 %f45464, %f45238, %f65796, %f45460;
	// end inline asm
	// begin inline asm
	fma.rn.f32 %f45468, %f45238, %f65796, %f45464;
	// end inline asm
	// begin inline asm
	fma.rn.f32 %f45472, %f45238, %f65796, %f45468;
	// end inline asm
	// begin inline asm
	fma.rn.f32 %f45476, %f45238, %f65796, %f45472;
	// end inline asm
	// begin inline asm
	fma.rn.f32 %f45480, %f45238, %f65796, %f45476;
	// end inline asm
	// begin inline asm
	fma.rn.f32 %f45484, %f45238, %f65796, %f45480;
	// end inline asm
	// begin inline asm
	fma.rn.f32 %f45488, %f45238, %f65796, %f45484;
	// end inline asm
	// begin inline asm
	fma.rn.f32 %f45492, %f45238, %f65796, %f45488;
	// end inline asm
	// begin inline asm
	fma.rn.f32 %f45496, %f45238, %f65796, %f45492;
	// end inline asm
	// begin inline asm
	fma.rn.f32 %f45500, %f45238, %f65796, %f45496;
	// end inline asm
	// begin inline asm
	fma.rn.f32 %f45504, %f45238, %f65796, %f45500;
	// end inline asm
	// begin inline asm
	fma.rn.f32 %f45508, %f45238, %f65796, %f45504;
	// end inline asm
	// begin inline asm
	fma.rn.f32 %f45512, %f45238, %f65796, %f45508;
	// end inline asm
	// begin inline asm
	fma.rn.f32 %f45516, %f45238, %f65796, %f45512;
	// end inline asm
	// begin inline asm
	fma.rn.f32 %f45520, %f45238, %f65796, %f45516;
	// end inline asm
	// begin inline asm
	fma.rn.f32 %f45524, %f45238, %f65796, %f45520;
	// end inline asm
	// begin inline asm
	fma.rn.f32 %f45528, %f45238, %f65796, %f45524;
	// end inline asm
	// begin inline asm
	fma.rn.f32 %f45532, %f45238, %f65796, %f45528;
	// end inline asm
	// begin inline asm
	fma.rn.f32 %f45536, %f45238, %f65796, %f45532;
	// end inline asm
	// begin inline asm
	fma.rn.f32 %f45540, %f45238, %f65796, %f45536;
	// end inline asm
	// begin inline asm
	fma.rn.f32 %f45544, %f45238, %f65796, %f45540;
	// end inline asm
	// begin inline asm
	fma.rn.f32 %f45548, %f45238, %f65796, %f45544;
	// end inline asm
	// begin inline asm
	fma.rn.f32 %f45552, %f45238, %f65796, %f45548;
	// end inline asm
	// begin inline asm
	fma.rn.f32 %f45556, %f45238, %f65796, %f45552;
	// end inline asm
	// begin inline asm
	fma.rn.f32 %f45560, %f45238, %f65796, %f45556;
	// end inline asm
	// begin inline asm
	fma.rn.f32 %f45564, %f45238, %f65796, %f45560;
	// end inline asm
	// begin inline asm
	fma.rn.f32 %f45568, %f45238, %f65796, %f45564;
	// end inline asm
	// begin inline asm
	fma.rn.f32 %f45572, %f45238, %f65796, %f45568;
	// end inline asm
	// begin inline asm
	fma.rn.f32 %f45576, %f45238, %f65796, %f45572;
	// end inline asm
	// begin inline asm
	fma.rn.f32 %f45580, %f45238, %f65796, %f45576;
	// end inline asm
	// begin inline asm
	fma.rn.f32 %f45584, %f45238, %f65796, %f45580;
	// end inline asm
	// begin inline asm
	fma.rn.f32 %f45588, %f45238, %f65796, %f45584;
	// end inline asm
	// begin inline asm
	fma.rn.f32 %f45592, %f45238, %f65796, %f45588;
	// end inline asm
	// begin inline asm
	fma.rn.f32 %f45596, %f45238, %f65796, %f45592;
	// end inline asm
	// begin inline asm
	fma.rn.f32 %f45600, %f45238, %f65796, %f45596;
	// end inline asm
	// begin inline asm
	fma.rn.f32 %f45604, %f45238, %f65796, %f45600;
	// end inline asm
	// begin inline asm
	fma.rn.f32 %f45608, %f45238, %f65796, %f45604;
	// end inline asm
	// begin inline asm
	fma.rn.f32 %f45612, %f45238, %f65796, %f45608;
	// end inline asm
	// begin inline asm
	fma.rn.f32 %f45616, %f45238, %f65796, %f45612;
	// end inline asm
	// begin inline asm
	fma.rn.f32 %f45620, %f45238, %f65796, %f45616;
	// end inline asm
	// begin inline asm
	fma.rn.f32 %f45624, %f45238, %f65796, %f45620;
	// end inline asm
	// begin inline asm
	fma.rn.f32 %f45628, %f45238, %f65796, %f45624;
	// end inline asm
	// begin inline asm
	fma.rn.f32 %f45632, %f45238, %f65796, %f45628;
	// end inline asm
	// begin inline asm
	fma.rn.f32 %f45636, %f45238, %f65796, %f45632;
	// end inline asm
	// begin inline asm
	fma.rn.f32 %f45640, %f45238, %f65796, %f45636;
	// end inline asm
	// begin inline asm
	fma.rn.f32 %f45644, %f45238, %f65796, %f45640;
	// end inline asm
	// begin inline asm
	fma.rn.f32 %f45648, %f45238, %f65796, %f45644;
	// end inline asm
	// begin inline asm
	fma.rn.f32 %f45652, %f45238, %f65796, %f45648;
	// end inline asm
	// begin inline asm
	fma.rn.f32 %f45656, %f45238, %f65796, %f45652;
	// end inline asm
	// begin inline asm
	fma.rn.f32 %f45660, %f45238, %f65796, %f45656;
	// end inline asm
	// begin inline asm
	fma.rn.f32 %f45664, %f45238, %f65796, %f45660;
	// end inline asm
	// begin inline asm
	fma.rn.f32 %f45668, %f45238, %f65796, %f45664;
	// end inline asm
	// begin inline asm
	fma.rn.f32 %f45672, %f45238, %f65796, %f45668;
	// end inline asm
	// begin inline asm
	fma.rn.f32 %f45676, %f45238, %f65796, %f45672;
	// end inline asm
	// begin inline asm
	fma.rn.f32 %f45680, %f45238, %f65796, %f45676;
	// end inline asm
	// begin inline asm
	fma.rn.f32 %f45684, %f45238, %f65796, %f45680;
	// end inline asm
	// begin inline asm
	fma.rn.f32 %f45688, %f45238, %f65796, %f45684;
	// end inline asm
	// begin inline asm
	fma.rn.f32 %f45692, %f45238, %f65796, %f45688;
	// end inline asm
	// begin inline asm
	fma.rn.f32 %f45696, %f45238, %f65796, %f45692;
	// end inline asm
	// begin inline asm
	fma.rn.f32 %f45700, %f45238, %f65796, %f45696;
	// end inline asm
	// begin inline asm
	fma.rn.f32 %f45704, %f45238, %f65796, %f45700;
	// end inline asm
	// begin inline asm
	fma.rn.f32 %f45708, %f45238, %f65796, %f45704;
	// end inline asm
	// begin inline asm
	fma.rn.f32 %f45712, %f45238, %f65796, %f45708;
	// end inline asm
	// begin inline asm
	fma.rn.f32 %f45716, %f45238, %f65796, %f45712;
	// end inline asm
	// begin inline asm
	fma.rn.f32 %f45720, %f45238, %f65796, %f45716;
	// end inline asm
	// begin inline asm
	fma.rn.f32 %f45724, %f45238, %f65796, %f45720;
	// end inline asm
	// begin inline asm
	fma.rn.f32 %f45728, %f45238, %f65796, %f45724;
	// end inline asm
	// begin inline asm
	fma.rn.f32 %f45732, %f45238, %f65796, %f45728;
	// end inline asm
	// begin inline asm
	fma.rn.f32 %f45736, %f45238, %f65796, %f45732;
	// end inline asm
	// begin inline asm
	fma.rn.f32 %f45740, %f45238, %f65796, %f45736;
	// end inline asm
	// begin inline asm
	fma.rn.f32 %f45744, %f45238, %f65796, %f45740;
	// end inline asm
	// begin inline asm
	fma.rn.f32 %f45748, %f45238, %f65796, %f45744;
	// end inline asm
	// begin inline asm
	sin.approx.f32  %f45752, %f45748;
	// end inline asm
	// begin inline asm
	fma.rn.f32 %f45754, %f45752, %f65796, %f45748;
	// end inline asm
	// begin inline asm
	fma.rn.f32 %f45758, %f45752, %f65796, %f45754;
	// end inline asm
	// begin inline asm
	fma.rn.f32 %f45762, %f45752, %f65796, %f45758;
	// end inline asm
	// begin inline asm
	fma.rn.f32 %f45766, %f45752, %f65796, %f45762;
	// end inline asm
	// begin inline asm
	fma.rn.f32 %f45770, %f45752, %f65796, %f45766;
	// end inline asm
	// begin inline asm
	fma.rn.f32 %f45774, %f45752, %f65796, %f45770;
	// end inline asm
	// begin inline asm
	fma.rn.f32 %f45778, %f45752, %f65796, %f45774;
	// end inline asm
	// begin inline asm
	fma.rn.f32 %f45782, %f45752, %f65796, %f45778;
	// end inline asm
	// begin inline asm
	fma.rn.f32 %f45786, %f45752, %f65796, %f45782;
	// end inline asm
	// begin inline asm
	fma.rn.f32 %f45790, %f45752, %f65796, %f45786;
	// end inline asm
	// begin inline asm
	fma.rn.f32 %f45794, %f45752, %f65796, %f45790;
	// end inline asm
	// begin inline asm
	fma.rn.f32 %f45798, %f45752, %f65796, %f45794;
	// end inline asm
	// begin inline asm
	fma.rn.f32 %f45802, %f45752, %f65796, %f45798;
	// end inline asm
	// begin inline asm
	fma.rn.f32 %f45806, %f45752, %f65796, %f45802;
	// end inline asm
	// begin inline asm
	fma.rn.f32 %f45810, %f45752, %f65796, %f45806;
	// end inline asm
	// begin inline asm
	fma.rn.f32 %f45814, %f45752, %f65796, %f45810;
	// end inline asm
	// begin inline asm
	fma.rn.f32 %f45818, %f45752, %f65796, %f45814;
	// end inline asm
	// begin inline asm
	fma.rn.f32 %f45822, %f45752, %f65796, %f45818;
	// end inline asm
	// begin inline asm
	fma.rn.f32 %f45826, %f45752, %f65796, %f45822;
	// end inline asm
	// begin inline asm
	fma.rn.f32 %f45830, %f45752, %f65796, %f45826;
	// end inline asm
	// begin inline asm
	fma.rn.f32 %f45834, %f45752, %f65796, %f45830;
	// end inline asm
	// begin inline asm
	fma.rn.f32 %f45838, %f45752, %f65796, %f45834;
	// end inline asm
	// begin inline asm
	fma.rn.f32 %f45842, %f45752, %f65796, %f45838;
	// end inline asm
	// begin inline asm
	fma.rn.f32 %f45846, %f45752, %f65796, %f45842;
	// end inline asm
	// begin inline asm
	fma.rn.f32 %f45850, %f45752, %f65796, %f45846;
	// end inline asm
	// begin inline asm
	fma.rn.f32 %f45854, %f45752, %f65796, %f45850;
	// end inline asm
	// begin inline asm
	fma.rn.f32 %f45858, %f45752, %f65796, %f45854;
	// end inline asm
	// begin inline asm
	fma.rn.f32 %f45862, %f45752, %f65796, %f45858;
	// end inline asm
	// begin inline asm
	fma.rn.f32 %f45866, %f45752, %f65796, %f45862;
	// end inline asm
	// begin inline asm
	fma.rn.f32 %f45870, %f45752, %f65796, %f45866;
	// end inline asm
	// begin inline asm
	fma.rn.f32 %f45874, %f45752, %f65796, %f45870;
	// end inline asm
	// begin inline asm
	fma.rn.f32 %f45878, %f45752, %f65796, %f45874;
	// end inline asm
	// begin inline asm
	fma.rn.f32 %f45882, %f45752, %f65796, %f45878;
	// end inline asm
	// begin inline asm
	fma.rn.f32 %f45886, %f45752, %f65796, %f45882;
	// end inline asm
	// begin inline asm
	fma.rn.f32 %f45890, %f45752, %f65796, %f45886;
	// end inline asm
	// begin inline asm
	fma.rn.f32 %f45894, %f45752, %f65796, %f45890;
	// end inline asm
	// begin inline asm
	fma.rn.f32 %f45898, %f45752, %f65796, %f45894;
	// end inline asm
	// begin inline asm
	fma.rn.f32 %f45902, %f45752, %f65796, %f45898;
	// end inline asm
	// begin inline asm
	fma.rn.f32 %f45906, %f45752, %f65796, %f45902;
	// end inline asm
	// begin inline asm
	fma.rn.f32 %f45910, %f45752, %f65796, %f45906;
	// end inline asm
	// begin inline asm
	fma.rn.f32 %f45914, %f45752, %f65796, %f45910;
	// end inline asm
	// begin inline asm
	fma.rn.f32 %f45918, %f45752, %f65796, %f45914;
	// end inline asm
	// begin inline asm
	fma.rn.f32 %f45922, %f45752, %f65796, %f45918;
	// end inline asm
	// begin inline asm
	fma.rn.f32 %f45926, %f45752, %f65796, %f45922;
	// end inline asm
	// begin inline asm
	fma.rn.f32 %f45930, %f45752, %f65796, %f45926;
	// end inline asm
	// begin inline asm
	fma.rn.f32 %f45934, %f45752, %f65796, %f45930;
	// end inline asm
	// begin inline asm
	fma.rn.f32 %f45938, %f45752, %f65796, %f45934;
	// end inline asm
	// begin inline asm
	fma.rn.f32 %f45942, %f45752, %f65796, %f45938;
	// end inline asm
	// begin inline asm
	fma.rn.f32 %f45946, %f45752, %f65796, %f45942;
	// end inline asm
	// begin inline asm
	fma.rn.f32 %f45950, %f45752, %f65796, %f45946;
	// end inline asm
	// begin inline asm
	fma.rn.f32 %f45954, %f45752, %f65796, %f45950;
	// end inline asm
	// begin inline asm
	fma.rn.f32 %f45958, %f45752, %f65796, %f45954;
	// end inline asm
	// begin inline asm
	fma.rn.f32 %f45962, %f45752, %f65796, %f45958;
	// end inline asm
	// begin inline asm
	fma.rn.f32 %f45966, %f45752, %f65796, %f45962;
	// end inline asm
	// begin inline asm
	fma.rn.f32 %f45970, %f45752, %f65796, %f45966;
	// end inline asm
	// begin inline asm
	fma.rn.f32 %f45974, %f45752, %f65796, %f45970;
	// end inline asm
	// begin inline asm
	fma.rn.f32 %f45978, %f45752, %f65796, %f45974;
	// end inline asm
	// begin inline asm
	fma.rn.f32 %f45982, %f45752, %f65796, %f45978;
	// end inline asm
	// begin inline asm
	fma.rn.f32 %f45986, %f45752, %f65796, %f45982;
	// end inline asm
	// begin inline asm
	fma.rn.f32 %f45990, %f45752, %f65796, %f45986;
	// end inline asm
	// begin inline asm
	fma.rn.f32 %f45994, %f45752, %f65796, %f45990;
	// end inline asm
	// begin inline asm
	fma.rn.f32 %f45998, %f45752, %f65796, %f45994;
	// end inline asm
	// begin inline asm
	fma.rn.f32 %f46002, %f45752, %f65796, %f45998;
	// end inline asm
	// begin inline asm
	fma.rn.f32 %f46006, %f45752, %f65796, %f46002;
	// end inline asm
	// begin inline asm
	fma.rn.f32 %f46010, %f45752, %f65796, %f46006;
	// end inline asm
	// begin inline asm
	fma.rn.f32 %f46014, %f45752, %f65796, %f46010;
	// end inline asm
	// begin inline asm
	fma.rn.f32 %f46018, %f45752, %f65796, %f46014;
	// end inline asm
	// begin inline asm
	fma.rn.f32 %f46022, %f45752, %f65796, %f46018;
	// end inline asm
	// begin inline asm
	fma.rn.f32 %f46026, %f45752, %f65796, %f46022;
	// end inline asm
	// begin inline asm
	fma.rn.f32 %f46030, %f45752, %f65796, %f46026;
	// end inline asm
	// begin inline asm
	fma.rn.f32 %f46034, %f45752, %f65796, %f46030;
	// end inline asm
	// begin inline asm
	fma.rn.f32 %f46038, %f45752, %f65796, %f46034;
	// end inline asm
	// begin inline asm
	fma.rn.f32 %f46042, %f45752, %f65796, %f46038;
	// end inline asm
	// begin inline asm
	fma.rn.f32 %f46046, %f45752, %f65796, %f46042;
	// end inline asm
	// begin inline asm
	fma.rn.f32 %f46050, %f45752, %f65796, %f46046;
	// end inline asm
	// begin inline asm
	fma.rn.f32 %f46054, %f45752, %f65796, %f46050;
	// end inline asm
	// begin inline asm
	fma.rn.f32 %f46058, %f45752, %f65796, %f46054;
	// end inline asm
	// begin inline asm
	fma.rn.f32 %f46062, %f45752, %f65796, %f46058;
	// end inline asm
	// begin inline asm
	fma.rn.f32 %f46066, %f45752, %f65796, %f46062;
	// end inline asm
	// begin inline asm
	fma.rn.f32 %f46070, %f45752, %f65796, %f46066;
	// end inline asm
	// begin inline asm
	fma.rn.f32 %f46074, %f45752, %f65796, %f46070;
	// end inline asm
	// begin inline asm
	fma.rn.f32 %f46078, %f45752, %f65796, %f46074;
	// end inline asm
	// begin inline asm
	fma.rn.f32 %f46082, %f45752, %f65796, %f46078;
	// end inline asm
	// begin inline asm
	fma.rn.f32 %f46086, %f45752, %f65796, %f46082;
	// end inline asm
	// begin inline asm
	fma.rn.f32 %f46090, %f45752, %f65796, %f46086;
	// end inline asm
	// begin inline asm
	fma.rn.f32 %f46094, %f45752, %f65796, %f46090;
	// end inline asm
	// begin inline asm
	fma.rn.f32 %f46098, %f45752, %f65796, %f46094;
	// end inline asm
	// begin inline asm
	fma.rn.f32 %f46102, %f45752, %f65796, %f46098;
	// end inline asm
	// begin inline asm
	fma.rn.f32 %f46106, %f45752, %f65796, %f46102;
	// end inline asm
	// begin inline asm
	fma.rn.f32 %f46110, %f45752, %f65796, %f46106;
	// end inline asm
	// begin inline asm
	fma.rn.f32 %f46114, %f45752, %f65796, %f46110;
	// end inline asm
	// begin inline asm
	fma.rn.f32 %f46118, %f45752, %f65796, %f46114;
	// end inline asm
	// begin inline asm
	fma.rn.f32 %f46122, %f45752, %f65796, %f46118;
	// end inline asm
	// begin inline asm
	fma.rn.f32 %f46126, %f45752, %f65796, %f46122;
	// end inline asm
	// begin inline asm
	fma.rn.f32 %f46130, %f45752, %f65796, %f46126;
	// end inline asm
	// begin inline asm
	fma.rn.f32 %f46134, %f45752, %f65796, %f46130;
	// end inline asm
	// begin inline asm
	fma.rn.f32 %f46138, %f45752, %f65796, %f46134;
	// end inline asm
	// begin inline asm
	fma.rn.f32 %f46142, %f45752, %f65796, %f46138;
	// end inline asm
	// begin inline asm
	fma.rn.f32 %f46146, %f45752, %f65796, %f46142;
	// end inline asm
	// begin inline asm
	fma.rn.f32 %f46150, %f45752, %f65796, %f46146;
	// end inline asm
	// begin inline asm
	fma.rn.f32 %f46154, %f45752, %f65796, %f46150;
	// end inline asm
	// begin inline asm
	fma.rn.f32 %f46158, %f45752, %f65796, %f46154;
	// end inline asm
	// begin inline asm
	fma.rn.f32 %f46162, %f45752, %f65796, %f46158;
	// end inline asm
	// begin inline asm
	fma.rn.f32 %f46166, %f45752, %f65796, %f46162;
	// end inline asm
	// begin inline asm
	fma.rn.f32 %f46170, %f45752, %f65796, %f46166;
	// end inline asm
	// begin inline asm
	fma.rn.f32 %f46174, %f45752, %f65796, %f46170;
	// end inline asm
	// begin inline asm
	fma.rn.f32 %f46178, %f45752, %f65796, %f46174;
	// end inline asm
	// begin inline asm
	fma.rn.f32 %f46182, %f45752, %f65796, %f46178;
	// end inline asm
	// begin inline asm
	fma.rn.f32 %f46186, %f45752, %f65796, %f46182;
	// end inline asm
	// begin inline asm
	fma.rn.f32 %f46190, %f45752, %f65796, %f46186;
	// end inline asm
	// begin inline asm
	fma.rn.f32 %f46194, %f45752, %f65796, %f46190;
	// end inline asm
	// begin inline asm
	fma.rn.f32 %f46198, %f45752, %f65796, %f46194;
	// end inline asm
	// begin inline asm
	fma.rn.f32 %f46202, %f45752, %f65796, %f46198;
	// end inline asm
	// begin inline asm
	fma.rn.f32 %f46206, %f45752, %f65796, %f46202;
	// end inline asm
	// begin inline asm
	fma.rn.f32 %f46210, %f45752, %f65796, %f46206;
	// end inline asm
	// begin inline asm
	fma.rn.f32 %f46214, %f45752, %f65796, %f46210;
	// end inline asm
	// begin inline asm
	fma.rn.f32 %f46218, %f45752, %f65796, %f46214;
	// end inline asm
	// begin inline asm
	fma.rn.f32 %f46222, %f45752, %f65796, %f46218;
	// end inline asm
	// begin inline asm
	fma.rn.f32 %f46226, %f45752, %f65796, %f46222;
	// end inline asm
	// begin inline asm
	fma.rn.f32 %f46230, %f45752, %f65796, %f46226;
	// end inline asm
	// begin inline asm
	fma.rn.f32 %f46234, %f45752, %f65796, %f46230;
	// end inline asm
	// begin inline asm
	fma.rn.f32 %f46238, %f45752, %f65796, %f46234;
	// end inline asm
	// begin inline asm
	fma.rn.f32 %f46242, %f45752, %f65796, %f46238;
	// end inline asm
	// begin inline asm
	fma.rn.f32 %f46246, %f45752, %f65796, %f46242;
	// end inline asm
	// begin inline asm
	fma.rn.f32 %f46250, %f45752, %f65796, %f46246;
	// end inline asm
	// begin inline asm
	fma.rn.f32 %f46254, %f45752, %f65796, %f46250;
	// end inline asm
	// begin inline asm
	fma.rn.f32 %f46258, %f45752, %f65796, %f46254;
	// end inline asm
	// begin inline asm
	fma.rn.f32 %f46262, %f45752, %f65796, %f46258;
	// end inline asm
	// begin inline asm
	sin.approx.f32  %f46266, %f46262;
	// end inline asm
	// begin inline asm
	fma.rn.f32 %f46268, %f46266, %f65796, %f46262;
	// end inline asm
	// begin inline asm
	fma.rn.f32 %f46272, %f46266, %f65796, %f46268;
	// end inline asm
	// begin inline asm
	fma.rn.f32 %f46276, %f46266, %f65796, %f46272;
	// end inline asm
	// begin inline asm
	fma.rn.f32 %f46280, %f46266, %f65796, %f46276;
	// end inline asm
	// begin inline asm
	fma.rn.f32 %f46284, %f46266, %f65796, %f46280;
	// end inline asm
	// begin inline asm
	fma.rn.f32 %f46288, %f46266, %f65796, %f46284;
	// end inline asm
	// begin inline asm
	fma.rn.f32 %f46292, %f46266, %f65796, %f46288;
	// end inline asm
	// begin inline asm
	fma.rn.f32 %f46296, %f46266, %f65796, %f46292;
	// end inline asm
	// begin inline asm
	fma.rn.f32 %f46300, %f46266, %f65796, %f46296;
	// end inline asm
	// begin inline asm
	fma.rn.f32 %f46304, %f46266, %f65796, %f46300;
	// end inline asm
	// begin inline asm
	fma.rn.f32 %f46308, %f46266, %f65796, %f46304;
	// end inline asm
	// begin inline asm
	fma.rn.f32 %f46312, %f46266, %f65796, %f46308;
	// end inline asm
	// begin inline asm
	fma.rn.f32 %f46316, %f46266, %f65796, %f46312;
	// end inline asm
	// begin inline asm
	fma.rn.f32 %f46320, %f46266, %f65796, %f46316;
	// end inline asm
	// begin inline asm
	fma.rn.f32 %f46324, %f46266, %f65796, %f46320;
	// end inline asm
	// begin inline asm
	fma.rn.f32 %f46328, %f46266, %f65796, %f46324;
	// end inline asm
	// begin inline asm
	fma.rn.f32 %f46332, %f46266, %f65796, %f46328;
	// end inline asm
	// begin inline asm
	fma.rn.f32 %f46336, %f46266, %f65796, %f46332;
	// end inline asm
	// begin inline asm
	fma.rn.f32 %f46340, %f46266, %f65796, %f46336;
	// end inline asm
	// begin inline asm
	fma.rn.f32 %f46344, %f46266, %f65796, %f46340;
	// end inline asm
	// begin inline asm
	fma.rn.f32 %f46348, %f46266, %f65796, %f46344;
	// end inline asm
	// begin inline asm
	fma.rn.f32 %f46352, %f46266, %f65796, %f46348;
	// end inline asm
	// begin inline asm
	fma.rn.f32 %f46356, %f46266, %f65796, %f46352;
	// end inline asm
	// begin inline asm
	fma.rn.f32 %f46360, %f46266, %f65796, %f46356;
	// end inline asm
	// begin inline asm
	fma.rn.f32 %f46364, %f46266, %f65796, %f46360;
	// end inline asm
	// begin inline asm
	fma.rn.f32 %f46368, %f46266, %f65796, %f46364;
	// end inline asm
	// begin inline asm
	fma.rn.f32 %f46372, %f46266, %f65796, %f46368;
	// end inline asm
	// begin inline asm
	fma.rn.f32 %f46376, %f46266, %f65796, %f46372;
	// end inline asm
	// begin inline asm
	fma.rn.f32 %f46380, %f46266, %f65796, %f46376;
	// end inline asm
	// begin inline asm
	fma.rn.f32 %f46384, %f46266, %f65796, %f46380;
	// end inline asm
	// begin inline asm
	fma.rn.f32 %f46388, %f46266, %f65796, %f46384;
	// end inline asm
	// begin inline asm
	fma.rn.f32 %f46392, %f46266, %f65796, %f46388;
	// end inline asm
	// begin inline asm
	fma.rn.f32 %f46396, %f46266, %f65796, %f46392;
	// end inline asm
	// begin inline asm
	fma.rn.f32 %f46400, %f46266, %f65796, %f46396;
	// end inline asm
	// begin inline asm
	fma.rn.f32 %f46404, %f46266, %f65796, %f46400;
	// end inline asm
	// begin inline asm
	fma.rn.f32 %f46408, %f46266, %f65796, %f46404;
	// end inline asm
	// begin inline asm
	fma.rn.f32 %f46412, %f46266, %f65796, %f46408;
	// end inline asm
	// begin inline asm
	fma.rn.f32 %f46416, %f46266, %f65796, %f46412;
	// end inline asm
	// begin inline asm
	fma.rn.f32 %f46420, %f46266, %f65796, %f46416;
	// end inline asm
	// begin inline asm
	fma.rn.f32 %f46424, %f46266, %f65796, %f46420;
	// end inline asm
	// begin inline asm
	fma.rn.f32 %f46428, %f46266, %f65796, %f46424;
	// end inline asm
	// begin inline asm
	fma.rn.f32 %f46432, %f46266, %f65796, %f46428;
	// end inline asm
	// begin inline asm
	fma.rn.f32 %f46436, %f46266, %f65796, %f46432;
	// end inline asm
	// begin inline asm
	fma.rn.f32 %f46440, %f46266, %f65796, %f46436;
	// end inline asm
	// begin inline asm
	fma.rn.f32 %f46444, %f46266, %f65796, %f46440;
	// end inline asm
	// begin inline asm
	fma.rn.f32 %f46448, %f46266, %f65796, %f46444;
	// end inline asm
	// begin inline asm
	fma.rn.f32 %f46452, %f46266, %f65796, %f46448;
	// end inline asm
	// begin inline asm
	fma.rn.f32 %f46456, %f46266, %f65796, %f46452;
	// end inline asm
	// begin inline asm
	fma.rn.f32 %f46460, %f46266, %f65796, %f46456;
	// end inline asm
	// begin inline asm
	fma.rn.f32 %f46464, %f46266, %f65796, %f46460;
	// end inline asm
	// begin inline asm
	fma.rn.f32 %f46468, %f46266, %f65796, %f46464;
	// end inline asm
	// begin inline asm
	fma.rn.f32 %f46472, %f46266, %f65796, %f46468;
	// end inline asm
	// begin inline asm
	fma.rn.f32 %f46476, %f46266, %f65796, %f46472;
	// end inline asm
	// begin inline asm
	fma.rn.f32 %f46480, %f46266, %f65796, %f46476;
	// end inline asm
	// begin inline asm
	fma.rn.f32 %f46484, %f46266, %f65796, %f46480;
	// end inline asm
	// begin inline asm
	fma.rn.f32 %f46488, %f46266, %f65796, %f46484;
	// end inline asm
	// begin inline asm
	fma.rn.f32 %f46492, %f46266, %f65796, %f46488;
	// end inline asm
	// begin inline asm
	fma.rn.f32 %f46496, %f46266, %f65796, %f46492;
	// end inline asm
	// begin inline asm
	fma.rn.f32 %f46500, %f46266, %f65796, %f46496;
	// end inline asm
	// begin inline asm
	fma.rn.f32 %f46504, %f46266, %f65796, %f46500;
	// end inline asm
	// begin inline asm
	fma.rn.f32 %f46508, %f46266, %f65796, %f46504;
	// end inline asm
	// begin inline asm
	fma.rn.f32 %f46512, %f46266, %f65796, %f46508;
	// end inline asm
	// begin inline asm
	fma.rn.f32 %f46516, %f46266, %f65796, %f46512;
	// end inline asm
	// begin inline asm
	fma.rn.f32 %f46520, %f46266, %f65796, %f46516;
	// end inline asm
	// begin inline asm
	fma.rn.f32 %f46524, %f46266, %f65796, %f46520;
	// end inline asm
	// begin inline asm
	fma.rn.f32 %f46528, %f46266, %f65796, %f46524;
	// end inline asm
	// begin inline asm
	fma.rn.f32 %f46532, %f46266, %f65796, %f46528;
	// end inline asm
	// begin inline asm
	fma.rn.f32 %f46536, %f46266, %f65796, %f46532;
	// end inline asm
	// begin inline asm
	fma.rn.f32 %f46540, %f46266, %f65796, %f46536;
	// end inline asm
	// begin inline asm
	fma.rn.f32 %f46544, %f46266, %f65796, %f46540;
	// end inline asm
	// begin inline asm
	fma.rn.f32 %f46548, %f46266, %f65796, %f46544;
	// end inline asm
	// begin inline asm
	fma.rn.f32 %f46552, %f46266, %f65796, %f46548;
	// end inline asm
	// begin inline asm
	fma.rn.f32 %f46556, %f46266, %f65796, %f46552;
	// end inline asm
	// begin inline asm
	fma.rn.f32 %f46560, %f46266, %f65796, %f46556;
	// end inline asm
	// begin inline asm
	fma.rn.f32 %f46564, %f46266, %f65796, %f46560;
	// end inline asm
	// begin inline asm
	fma.rn.f32 %f46568, %f46266, %f65796, %f46564;
	// end inline asm
	// begin inline asm
	fma.rn.f32 %f46572, %f46266, %f65796, %f46568;
	// end inline asm
	// begin inline asm
	fma.rn.f32 %f46576, %f46266, %f65796, %f46572;
	// end inline asm
	// begin inline asm
	fma.rn.f32 %f46580, %f46266, %f65796, %f46576;
	// end inline asm
	// begin inline asm
	fma.rn.f32 %f46584, %f46266, %f65796, %f46580;
	// end inline asm
	// begin inline asm
	fma.rn.f32 %f46588, %f46266, %f65796, %f46584;
	// end inline asm
	// begin inline asm
	fma.rn.f32 %f46592, %f46266, %f65796, %f46588;
	// end inline asm
	// begin inline asm
	fma.rn.f32 %f46596, %f46266, %f65796, %f46592;
	// end inline asm
	// begin inline asm
	fma.rn.f32 %f46600, %f46266, %f65796, %f46596;
	// end inline asm
	// begin inline asm
	fma.rn.f32 %f46604, %f46266, %f65796, %f46600;
	// end inline asm
	// begin inline asm
	fma.rn.f32 %f46608, %f46266, %f65796, %f46604;
	// end inline asm
	// begin inline asm
	fma.rn.f32 %f46612, %f46266, %f65796, %f46608;
	// end inline asm
	// begin inline asm
	fma.rn.f32 %f46616, %f46266, %f65796, %f46612;
	// end inline asm
	// begin inline asm
	fma.rn.f32 %f46620, %f46266, %f65796, %f46616;
	// end inline asm
	// begin inline asm
	fma.rn.f32 %f46624, %f46266, %f65796, %f46620;
	// end inline asm
	// begin inline asm
	fma.rn.f32 %f46628, %f46266, %f65796, %f46624;
	// end inline asm
	// begin inline asm
	fma.rn.f32 %f46632, %f46266, %f65796, %f46628;
	// end inline asm
	// begin inline asm
	fma.rn.f32 %f46636, %f46266, %f65796, %f46632;
	// end inline asm
	// begin inline asm
	fma.rn.f32 %f46640, %f46266, %f65796, %f46636;
	// end inline asm
	// begin inline asm
	fma.rn.f32 %f46644, %f46266, %f65796, %f46640;
	// end inline asm
	// begin inline asm
	fma.rn.f32 %f46648, %f46266, %f65796, %f46644;
	// end inline asm
	// begin inline asm
	fma.rn.f32 %f46652, %f46266, %f65796, %f46648;
	// end inline asm
	// begin inline asm
	fma.rn.f32 %f46656, %f46266, %f65796, %f46652;
	// end inline asm
	// begin inline asm
	fma.rn.f32 %f46660, %f46266, %f65796, %f46656;
	// end inline asm
	// begin inline asm
	fma.rn.f32 %f46664, %f46266, %f65796, %f46660;
	// end inline asm
	// begin inline asm
	fma.rn.f32 %f46668, %f46266, %f65796, %f46664;
	// end inline asm
	// begin inline asm
	fma.rn.f32 %f46672, %f46266, %f65796, %f46668;
	// end inline asm
	// begin inline asm
	fma.rn.f32 %f46676, %f46266, %f65796, %f46672;
	// end inline asm
	// begin inline asm
	fma.rn.f32 %f46680, %f46266, %f65796, %f46676;
	// end inline asm
	// begin inline asm
	fma.rn.f32 %f46684, %f46266, %f65796, %f46680;
	// end inline asm
	// begin inline asm
	fma.rn.f32 %f46688, %f46266, %f65796, %f46684;
	// end inline asm
	// begin inline asm
	fma.rn.f32 %f46692, %f46266, %f65796, %f46688;
	// end inline asm
	// begin inline asm
	fma.rn.f32 %f46696, %f46266, %f65796, %f46692;
	// end inline asm
	// begin inline asm
	fma.rn.f32 %f46700, %f46266, %f65796, %f46696;
	// end inline asm
	// begin inline asm
	fma.rn.f32 %f46704, %f46266, %f65796, %f46700;
	// end inline asm
	// begin inline asm
	fma.rn.f32 %f46708, %f46266, %f65796, %f46704;
	// end inline asm
	// begin inline asm
	fma.rn.f32 %f46712, %f46266, %f65796, %f46708;
	// end inline asm
	// begin inline asm
	fma.rn.f32 %f46716, %f46266, %f65796, %f46712;
	// end inline asm
	// begin inline asm
	fma.rn.f32 %f46720, %f46266, %f65796, %f46716;
	// end inline asm
	// begin inline asm
	fma.rn.f32 %f46724, %f46266, %f65796, %f46720;
	// end inline asm
	// begin inline asm
	fma.rn.f32 %f46728, %f46266, %f65796, %f46724;
	// end inline asm
	// begin inline asm
	fma.rn.f32 %f46732, %f46266, %f65796, %f46728;
	// end inline asm
	// begin inline asm
	fma.rn.f32 %f46736, %f46266, %f65796, %f46732;
	// end inline asm
	// begin inline asm
	fma.rn.f32 %f46740, %f46266, %f65796, %f46736;
	// end inline asm
	// begin inline asm
	fma.rn.f32 %f46744, %f46266, %f65796, %f46740;
	// end inline asm
	// begin inline asm
	fma.rn.f32 %f46748, %f46266, %f65796, %f46744;
	// end inline asm
	// begin inline asm
	fma.rn.f32 %f46752, %f46266, %f65796, %f46748;
	// end inline asm
	// begin inline asm
	fma.rn.f32 %f46756, %f46266, %f65796, %f46752;
	// end inline asm
	// begin inline asm
	fma.rn.f32 %f46760, %f46266, %f65796, %f46756;
	// end inline asm
	// begin inline asm
	fma.rn.f32 %f46764, %f46266, %f65796, %f46760;
	// end inline asm
	// begin inline asm
	fma.rn.f32 %f46768, %f46266, %f65796, %f46764;
	// end inline asm
	// begin inline asm
	fma.rn.f32 %f46772, %f46266, %f65796, %f46768;
	// end inline asm
	// begin inline asm
	fma.rn.f32 %f46776, %f46266, %f65796, %f46772;
	// end inline asm
	// begin inline asm
	sin.approx.f32  %f46780, %f46776;
	// end inline asm
	// begin inline asm
	fma.rn.f32 %f46782, %f46780, %f65796, %f46776;
	// end inline asm
	// begin inline asm
	fma.rn.f32 %f46786, %f46780, %f65796, %f46782;
	// end inline asm
	// begin inline asm
	fma.rn.f32 %f46790, %f46780, %f65796, %f46786;
	// end inline asm
	// begin inline asm
	fma.rn.f32 %f46794, %f46780, %f65796, %f46790;
	// end inline asm
	// begin inline asm
	fma.rn.f32 %f46798, %f46780, %f65796, %f46794;
	// end inline asm
	// begin inline asm
	fma.rn.f32 %f46802, %f46780, %f65796, %f46798;
	// end inline asm
	// begin inline asm
	fma.rn.f32 %f46806, %f46780, %f65796, %f46802;
	// end inline asm
	// begin inline asm
	fma.rn.f32 %f46810, %f46780, %f65796, %f46806;
	// end inline asm
	// begin inline asm
	fma.rn.f32 %f46814, %f46780, %f65796, %f46810;
	// end inline asm
	// begin inline asm
	fma.rn.f32 %f46818, %f46780, %f65796, %f46814;
	// end inline asm
	// begin inline asm
	fma.rn.f32 %f46822, %f46780, %f65796, %f46818;
	// end inline asm
	// begin inline asm
	fma.rn.f32 %f46826, %f46780, %f65796, %f46822;
	// end inline asm
	// begin inline asm
	fma.rn.f32 %f46830, %f46780, %f65796, %f46826;
	// end inline asm
	// begin inline asm
	fma.rn.f32 %f46834, %f46780, %f65796, %f46830;
	// end inline asm
	// begin inline asm
	fma.rn.f32 %f46838, %f46780, %f65796, %f46834;
	// end inline asm
	// begin inline asm
	fma.rn.f32 %f46842, %f46780, %f65796, %f46838;
	// end inline asm
	// begin inline asm
	fma.rn.f32 %f46846, %f46780, %f65796, %f46842;
	// end inline asm
	// begin inline asm
	fma.rn.f32 %f46850, %f46780, %f65796, %f46846;
	// end inline asm
	// begin inline asm
	fma.rn.f32 %f46854, %f46780, %f65796, %f46850;
	// end inline asm
	// begin inline asm
	fma.rn.f32 %f46858, %f46780, %f65796, %f46854;
	// end inline asm
	// begin inline asm
	fma.rn.f32 %f46862, %f46780, %f65796, %f46858;
	// end inline asm
	// begin inline asm
	fma.rn.f32 %f46866, %f46780, %f65796, %f46862;
	// end inline asm
	// begin inline asm
	fma.rn.f32 %f46870, %f46780, %f65796, %f46866;
	// end inline asm
	// begin inline asm
	fma.rn.f32 %f46874, %f46780, %f65796, %f46870;
	// end inline asm
	// begin inline asm
	fma.rn.f32 %f46878, %f46780, %f65796, %f46874;
	// end inline asm
	// begin inline asm
	fma.rn.f32 %f46882, %f46780, %f65796, %f46878;
	// end inline asm
	// begin inline asm
	fma.rn.f32 %f46886, %f46780, %f65796, %f46882;
	// end inline asm
	// begin inline asm
	fma.rn.f32 %f46890, %f46780, %f65796, %f46886;
	// end inline asm
	// begin inline asm
	fma.rn.f32 %f46894, %f46780, %f65796, %f46890;
	// end inline asm
	// begin inline asm
	fma.rn.f32 %f46898, %f46780, %f65796, %f46894;
	// end inline asm
	// begin inline asm
	fma.rn.f32 %f46902, %f46780, %f65796, %f46898;
	// end inline asm
	// begin inline asm
	fma.rn.f32 %f46906, %f46780, %f65796, %f46902;
	// end inline asm
	// begin inline asm
	fma.rn.f32 %f46910, %f46780, %f65796, %f46906;
	// end inline asm
	// begin inline asm
	fma.rn.f32 %f46914, %f46780, %f65796, %f46910;
	// end inline asm
	// begin inline asm
	fma.rn.f32 %f46918, %f46780, %f65796, %f46914;
	// end inline asm
	// begin inline asm
	fma.rn.f32 %f46922, %f46780, %f65796, %f46918;
	// end inline asm
	// begin inline asm
	fma.rn.f32 %f46926, %f46780, %f65796, %f46922;
	// end inline asm
	// begin inline asm
	fma.rn.f32 %f46930, %f46780, %f65796, %f46926;
	// end inline asm
	// begin inline asm
	fma.rn.f32 %f46934, %f46780, %f65796, %f46930;
	// end inline asm
	// begin inline asm
	fma.rn.f32 %f46938, %f46780, %f65796, %f46934;
	// end inline asm
	// begin inline asm
	fma.rn.f32 %f46942, %f46780, %f65796, %f46938;
	// end inline asm
	// begin inline asm
	fma.rn.f32 %f46946, %f46780, %f65796, %f46942;
	// end inline asm
	// begin inline asm
	fma.rn.f32 %f46950, %f46780, %f65796, %f46946;
	// end inline asm
	// begin inline asm
	fma.rn.f32 %f46954, %f46780, %f65796, %f46950;
	// end inline asm
	// begin inline asm
	fma.rn.f32 %f46958, %f46780, %f65796, %f46954;
	// end inline asm
	// begin inline asm
	fma.rn.f32 %f46962, %f46780, %f65796, %f46958;
	// end inline asm
	// begin inline asm
	fma.rn.f32 %f46966, %f46780, %f65796, %f46962;
	// end inline asm
	// begin inline asm
	fma.rn.f32 %f46970, %f46780, %f65796, %f46966;
	// end inline asm
	// begin inline asm
	fma.rn.f32 %f46974, %f46780, %f65796, %f46970;
	// end inline asm
	// begin inline asm
	fma.rn.f32 %f46978, %f46780, %f65796, %f46974;
	// end inline asm
	// begin inline asm
	fma.rn.f32 %f46982, %f46780, %f65796, %f46978;
	// end inline asm
	// begin inline asm
	fma.rn.f32 %f46986, %f46780, %f65796, %f46982;
	// end inline asm
	// begin inline asm
	fma.rn.f32 %f46990, %f46780, %f65796, %f46986;
	// end inline asm
	// begin inline asm
	fma.rn.f32 %f46994, %f46780, %f65796, %f46990;
	// end inline asm
	// begin inline asm
	fma.rn.f32 %f46998, %f46780, %f65796, %f46994;
	// end inline asm
	// begin inline asm
	fma.rn.f32 %f47002, %f46780, %f65796, %f46998;
	// end inline asm
	// begin inline asm
	fma.rn.f32 %f47006, %f46780, %f65796, %f47002;
	// end inline asm
	// begin inline asm
	fma.rn.f32 %f47010, %f46780, %f65796, %f47006;
	// end inline asm
	// begin inline asm
	fma.rn.f32 %f47014, %f46780, %f65796, %f47010;
	// end inline asm
	// begin inline asm
	fma.rn.f32 %f47018, %f46780, %f65796, %f47014;
	// end inline asm
	// begin inline asm
	fma.rn.f32 %f47022, %f46780, %f65796, %f47018;
	// end inline asm
	// begin inline asm
	fma.rn.f32 %f47026, %f46780, %f65796, %f47022;
	// end inline asm
	// begin inline asm
	fma.rn.f32 %f47030, %f46780, %f65796, %f47026;
	// end inline asm
	// begin inline asm
	fma.rn.f32 %f47034, %f46780, %f65796, %f47030;
	// end inline asm
	// begin inline asm
	fma.rn.f32 %f47038, %f46780, %f65796, %f47034;
	// end inline asm
	// begin inline asm
	fma.rn.f32 %f47042, %f46780, %f65796, %f47038;
	// end inline asm
	// begin inline asm
	fma.rn.f32 %f47046, %f46780, %f65796, %f47042;
	// end inline asm
	// begin inline asm
	fma.rn.f32 %f47050, %f46780, %f65796, %f47046;
	// end inline asm
	// begin inline asm
	fma.rn.f32 %f47054, %f46780, %f65796, %f47050;
	// end inline asm
	// begin inline asm
	fma.rn.f32 %f47058, %f46780, %f65796, %f47054;
	// end inline asm
	// begin inline asm
	fma.rn.f32 %f47062, %f46780, %f65796, %f47058;
	// end inline asm
	// begin inline asm
	fma.rn.f32 %f47066, %f46780, %f65796, %f47062;
	// end inline asm
	// begin inline asm
	fma.rn.f32 %f47070, %f46780, %f65796, %f47066;
	// end inline asm
	// begin inline asm
	fma.rn.f32 %f47074, %f46780, %f65796, %f47070;
	// end inline asm
	// begin inline asm
	fma.rn.f32 %f47078, %f46780, %f65796, %f47074;
	// end inline asm
	// begin inline asm
	fma.rn.f32 %f47082, %f46780, %f65796, %f47078;
	// end inline asm
	// begin inline asm
	fma.rn.f32 %f47086, %f46780, %f65796, %f47082;
	// end inline asm
	// begin inline asm
	fma.rn.f32 %f47090, %f46780, %f65796, %f47086;
	// end inline asm
	// begin inline asm
	fma.rn.f32 %f47094, %f46780, %f65796, %f47090;
	// end inline asm
	// begin inline asm
	fma.rn.f32 %f47098, %f46780, %f65796, %f47094;
	// end inline asm
	// begin inline asm
	fma.rn.f32 %f47102, %f46780, %f65796, %f47098;
	// end inline asm
	// begin inline asm
	fma.rn.f32 %f47106, %f46780, %f65796, %f47102;
	// end inline asm
	// begin inline asm
	fma.rn.f32 %f47110, %f46780, %f65796, %f47106;
	// end inline asm
	// begin inline asm
	fma.rn.f32 %f47114, %f46780, %f65796, %f47110;
	// end inline asm
	// begin inline asm
	fma.rn.f32 %f47118, %f46780, %f65796, %f47114;
	// end inline asm
	// begin inline asm
	fma.rn.f32 %f47122, %f46780, %f65796, %f47118;
	// end inline asm
	// begin inline asm
	fma.rn.f32 %f47126, %f46780, %f65796, %f47122;
	// end inline asm
	// begin inline asm
	fma.rn.f32 %f47130, %f46780, %f65796, %f47126;
	// end inline asm
	// begin inline asm
	fma.rn.f32 %f47134, %f46780, %f65796, %f47130;
	// end inline asm
	// begin inline asm
	fma.rn.f32 %f47138, %f46780, %f65796, %f47134;
	// end inline asm
	// begin inline asm
	fma.rn.f32 %f47142, %f46780, %f65796, %f47138;
	// end inline asm
	// begin inline asm
	fma.rn.f32 %f47146, %f46780, %f65796, %f47142;
	// end inline asm
	// begin inline asm
	fma.rn.f32 %f47150, %f46780, %f65796, %f47146;
	// end inline asm
	// begin inline asm
	fma.rn.f32 %f47154, %f46780, %f65796, %f47150;
	// end inline asm
	// begin inline asm
	fma.rn.f32 %f47158, %f46780, %f65796, %f47154;
	// end inline asm
	// begin inline asm
	fma.rn.f32 %f47162, %f46780, %f65796, %f47158;
	// end inline asm
	// begin inline asm
	fma.rn.f32 %f47166, %f46780, %f65796, %f47162;
	// end inline asm
	// begin inline asm
	fma.rn.f32 %f47170, %f46780, %f65796, %f47166;
	// end inline asm
	// begin inline asm
	fma.rn.f32 %f47174, %f46780, %f65796, %f47170;
	// end inline asm
	// begin inline asm
	fma.rn.f32 %f47178, %f46780, %f65796, %f47174;
	// end inline asm
	// begin inline asm
	fma.rn.f32 %f47182, %f46780, %f65796, %f47178;
	// end inline asm
	// begin inline asm
	fma.rn.f32 %f47186, %f46780, %f65796, %f47182;
	// end inline asm
	// begin inline asm
	fma.rn.f32 %f47190, %f46780, %f65796, %f47186;
	// end inline asm
	// begin inline asm
	fma.rn.f32 %f47194, %f46780, %f65796, %f47190;
	// end inline asm
	// begin inline asm
	fma.rn.f32 %f47198, %f46780, %f65796, %f47194;
	// end inline asm
	// begin inline asm
	fma.rn.f32 %f47202, %f46780, %f65796, %f47198;
	// end inline asm
	// begin inline asm
	fma.rn.f32 %f47206, %f46780, %f65796, %f47202;
	// end inline asm
	// begin inline asm
	fma.rn.f32 %f47210, %f46780, %f65796, %f47206;
	// end inline asm
	// begin inline asm
	fma.rn.f32 %f47214, %f46780, %f65796, %f47210;
	// end inline asm
	// begin inline asm
	fma.rn.f32 %f47218, %f46780, %f65796, %f47214;
	// end inline asm
	// begin inline asm
	fma.rn.f32 %f47222, %f46780, %f65796, %f47218;
	// end inline asm
	// begin inline asm
	fma.rn.f32 %f47226, %f46780, %f65796, %f47222;
	// end inline asm
	// begin inline asm
	fma.rn.f32 %f47230, %f46780, %f65796, %f47226;
	// end inline asm
	// begin inline asm
	fma.rn.f32 %f47234, %f46780, %f65796, %f47230;
	// end inline asm
	// begin inline asm
	fma.rn.f32 %f47238, %f46780, %f65796, %f47234;
	// end inline asm
	// begin inline asm
	fma.rn.f32 %f47242, %f46780, %f65796, %f47238;
	// end inline asm
	// begin inline asm
	fma.rn.f32 %f47246, %f46780, %f65796, %f47242;
	// end inline asm
	// begin inline asm
	fma.rn.f32 %f47250, %f46780, %f65796, %f47246;
	// end inline asm
	// begin inline asm
	fma.rn.f32 %f47254, %f46780, %f65796, %f47250;
	// end inline asm
	// begin inline asm
	fma.rn.f32 %f47258, %f46780, %f65796, %f47254;
	// end inline asm
	// begin inline asm
	fma.rn.f32 %f47262, %f46780, %f65796, %f47258;
	// end inline asm
	// begin inline asm
	fma.rn.f32 %f47266, %f46780, %f65796, %f47262;
	// end inline asm
	// begin inline asm
	fma.rn.f32 %f47270, %f46780, %f65796, %f47266;
	// end inline asm
	// begin inline asm
	fma.rn.f32 %f47274, %f46780, %f65796, %f47270;
	// end inline asm
	// begin inline asm
	fma.rn.f32 %f47278, %f46780, %f65796, %f47274;
	// end inline asm
	// begin inline asm
	fma.rn.f32 %f47282, %f46780, %f65796, %f47278;
	// end inline asm
	// begin inline asm
	fma.rn.f32 %f47286, %f46780, %f65796, %f47282;
	// end inline asm
	// begin inline asm
	fma.rn.f32 %f47290, %f46780, %f65796, %f47286;
	// end inline asm
	// begin inline asm
	sin.approx.f32  %f47294, %f47290;
	// end inline asm
	// begin inline asm
	fma.rn.f32 %f47296, %f47294, %f65796, %f47290;
	// end inline asm
	// begin inline asm
	fma.rn.f32 %f47300, %f47294, %f65796, %f47296;
	// end inline asm
	// begin inline asm
	fma.rn.f32 %f47304, %f47294, %f65796, %f47300;
	// end inline asm
	// begin inline asm
	fma.rn.f32 %f47308, %f47294, %f65796, %f47304;
	// end inline asm
	// begin inline asm
	fma.rn.f32 %f47312, %f47294, %f65796, %f47308;
	// end inline asm
	// begin inline asm
	fma.rn.f32 %f47316, %f47294, %f65796, %f47312;
	// end inline asm
	// begin inline asm
	fma.rn.f32 %f47320, %f47294, %f65796, %f47316;
	// end inline asm
	// begin inline asm
	fma.rn.f32 %f47324, %f47294, %f65796, %f47320;
	// end inline asm
	// begin inline asm
	fma.rn.f32 %f47328, %f47294, %f65796, %f47324;
	// end inline asm
	// begin inline asm
	fma.rn.f32 %f47332, %f47294, %f65796, %f47328;
	// end inline asm
	// begin inline asm
	fma.rn.f32 %f47336, %f47294, %f65796, %f47332;
	// end inline asm
	// begin inline asm
	fma.rn.f32 %f47340, %f47294, %f65796, %f47336;
	// end inline asm
	// begin inline asm
	fma.rn.f32 %f47344, %f47294, %f65796, %f47340;
	// end inline asm
	// begin inline asm
	fma.rn.f32 %f47348, %f47294, %f65796, %f47344;
	// end inline asm
	// begin inline asm
	fma.rn.f32 %f47352, %f47294, %f65796, %f47348;
	// end inline asm
	// begin inline asm
	fma.rn.f32 %f47356, %f47294, %f65796, %f47352;
	// end inline asm
	// begin inline asm
	fma.rn.f32 %f47360, %f47294, %f65796, %f47356;
	// end inline asm
	// begin inline asm
	fma.rn.f32 %f47364, %f47294, %f65796, %f47360;
	// end inline asm
	// begin inline asm
	fma.rn.f32 %f47368, %f47294, %f65796, %f47364;
	// end inline asm
	// begin inline asm
	fma.rn.f32 %f47372, %f47294, %f65796, %f47368;
	// end inline asm
	// begin inline asm
	fma.rn.f32 %f47376, %f47294, %f65796, %f47372;
	// end inline asm
	// begin inline asm
	fma.rn.f32 %f47380, %f47294, %f65796, %f47376;
	// end inline asm
	// begin inline asm
	fma.rn.f32 %f47384, %f47294, %f65796, %f47380;
	// end inline asm
	// begin inline asm
	fma.rn.f32 %f47388, %f47294, %f65796, %f47384;
	// end inline asm
	// begin inline asm
	fma.rn.f32 %f47392, %f47294, %f65796, %f47388;
	// end inline asm
	// begin inline asm
	fma.rn.f32 %f47396, %f47294, %f65796, %f47392;
	// end inline asm
	// begin inline asm
	fma.rn.f32 %f47400, %f47294, %f65796, %f47396;
	// end inline asm
	// begin inline asm
	fma.rn.f32 %f47404, %f47294, %f65796, %f47400;
	// end inline asm
	// begin inline asm
	fma.rn.f32 %f47408, %f47294, %f65796, %f47404;
	// end inline asm
	// begin inline asm
	fma.rn.f32 %f47412, %f47294, %f65796, %f47408;
	// end inline asm
	// begin inline asm
	fma.rn.f32 %f47416, %f47294, %f65796, %f47412;
	// end inline asm
	// begin inline asm
	fma.rn.f32 %f47420, %f47294, %f65796, %f47416;
	// end inline asm
	// begin inline asm
	fma.rn.f32 %f47424, %f47294, %f65796, %f47420;
	// end inline asm
	// begin inline asm
	fma.rn.f32 %f47428, %f47294, %f65796, %f47424;
	// end inline asm
	// begin inline asm
	fma.rn.f32 %f47432, %f47294, %f65796, %f47428;
	// end inline asm
	// begin inline asm
	fma.rn.f32 %f47436, %f47294, %f65796, %f47432;
	// end inline asm
	// begin inline asm
	fma.rn.f32 %f47440, %f47294, %f65796, %f47436;
	// end inline asm
	// begin inline asm
	fma.rn.f32 %f47444, %f47294, %f65796, %f47440;
	// end inline asm
	// begin inline asm
	fma.rn.f32 %f47448, %f47294, %f65796, %f47444;
	// end inline asm
	// begin inline asm
	fma.rn.f32 %f47452, %f47294, %f65796, %f47448;
	// end inline asm
	// begin inline asm
	fma.rn.f32 %f47456, %f47294, %f65796, %f47452;
	// end inline asm
	// begin inline asm
	fma.rn.f32 %f47460, %f47294, %f65796, %f47456;
	// end inline asm
	// begin inline asm
	fma.rn.f32 %f47464, %f47294, %f65796, %f47460;
	// end inline asm
	// begin inline asm
	fma.rn.f32 %f47468, %f47294, %f65796, %f47464;
	// end inline asm
	// begin inline asm
	fma.rn.f32 %f47472, %f47294, %f65796, %f47468;
	// end inline asm
	// begin inline asm
	fma.rn.f32 %f47476, %f47294, %f65796, %f47472;
	// end inline asm
	// begin inline asm
	fma.rn.f32 %f47480, %f47294, %f65796, %f47476;
	// end inline asm
	// begin inline asm
	fma.rn.f32 %f47484, %f47294, %f65796, %f47480;
	// end inline asm
	// begin inline asm
	fma.rn.f32 %f47488, %f47294, %f65796, %f47484;
	// end inline asm
	// begin inline asm
	fma.rn.f32 %f47492, %f47294, %f65796, %f47488;
	// end inline asm
	// begin inline asm
	fma.rn.f32 %f47496, %f47294, %f65796, %f47492;
	// end inline asm
	// begin inline asm
	fma.rn.f32 %f47500, %f47294, %f65796, %f47496;
	// end inline asm
	// begin inline asm
	fma.rn.f32 %f47504, %f47294, %f65796, %f47500;
	// end inline asm
	// begin inline asm
	fma.rn.f32 %f47508, %f47294, %f65796, %f47504;
	// end inline asm
	// begin inline asm
	fma.rn.f32 %f47512, %f47294, %f65796, %f47508;
	// end inline asm
	// begin inline asm
	fma.rn.f32 %f47516, %f47294, %f65796, %f47512;
	// end inline asm
	// begin inline asm
	fma.rn.f32 %f47520, %f47294, %f65796, %f47516;
	// end inline asm
	// begin inline asm
	fma.rn.f32 %f47524, %f47294, %f65796, %f47520;
	// end inline asm
	// begin inline asm
	fma.rn.f32 %f47528, %f47294, %f65796, %f47524;
	// end inline asm
	// begin inline asm
	fma.rn.f32 %f47532, %f47294, %f65796, %f47528;
	// end inline asm
	// begin inline asm
	fma.rn.f32 %f47536, %f47294, %f65796, %f47532;
	// end inline asm
	// begin inline asm
	fma.rn.f32 %f47540, %f47294, %f65796, %f47536;
	// end inline asm
	// begin inline asm
	fma.rn.f32 %f47544, %f47294, %f65796, %f47540;
	// end inline asm
	// begin inline asm
	fma.rn.f32 %f47548, %f47294, %f65796, %f47544;
	// end inline asm
	// begin inline asm
	fma.rn.f32 %f47552, %f47294, %f65796, %f47548;
	// end inline asm
	// begin inline asm
	fma.rn.f32 %f47556, %f47294, %f65796, %f47552;
	// end inline asm
	// begin inline asm
	fma.rn.f32 %f47560, %f47294, %f65796, %f47556;
	// end inline asm
	// begin inline asm
	fma.rn.f32 %f47564, %f47294, %f65796, %f47560;
	// end inline asm
	// begin inline asm
	fma.rn.f32 %f47568, %f47294, %f65796, %f47564;
	// end inline asm
	// begin inline asm
	fma.rn.f32 %f47572, %f47294, %f65796, %f47568;
	// end inline asm
	// begin inline asm
	fma.rn.f32 %f47576, %f47294, %f65796, %f47572;
	// end inline asm
	// begin inline asm
	fma.rn.f32 %f47580, %f47294, %f65796, %f47576;
	// end inline asm
	// begin inline asm
	fma.rn.f32 %f47584, %f47294, %f65796, %f47580;
	// end inline asm
	// begin inline asm
	fma.rn.f32 %f47588, %f47294, %f65796, %f47584;
	// end inline asm
	// begin inline asm
	fma.rn.f32 %f47592, %f47294, %f65796, %f47588;
	// end inline asm
	// begin inline asm
	fma.rn.f32 %f47596, %f47294, %f65796, %f47592;
	// end inline asm
	// begin inline asm
	fma.rn.f32 %f47600, %f47294, %f65796, %f47596;
	// end inline asm
	// begin inline asm
	fma.rn.f32 %f47604, %f47294, %f65796, %f47600;
	// end inline asm
	// begin inline asm
	fma.rn.f32 %f47608, %f47294, %f65796, %f47604;
	// end inline asm
	// begin inline asm
	fma.rn.f32 %f47612, %f47294, %f65796, %f47608;
	// end inline asm
	// begin inline asm
	fma.rn.f32 %f47616, %f47294, %f65796, %f47612;
	// end inline asm
	// begin inline asm
	fma.rn.f32 %f47620, %f47294, %f65796, %f47616;
	// end inline asm
	// begin inline asm
	fma.rn.f32 %f47624, %f47294, %f65796, %f47620;
	// end inline asm
	// begin inline asm
	fma.rn.f32 %f47628, %f47294, %f65796, %f47624;
	// end inline asm
	// begin inline asm
	fma.rn.f32 %f47632, %f47294, %f65796, %f47628;
	// end inline asm
	// begin inline asm
	fma.rn.f32 %f47636, %f47294, %f65796, %f47632;
	// end inline asm
	// begin inline asm
	fma.rn.f32 %f47640, %f47294, %f65796, %f47636;
	// end inline asm
	// begin inline asm
	fma.rn.f32 %f47644, %f47294, %f65796, %f47640;
	// end inline asm
	// begin inline asm
	fma.rn.f32 %f47648, %f47294, %f65796, %f47644;
	// end inline asm
	// begin inline asm
	fma.rn.f32 %f47652, %f47294, %f65796, %f47648;
	// end inline asm
	// begin inline asm
	fma.rn.f32 %f47656, %f47294, %f65796, %f47652;
	// end inline asm
	// begin inline asm
	fma.rn.f32 %f47660, %f47294, %f65796, %f47656;
	// end inline asm
	// begin inline asm
	fma.rn.f32 %f47664, %f47294, %f65796, %f47660;
	// end inline asm
	// begin inline asm
	fma.rn.f32 %f47668, %f47294, %f65796, %f47664;
	// end inline asm
	// begin inline asm
	fma.rn.f32 %f47672, %f47294, %f65796, %f47668;
	// end inline asm
	// begin inline asm
	fma.rn.f32 %f47676, %f47294, %f65796, %f47672;
	// end inline asm
	// begin inline asm
	fma.rn.f32 %f47680, %f47294, %f65796, %f47676;
	// end inline asm
	// begin inline asm
	fma.rn.f32 %f47684, %f47294, %f65796, %f47680;
	// end inline asm
	// begin inline asm
	fma.rn.f32 %f47688, %f47294, %f65796, %f47684;
	// end inline asm
	// begin inline asm
	fma.rn.f32 %f47692, %f47294, %f65796, %f47688;
	// end inline asm
	// begin inline asm
	fma.rn.f32 %f47696, %f47294, %f65796, %f47692;
	// end inline asm
	// begin inline asm
	fma.rn.f32 %f47700, %f47294, %f65796, %f47696;
	// end inline asm
	// begin inline asm
	fma.rn.f32 %f47704, %f47294, %f65796, %f47700;
	// end inline asm
	// begin inline asm
	fma.rn.f32 %f47708, %f47294, %f65796, %f47704;
	// end inline asm
	// begin inline asm
	fma.rn.f32 %f47712, %f47294, %f65796, %f47708;
	// end inline asm
	// begin inline asm
	fma.rn.f32 %f47716, %f47294, %f65796, %f47712;
	// end inline asm
	// begin inline asm
	fma.rn.f32 %f47720, %f47294, %f65796, %f47716;
	// end inline asm
	// begin inline asm
	fma.rn.f32 %f47724, %f47294, %f65796, %f47720;
	// end inline asm
	// begin inline asm
	fma.rn.f32 %f47728, %f47294, %f65796, %f47724;
	// end inline asm
	// begin inline asm
	fma.rn.f32 %f47732, %f47294, %f65796, %f47728;
	// end inline asm
	// begin inline asm
	fma.rn.f32 %f47736, %f47294, %f65796, %f47732;
	// end inline asm
	// begin inline asm
	fma.rn.f32 %f47740, %f47294, %f65796, %f47736;
	// end inline asm
	// begin inline asm
	fma.rn.f32 %f47744, %f47294, %f65796, %f47740;
	// end inline asm
	// begin inline asm
	fma.rn.f32 %f47748, %f47294, %f65796, %f47744;
	// end inline asm
	// begin inline asm
	fma.rn.f32 %f47752, %f47294, %f65796, %f47748;
	// end inline asm
	// begin inline asm
	fma.rn.f32 %f47756, %f47294, %f65796, %f47752;
	// end inline asm
	// begin inline asm
	fma.rn.f32 %f47760, %f47294, %f65796, %f47756;
	// end inline asm
	// begin inline asm
	fma.rn.f32 %f47764, %f47294, %f65796, %f47760;
	// end inline asm
	// begin inline asm
	fma.rn.f32 %f47768, %f47294, %f65796, %f47764;
	// end inline asm
	// begin inline asm
	fma.rn.f32 %f47772, %f47294, %f65796, %f47768;
	// end inline asm
	// begin inline asm
	fma.rn.f32 %f47776, %f47294, %f65796, %f47772;
	// end inline asm
	// begin inline asm
	fma.rn.f32 %f47780, %f47294, %f65796, %f47776;
	// end inline asm
	// begin inline asm
	fma.rn.f32 %f47784, %f47294, %f65796, %f47780;
	// end inline asm
	// begin inline asm
	fma.rn.f32 %f47788, %f47294, %f65796, %f47784;
	// end inline asm
	// begin inline asm
	fma.rn.f32 %f47792, %f47294, %f65796, %f47788;
	// end inline asm
	// begin inline asm
	fma.rn.f32 %f47796, %f47294, %f65796, %f47792;
	// end inline asm
	// begin inline asm
	fma.rn.f32 %f47800, %f47294, %f65796, %f47796;
	// end inline asm
	// begin inline asm
	fma.rn.f32 %f47804, %f47294, %f65796, %f47800;
	// end inline asm
	// begin inline asm
	sin.approx.f32  %f47808, %f47804;
	// end inline asm
	// begin inline asm
	fma.rn.f32 %f47810, %f47808, %f65796, %f47804;
	// end inline asm
	// begin inline asm
	fma.rn.f32 %f47814, %f47808, %f65796, %f47810;
	// end inline asm
	// begin inline asm
	fma.rn.f32 %f47818, %f47808, %f65796, %f47814;
	// end inline asm
	// begin inline asm
	fma.rn.f32 %f47822, %f47808, %f65796, %f47818;
	// end inline asm
	// begin inline asm
	fma.rn.f32 %f47826, %f47808, %f65796, %f47822;
	// end inline asm
	// begin inline asm
	fma.rn.f32 %f47830, %f47808, %f65796, %f47826;
	// end inline asm
	// begin inline asm
	fma.rn.f32 %f47834, %f47808, %f65796, %f47830;
	// end inline asm
	// begin inline asm
	fma.rn.f32 %f47838, %f47808, %f65796, %f47834;
	// end inline asm
	// begin inline asm
	fma.rn.f32 %f47842, %f47808, %f65796, %f47838;
	// end inline asm
	// begin inline asm
	fma.rn.f32 %f47846, %f47808, %f65796, %f47842;
	// end inline asm
	// begin inline asm
	fma.rn.f32 %f47850, %f47808, %f65796, %f47846;
	// end inline asm
	// begin inline asm
	fma.rn.f32 %f47854, %f47808, %f65796, %f47850;
	// end inline asm
	// begin inline asm
	fma.rn.f32 %f47858, %f47808, %f65796, %f47854;
	// end inline asm
	// begin inline asm
	fma.rn.f32 %f47862, %f47808, %f65796, %f47858;
	// end inline asm
	// begin inline asm
	fma.rn.f32 %f47866, %f47808, %f65796, %f47862;
	// end inline asm
	// begin inline asm
	fma.rn.f32 %f47870, %f47808, %f65796, %f47866;
	// end inline asm
	// begin inline asm
	fma.rn.f32 %f47874, %f47808, %f65796, %f47870;
	// end inline asm
	// begin inline asm
	fma.rn.f32 %f47878, %f47808, %f65796, %f47874;
	// end inline asm
	// begin inline asm
	fma.rn.f32 %f47882, %f47808, %f65796, %f47878;
	// end inline asm
	// begin inline asm
	fma.rn.f32 %f47886, %f47808, %f65796, %f47882;
	// end inline asm
	// begin inline asm
	fma.rn.f32 %f47890, %f47808, %f65796, %f47886;
	// end inline asm
	// begin inline asm
	fma.rn.f32 %f47894, %f47808, %f65796, %f47890;
	// end inline asm
	// begin inline asm
	fma.rn.f32 %f47898, %f47808, %f65796, %f47894;
	// end inline asm
	// begin inline asm
	fma.rn.f32 %f47902, %f47808, %f65796, %f47898;
	// end inline asm
	// begin inline asm
	fma.rn.f32 %f47906, %f47808, %f65796, %f47902;
	// end inline asm
	// begin inline asm
	fma.rn.f32 %f47910, %f47808, %f65796, %f47906;
	// end inline asm
	// begin inline asm
	fma.rn.f32 %f47914, %f47808, %f65796, %f47910;
	// end inline asm
	// begin inline asm
	fma.rn.f32 %f47918, %f47808, %f65796, %f47914;
	// end inline asm
	// begin inline asm
	fma.rn.f32 %f47922, %f47808, %f65796, %f47918;
	// end inline asm
	// begin inline asm
	fma.rn.f32 %f47926, %f47808, %f65796, %f47922;
	// end inline asm
	// begin inline asm
	fma.rn.f32 %f47930, %f47808, %f65796, %f47926;
	// end inline asm
	// begin inline asm
	fma.rn.f32 %f47934, %f47808, %f65796, %f47930;
	// end inline asm
	// begin inline asm
	fma.rn.f32 %f47938, %f47808, %f65796, %f47934;
	// end inline asm
	// begin inline asm
	fma.rn.f32 %f47942, %f47808, %f65796, %f47938;
	// end inline asm
	// begin inline asm
	fma.rn.f32 %f47946, %f47808, %f65796, %f47942;
	// end inline asm
	// begin inline asm
	fma.rn.f32 %f47950, %f47808, %f65796, %f47946;
	// end inline asm
	// begin inline asm
	fma.rn.f32 %f47954, %f47808, %f65796, %f47950;
	// end inline asm
	// begin inline asm
	fma.rn.f32 %f47958, %f47808, %f65796, %f47954;
	// end inline asm
	// begin inline asm
	fma.rn.f32 %f47962, %f47808, %f65796, %f47958;
	// end inline asm
	// begin inline asm
	fma.rn.f32 %f47966, %f47808, %f65796, %f47962;
	// end inline asm
	// begin inline asm
	fma.rn.f32 %f47970, %f47808, %f65796, %f47966;
	// end inline asm
	// begin inline asm
	fma.rn.f32 %f47974, %f47808, %f65796, %f47970;
	// end inline asm
	// begin inline asm
	fma.rn.f32 %f47978, %f47808, %f65796, %f47974;
	// end inline asm
	// begin inline asm
	fma.rn.f32 %f47982, %f47808, %f65796, %f47978;
	// end inline asm
	// begin inline asm
	fma.rn.f32 %f47986, %f47808, %f65796, %f47982;
	// end inline asm
	// begin inline asm
	fma.rn.f32 %f47990, %f47808, %f65796, %f47986;
	// end inline asm
	// begin inline asm
	fma.rn.f32 %f47994, %f47808, %f65796, %f47990;
	// end inline asm
	// begin inline asm
	fma.rn.f32 %f47998, %f47808, %f65796, %f47994;
	// end inline asm
	// begin inline asm
	fma.rn.f32 %f48002, %f47808, %f65796, %f47998;
	// end inline asm
	// begin inline asm
	fma.rn.f32 %f48006, %f47808, %f65796, %f48002;
	// end inline asm
	// begin inline asm
	fma.rn.f32 %f48010, %f47808, %f65796, %f48006;
	// end inline asm
	// begin inline asm
	fma.rn.f32 %f48014, %f47808, %f65796, %f48010;
	// end inline asm
	// begin inline asm
	fma.rn.f32 %f48018, %f47808, %f65796, %f48014;
	// end inline asm
	// begin inline asm
	fma.rn.f32 %f48022, %f47808, %f65796, %f48018;
	// end inline asm
	// begin inline asm
	fma.rn.f32 %f48026, %f47808, %f65796, %f48022;
	// end inline asm
	// begin inline asm
	fma.rn.f32 %f48030, %f47808, %f65796, %f48026;
	// end inline asm
	// begin inline asm
	fma.rn.f32 %f48034, %f47808, %f65796, %f48030;
	// end inline asm
	// begin inline asm
	fma.rn.f32 %f48038, %f47808, %f65796, %f48034;
	// end inline asm
	// begin inline asm
	fma.rn.f32 %f48042, %f47808, %f65796, %f48038;
	// end inline asm
	// begin inline asm
	fma.rn.f32 %f48046, %f47808, %f65796, %f48042;
	// end inline asm
	// begin inline asm
	fma.rn.f32 %f48050, %f47808, %f65796, %f48046;
	// end inline asm
	// begin inline asm
	fma.rn.f32 %f48054, %f47808, %f65796, %f48050;
	// end inline asm
	// begin inline asm
	fma.rn.f32 %f48058, %f47808, %f65796, %f48054;
	// end inline asm
	// begin inline asm
	fma.rn.f32 %f48062, %f47808, %f65796, %f48058;
	// end inline asm
	// begin inline asm
	fma.rn.f32 %f48066, %f47808, %f65796, %f48062;
	// end inline asm
	// begin inline asm
	fma.rn.f32 %f48070, %f47808, %f65796, %f48066;
	// end inline asm
	// begin inline asm
	fma.rn.f32 %f48074, %f47808, %f65796, %f48070;
	// end inline asm
	// begin inline asm
	fma.rn.f32 %f48078, %f47808, %f65796, %f48074;
	// end inline asm
	// begin inline asm
	fma.rn.f32 %f48082, %f47808, %f65796, %f48078;
	// end inline asm
	// begin inline asm
	fma.rn.f32 %f48086, %f47808, %f65796, %f48082;
	// end inline asm
	// begin inline asm
	fma.rn.f32 %f48090, %f47808, %f65796, %f48086;
	// end inline asm
	// begin inline asm
	fma.rn.f32 %f48094, %f47808, %f65796, %f48090;
	// end inline asm
	// begin inline asm
	fma.rn.f32 %f48098, %f47808, %f65796, %f48094;
	// end inline asm
	// begin inline asm
	fma.rn.f32 %f48102, %f47808, %f65796, %f48098;
	// end inline asm
	// begin inline asm
	fma.rn.f32 %f48106, %f47808, %f65796, %f48102;
	// end inline asm
	// begin inline asm
	fma.rn.f32 %f48110, %f47808, %f65796, %f48106;
	// end inline asm
	// begin inline asm
	fma.rn.f32 %f48114, %f47808, %f65796, %f48110;
	// end inline asm
	// begin inline asm
	fma.rn.f32 %f48118, %f47808, %f65796, %f48114;
	// end inline asm
	// begin inline asm
	fma.rn.f32 %f48122, %f47808, %f65796, %f48118;
	// end inline asm
	// begin inline asm
	fma.rn.f32 %f48126, %f47808, %f65796, %f48122;
	// end inline asm
	// begin inline asm
	fma.rn.f32 %f48130, %f47808, %f65796, %f48126;
	// end inline asm
	// begin inline asm
	fma.rn.f32 %f48134, %f47808, %f65796, %f48130;
	// end inline asm
	// begin inline asm
	fma.rn.f32 %f48138, %f47808, %f65796, %f48134;
	// end inline asm
	// begin inline asm
	fma.rn.f32 %f48142, %f47808, %f65796, %f48138;
	// end inline asm
	// begin inline asm
	fma.rn.f32 %f48146, %f47808, %f65796, %f48142;
	// end inline asm
	// begin inline asm
	fma.rn.f32 %f48150, %f47808, %f65796, %f48146;
	// end inline asm
	// begin inline asm
	fma.rn.f32 %f48154, %f47808, %f65796, %f48150;
	// end inline asm
	// begin inline asm
	fma.rn.f32 %f48158, %f47808, %f65796, %f48154;
	// end inline asm
	// begin inline asm
	fma.rn.f32 %f48162, %f47808, %f65796, %f48158;
	// end inline asm
	// begin inline asm
	fma.rn.f32 %f48166, %f47808, %f65796, %f48162;
	// end inline asm
	// begin inline asm
	fma.rn.f32 %f48170, %f47808, %f65796, %f48166;
	// end inline asm
	// begin inline asm
	fma.rn.f32 %f48174, %f47808, %f65796, %f48170;
	// end inline asm
	// begin inline asm
	fma.rn.f32 %f48178, %f47808, %f65796, %f48174;
	// end inline asm
	// begin inline asm
	fma.rn.f32 %f48182, %f47808, %f65796, %f48178;
	// end inline asm
	// begin inline asm
	fma.rn.f32 %f48186, %f47808, %f65796, %f48182;
	// end inline asm
	// begin inline asm
	fma.rn.f32 %f48190, %f47808, %f65796, %f48186;
	// end inline asm
	// begin inline asm
	fma.rn.f32 %f48194, %f47808, %f65796, %f48190;
	// end inline asm
	// begin inline asm
	fma.rn.f32 %f48198, %f47808, %f65796, %f48194;
	// end inline asm
	// begin inline asm
	fma.rn.f32 %f48202, %f47808, %f65796, %f48198;
	// end inline asm
	// begin inline asm
	fma.rn.f32 %f48206, %f47808, %f65796, %f48202;
	// end inline asm
	// begin inline asm
	fma.rn.f32 %f48210, %f47808, %f65796, %f48206;
	// end inline asm
	// begin inline asm
	fma.rn.f32 %f48214, %f47808, %f65796, %f48210;
	// end inline asm
	// begin inline asm
	fma.rn.f32 %f48218, %f47808, %f65796, %f48214;
	// end inline asm
	// begin inline asm
	fma.rn.f32 %f48222, %f47808, %f65796, %f48218;
	// end inline asm
	// begin inline asm
	fma.rn.f32 %f48226, %f47808, %f65796, %f48222;
	// end inline asm
	// begin inline asm
	fma.rn.f32 %f48230, %f47808, %f65796, %f48226;
	// end inline asm
	// begin inline asm
	fma.rn.f32 %f48234, %f47808, %f65796, %f48230;
	// end inline asm
	// begin inline asm
	fma.rn.f32 %f48238, %f47808, %f65796, %f48234;
	// end inline asm
	// begin inline asm
	fma.rn.f32 %f48242, %f47808, %f65796, %f48238;
	// end inline asm
	// begin inline asm
	fma.rn.f32 %f48246, %f47808, %f65796, %f48242;
	// end inline asm
	// begin inline asm
	fma.rn.f32 %f48250, %f47808, %f65796, %f48246;
	// end inline asm
	// begin inline asm
	fma.rn.f32 %f48254, %f47808, %f65796, %f48250;
	// end inline asm
	// begin inline asm
	fma.rn.f32 %f48258, %f47808, %f65796, %f48254;
	// end inline asm
	// begin inline asm
	fma.rn.f32 %f48262, %f47808, %f65796, %f48258;
	// end inline asm
	// begin inline asm
	fma.rn.f32 %f48266, %f47808, %f65796, %f48262;
	// end inline asm
	// begin inline asm
	fma.rn.f32 %f48270, %f47808, %f65796, %f48266;
	// end inline asm
	// begin inline asm
	fma.rn.f32 %f48274, %f47808, %f65796, %f48270;
	// end inline asm
	// begin inline asm
	fma.rn.f32 %f48278, %f47808, %f65796, %f48274;
	// end inline asm
	// begin inline asm
	fma.rn.f32 %f48282, %f47808, %f65796, %f48278;
	// end inline asm
	// begin inline asm
	fma.rn.f32 %f48286, %f47808, %f65796, %f48282;
	// end inline asm
	// begin inline asm
	fma.rn.f32 %f48290, %f47808, %f65796, %f48286;
	// end inline asm
	// begin inline asm
	fma.rn.f32 %f48294, %f47808, %f65796, %f48290;
	// end inline asm
	// begin inline asm
	fma.rn.f32 %f48298, %f47808, %f65796, %f48294;
	// end inline asm
	// begin inline asm
	fma.rn.f32 %f48302, %f47808, %f65796, %f48298;
	// end inline asm
	// begin inline asm
	fma.rn.f32 %f48306, %f47808, %f65796, %f48302;
	// end inline asm
	// begin inline asm
	fma.rn.f32 %f48310, %f47808, %f65796, %f48306;
	// end inline asm
	// begin inline asm
	fma.rn.f32 %f48314, %f47808, %f65796, %f48310;
	// end inline asm
	// begin inline asm
	fma.rn.f32 %f48318, %f47808, %f65796, %f48314;
	// end inline asm
	// begin inline asm
	sin.approx.f32  %f48322, %f48318;
	// end inline asm
	// begin inline asm
	fma.rn.f32 %f48324, %f48322, %f65796, %f48318;
	// end inline asm
	// begin inline asm
	fma.rn.f32 %f48328, %f48322, %f65796, %f48324;
	// end inline asm
	// begin inline asm
	fma.rn.f32 %f48332, %f48322, %f65796, %f48328;
	// end inline asm
	// begin inline asm
	fma.rn.f32 %f48336, %f48322, %f65796, %f48332;
	// end inline asm
	// begin inline asm
	fma.rn.f32 %f48340, %f48322, %f65796, %f48336;
	// end inline asm
	// begin inline asm
	fma.rn.f32 %f48344, %f48322, %f65796, %f48340;
	// end inline asm
	// begin inline asm
	fma.rn.f32 %f48348, %f48322, %f65796, %f48344;
	// end inline asm
	// begin inline asm
	fma.rn.f32 %f48352, %f48322, %f65796, %f48348;
	// end inline asm
	// begin inline asm
	fma.rn.f32 %f48356, %f48322, %f65796, %f48352;
	// end inline asm
	// begin inline asm
	fma.rn.f32 %f48360, %f48322, %f65796, %f48356;
	// end inline asm
	// begin inline asm
	fma.rn.f32 %f48364, %f48322, %f65796, %f48360;
	// end inline asm
	// begin inline asm
	fma.rn.f32 %f48368, %f48322, %f65796, %f48364;
	// end inline asm
	// begin inline asm
	fma.rn.f32 %f48372, %f48322, %f65796, %f48368;
	// end inline asm
	// begin inline asm
	fma.rn.f32 %f48376, %f48322, %f65796, %f48372;
	// end inline asm
	// begin inline asm
	fma.rn.f32 %f48380, %f48322, %f65796, %f48376;
	// end inline asm
	// begin inline asm
	fma.rn.f32 %f48384, %f48322, %f65796, %f48380;
	// end inline asm
	// begin inline asm
	fma.rn.f32 %f48388, %f48322, %f65796, %f48384;
	// end inline asm
	// begin inline asm
	fma.rn.f32 %f48392, %f48322, %f65796, %f48388;
	// end inline asm
	// begin inline asm
	fma.rn.f32 %f48396, %f48322, %f65796, %f48392;
	// end inline asm
	// begin inline asm
	fma.rn.f32 %f48400, %f48322, %f65796, %f48396;
	// end inline asm
	// begin inline asm
	fma.rn.f32 %f48404, %f48322, %f65796, %f48400;
	// end inline asm
	// begin inline asm
	fma.rn.f32 %f48408, %f48322, %f65796, %f48404;
	// end inline asm
	// begin inline asm
	fma.rn.f32 %f48412, %f48322, %f65796, %f48408;
	// end inline asm
	// begin inline asm
	fma.rn.f32 %f48416, %f48322, %f65796, %f48412;
	// end inline asm
	// begin inline asm
	fma.rn.f32 %f48420, %f48322, %f65796, %f48416;
	// end inline asm
	// begin inline asm
	fma.rn.f32 %f48424, %f48322, %f65796, %f48420;
	// end inline asm
	// begin inline asm
	fma.rn.f32 %f48428, %f48322, %f65796, %f48424;
	// end inline asm
	// begin inline asm
	fma.rn.f32 %f48432, %f48322, %f65796, %f48428;
	// end inline asm
	// begin inline asm
	fma.rn.f32 %f48436, %f48322, %f65796, %f48432;
	// end inline asm
	// begin inline asm
	fma.rn.f32 %f48440, %f48322, %f65796, %f48436;
	// end inline asm
	// begin inline asm
	fma.rn.f32 %f48444, %f48322, %f65796, %f48440;
	// end inline asm
	// begin inline asm
	fma.rn.f32 %f48448, %f48322, %f65796, %f48444;
	// end inline asm
	// begin inline asm
	fma.rn.f32 %f48452, %f48322, %f65796, %f48448;
	// end inline asm
	// begin inline asm
	fma.rn.f32 %f48456, %f48322, %f65796, %f48452;
	// end inline asm
	// begin inline asm
	fma.rn.f32 %f48460, %f48322, %f65796, %f48456;
	// end inline asm
	// begin inline asm
	fma.rn.f32 %f48464, %f48322, %f65796, %f48460;
	// end inline asm
	// begin inline asm
	fma.rn.f32 %f48468, %f48322, %f65796, %f48464;
	// end inline asm
	// begin inline asm
	fma.rn.f32 %f48472, %f48322, %f65796, %f48468;
	// end inline asm
	// begin inline asm
	fma.rn.f32 %f48476, %f48322, %f65796, %f48472;
	// end inline asm
	// begin inline asm
	fma.rn.f32 %f48480, %f48322, %f65796, %f48476;
	// end inline asm
	// begin inline asm
	fma.rn.f32 %f48484, %f48322, %f65796, %f48480;
	// end inline asm
	// begin inline asm
	fma.rn.f32 %f48488, %f48322, %f65796, %f48484;
	// end inline asm
	// begin inline asm
	fma.rn.f32 %f48492, %f48322, %f65796, %f48488;
	// end inline asm
	// begin inline asm
	fma.rn.f32 %f48496, %f48322, %f65796, %f48492;
	// end inline asm
	// begin inline asm
	fma.rn.f32 %f48500, %f48322, %f65796, %f48496;
	// end inline asm
	// begin inline asm
	fma.rn.f32 %f48504, %f48322, %f65796, %f48500;
	// end inline asm
	// begin inline asm
	fma.rn.f32 %f48508, %f48322, %f65796, %f48504;
	// end inline asm
	// begin inline asm
	fma.rn.f32 %f48512, %f48322, %f65796, %f48508;
	// end inline asm
	// begin inline asm
	fma.rn.f32 %f48516, %f48322, %f65796, %f48512;
	// end inline asm
	// begin inline asm
	fma.rn.f32 %f48520, %f48322, %f65796, %f48516;
	// end inline asm
	// begin inline asm
	fma.rn.f32 %f48524, %f48322, %f65796, %f48520;
	// end inline asm
	// begin inline asm
	fma.rn.f32 %f48528, %f48322, %f65796, %f48524;
	// end inline asm
	// begin inline asm
	fma.rn.f32 %f48532, %f48322, %f65796, %f48528;
	// end inline asm
	// begin inline asm
	fma.rn.f32 %f48536, %f48322, %f65796, %f48532;
	// end inline asm
	// begin inline asm
	fma.rn.f32 %f48540, %f48322, %f65796, %f48536;
	// end inline asm
	// begin inline asm
	fma.rn.f32 %f48544, %f48322, %f65796, %f48540;
	// end inline asm
	// begin inline asm
	fma.rn.f32 %f48548, %f48322, %f65796, %f48544;
	// end inline asm
	// begin inline asm
	fma.rn.f32 %f48552, %f48322, %f65796, %f48548;
	// end inline asm
	// begin inline asm
	fma.rn.f32 %f48556, %f48322, %f65796, %f48552;
	// end inline asm
	// begin inline asm
	fma.rn.f32 %f48560, %f48322, %f65796, %f48556;
	// end inline asm
	// begin inline asm
	fma.rn.f32 %f48564, %f48322, %f65796, %f48560;
	// end inline asm
	// begin inline asm
	fma.rn.f32 %f48568, %f48322, %f65796, %f48564;
	// end inline asm
	// begin inline asm
	fma.rn.f32 %f48572, %f48322, %f65796, %f48568;
	// end inline asm
	// begin inline asm
	fma.rn.f32 %f48576, %f48322, %f65796, %f48572;
	// end inline asm
	// begin inline asm
	fma.rn.f32 %f48580, %f48322, %f65796, %f48576;
	// end inline asm
	// begin inline asm
	fma.rn.f32 %f48584, %f48322, %f65796, %f48580;
	// end inline asm
	// begin inline asm
	fma.rn.f32 %f48588, %f48322, %f65796, %f48584;
	// end inline asm
	// begin inline asm
	fma.rn.f32 %f48592, %f48322, %f65796, %f48588;
	// end inline asm
	// begin inline asm
	fma.rn.f32 %f48596, %f48322, %f65796, %f48592;
	// end inline asm
	// begin inline asm
	fma.rn.f32 %f48600, %f48322, %f65796, %f48596;
	// end inline asm
	// begin inline asm
	fma.rn.f32 %f48604, %f48322, %f65796, %f48600;
	// end inline asm
	// begin inline asm
	fma.rn.f32 %f48608, %f48322, %f65796, %f48604;
	// end inline asm
	// begin inline asm
	fma.rn.f32 %f48612, %f48322, %f65796, %f48608;
	// end inline asm
	// begin inline asm
	fma.rn.f32 %f48616, %f48322, %f65796, %f48612;
	// end inline asm
	// begin inline asm
	fma.rn.f32 %f48620, %f48322, %f65796, %f48616;
	// end inline asm
	// begin inline asm
	fma.rn.f32 %f48624, %f48322, %f65796, %f48620;
	// end inline asm
	// begin inline asm
	fma.rn.f32 %f48628, %f48322, %f65796, %f48624;
	// end inline asm
	// begin inline asm
	fma.rn.f32 %f48632, %f48322, %f65796, %f48628;
	// end inline asm
	// begin inline asm
	fma.rn.f32 %f48636, %f48322, %f65796, %f48632;
	// end inline asm
	// begin inline asm
	fma.rn.f32 %f48640, %f48322, %f65796, %f48636;
	// end inline asm
	// begin inline asm
	fma.rn.f32 %f48644, %f48322, %f65796, %f48640;
	// end inline asm
	// begin inline asm
	fma.rn.f32 %f48648, %f48322, %f65796, %f48644;
	// end inline asm
	// begin inline asm
	fma.rn.f32 %f48652, %f48322, %f65796, %f48648;
	// end inline asm
	// begin inline asm
	fma.rn.f32 %f48656, %f48322, %f65796, %f48652;
	// end inline asm
	// begin inline asm
	fma.rn.f32 %f48660, %f48322, %f65796, %f48656;
	// end inline asm
	// begin inline asm
	fma.rn.f32 %f48664, %f48322, %f65796, %f48660;
	// end inline asm
	// begin inline asm
	fma.rn.f32 %f48668, %f48322, %f65796, %f48664;
	// end inline asm
	// begin inline asm
	fma.rn.f32 %f48672, %f48322, %f65796, %f48668;
	// end inline asm
	// begin inline asm
	fma.rn.f32 %f48676, %f48322, %f65796, %f48672;
	// end inline asm
	// begin inline asm
	fma.rn.f32 %f48680, %f48322, %f65796, %f48676;
	// end inline asm
	// begin inline asm
	fma.rn.f32 %f48684, %f48322, %f65796, %f48680;
	// end inline asm
	// begin inline asm
	fma.rn.f32 %f48688, %f48322, %f65796, %f48684;
	// end inline asm
	// begin inline asm
	fma.rn.f32 %f48692, %f48322, %f65796, %f48688;
	// end inline asm
	// begin inline asm
	fma.rn.f32 %f48696, %f48322, %f65796, %f48692;
	// end inline asm
	// begin inline asm
	fma.rn.f32 %f48700, %f48322, %f65796, %f48696;
	// end inline asm
	// begin inline asm
	fma.rn.f32 %f48704, %f48322, %f65796, %f48700;
	// end inline asm
	// begin inline asm
	fma.rn.f32 %f48708, %f48322, %f65796, %f48704;
	// end inline asm
	// begin inline asm
	fma.rn.f32 %f48712, %f48322, %f65796, %f48708;
	// end inline asm
	// begin inline asm
	fma.rn.f32 %f48716, %f48322, %f65796, %f48712;
	// end inline asm
	// begin inline asm
	fma.rn.f32 %f48720, %f48322, %f65796, %f48716;
	// end inline asm
	// begin inline asm
	fma.rn.f32 %f48724, %f48322, %f65796, %f48720;
	// end inline asm
	// begin inline asm
	fma.rn.f32 %f48728, %f48322, %f65796, %f48724;
	// end inline asm
	// begin inline asm
	fma.rn.f32 %f48732, %f48322, %f65796, %f48728;
	// end inline asm
	// begin inline asm
	fma.rn.f32 %f48736, %f48322, %f65796, %f48732;
	// end inline asm
	// begin inline asm
	fma.rn.f32 %f48740, %f48322, %f65796, %f48736;
	// end inline asm
	// begin inline asm
	fma.rn.f32 %f48744, %f48322, %f65796, %f48740;
	// end inline asm
	// begin inline asm
	fma.rn.f32 %f48748, %f48322, %f65796, %f48744;
	// end inline asm
	// begin inline asm
	fma.rn.f32 %f48752, %f48322, %f65796, %f48748;
	// end inline asm
	// begin inline asm
	fma.rn.f32 %f48756, %f48322, %f65796, %f48752;
	// end inline asm
	// begin inline asm
	fma.rn.f32 %f48760, %f48322, %f65796, %f48756;
	// end inline asm
	// begin inline asm
	fma.rn.f32 %f48764, %f48322, %f65796, %f48760;
	// end inline asm
	// begin inline asm
	fma.rn.f32 %f48768, %f48322, %f65796, %f48764;
	// end inline asm
	// begin inline asm
	fma.rn.f32 %f48772, %f48322, %f65796, %f48768;
	// end inline asm
	// begin inline asm
	fma.rn.f32 %f48776, %f48322, %f65796, %f48772;
	// end inline asm
	// begin inline asm
	fma.rn.f32 %f48780, %f48322, %f65796, %f48776;
	// end inline asm
	// begin inline asm
	fma.rn.f32 %f48784, %f48322, %f65796, %f48780;
	// end inline asm
	// begin inline asm
	fma.rn.f32 %f48788, %f48322, %f65796, %f48784;
	// end inline asm
	// begin inline asm
	fma.rn.f32 %f48792, %f48322, %f65796, %f48788;
	// end inline asm
	// begin inline asm
	fma.rn.f32 %f48796, %f48322, %f65796, %f48792;
	// end inline asm
	// begin inline asm
	fma.rn.f32 %f48800, %f48322, %f65796, %f48796;
	// end inline asm
	// begin inline asm
	fma.rn.f32 %f48804, %f48322, %f65796, %f48800;
	// end inline asm
	// begin inline asm
	fma.rn.f32 %f48808, %f48322, %f65796, %f48804;
	// end inline asm
	// begin inline asm
	fma.rn.f32 %f48812, %f48322, %f65796, %f48808;
	// end inline asm
	// begin inline asm
	fma.rn.f32 %f48816, %f48322, %f65796, %f48812;
	// end inline asm
	// begin inline asm
	fma.rn.f32 %f48820, %f48322, %f65796, %f48816;
	// end inline asm
	// begin inline asm
	fma.rn.f32 %f48824, %f48322, %f65796, %f48820;
	// end inline asm
	// begin inline asm
	fma.rn.f32 %f48828, %f48322, %f65796, %f48824;
	// end inline asm
	// begin inline asm
	fma.rn.f32 %f48832, %f48322, %f65796, %f48828;
	// end inline asm
	// begin inline asm
	sin.approx.f32  %f48836, %f48832;
	// end inline asm
	// begin inline asm
	fma.rn.f32 %f48838, %f48836, %f65796, %f48832;
	// end inline asm
	// begin inline asm
	fma.rn.f32 %f48842, %f48836, %f65796, %f48838;
	// end inline asm
	// begin inline asm
	fma.rn.f32 %f48846, %f48836, %f65796, %f48842;
	// end inline asm
	// begin inline asm
	fma.rn.f32 %f48850, %f48836, %f65796, %f48846;
	// end inline asm
	// begin inline asm
	fma.rn.f32 %f48854, %f48836, %f65796, %f48850;
	// end inline asm
	// begin inline asm
	fma.rn.f32 %f48858, %f48836, %f65796, %f48854;
	// end inline asm
	// begin inline asm
	fma.rn.f32 %f48862, %f48836, %f65796, %f48858;
	// end inline asm
	// begin inline asm
	fma.rn.f32 %f48866, %f48836, %f65796, %f48862;
	// end inline asm
	// begin inline asm
	fma.rn.f32 %f48870, %f48836, %f65796, %f48866;
	// end inline asm
	// begin inline asm
	fma.rn.f32 %f48874, %f48836, %f65796, %f48870;
	// end inline asm
	// begin inline asm
	fma.rn.f32 %f48878, %f48836, %f65796, %f48874;
	// end inline asm
	// begin inline asm
	fma.rn.f32 %f48882, %f48836, %f65796, %f48878;
	// end inline asm
	// begin inline asm
	fma.rn.f32 %f48886, %f48836, %f65796, %f48882;
	// end inline asm
	// begin inline asm
	fma.rn.f32 %f48890, %f48836, %f65796, %f48886;
	// end inline asm
	// begin inline asm
	fma.rn.f32 %f48894, %f48836, %f65796, %f48890;
	// end inline asm
	// begin inline asm
	fma.rn.f32 %f48898, %f48836, %f65796, %f48894;
	// end inline asm
	// begin inline asm
	fma.rn.f32 %f48902, %f48836, %f65796, %f48898;
	// end inline asm
	// begin inline asm
	fma.rn.f32 %f48906, %f48836, %f65796, %f48902;
	// end inline asm
	// begin inline asm
	fma.rn.f32 %f48910, %f48836, %f65796, %f48906;
	// end inline asm
	// begin inline asm
	fma.rn.f32 %f48914, %f48836, %f65796, %f48910;
	// end inline asm
	// begin inline asm
	fma.rn.f32 %f48918, %f48836, %f65796, %f48914;
	// end inline asm
	// begin inline asm
	fma.rn.f32 %f48922, %f48836, %f65796, %f48918;
	// end inline asm
	// begin inline asm
	fma.rn.f32 %f48926, %f48836, %f65796, %f48922;
	// end inline asm
	// begin inline asm
	fma.rn.f32 %f48930, %f48836, %f65796, %f48926;
	// end inline asm
	// begin inline asm
	fma.rn.f32 %f48934, %f48836, %f65796, %f48930;
	// end inline asm
	// begin inline asm
	fma.rn.f32 %f48938, %f48836, %f65796, %f48934;
	// end inline asm
	// begin inline asm
	fma.rn.f32 %f48942, %f48836, %f65796, %f48938;
	// end inline asm
	// begin inline asm
	fma.rn.f32 %f48946, %f48836, %f65796, %f48942;
	// end inline asm
	// begin inline asm
	fma.rn.f32 %f48950, %f48836, %f65796, %f48946;
	// end inline asm
	// begin inline asm
	fma.rn.f32 %f48954, %f48836, %f65796, %f48950;
	// end inline asm
	// begin inline asm
	fma.rn.f32 %f48958, %f48836, %f65796, %f48954;
	// end inline asm
	// begin inline asm
	fma.rn.f32 %f48962, %f48836, %f65796, %f48958;
	// end inline asm
	// begin inline asm
	fma.rn.f32 %f48966, %f48836, %f65796, %f48962;
	// end inline asm
	// begin inline asm
	fma.rn.f32 %f48970, %f48836, %f65796, %f48966;
	// end inline asm
	// begin inline asm
	fma.rn.f32 %f48974, %f48836, %f65796, %f48970;
	// end inline asm
	// begin inline asm
	fma.rn.f32 %f48978, %f48836, %f65796, %f48974;
	// end inline asm
	// begin inline asm
	fma.rn.f32 %f48982, %f48836, %f65796, %f48978;
	// end inline asm
	// begin inline asm
	fma.rn.f32 %f48986, %f48836, %f65796, %f48982;
	// end inline asm
	// begin inline asm
	fma.rn.f32 %f48990, %f48836, %f65796, %f48986;
	// end inline asm
	// begin inline asm
	fma.rn.f32 %f48994, %f48836, %f65796, %f48990;
	// end inline asm
	// begin inline asm
	fma.rn.f32 %f48998, %f48836, %f65796, %f48994;
	// end inline asm
	// begin inline asm
	fma.rn.f32 %f49002, %f48836, %f65796, %f48998;
	// end inline asm
	// begin inline asm
	fma.rn.f32 %f49006, %f48836, %f65796, %f49002;
	// end inline asm
	// begin inline asm
	fma.rn.f32 %f49010, %f48836, %f65796, %f49006;
	// end inline asm
	// begin inline asm
	fma.rn.f32 %f49014, %f48836, %f65796, %f49010;
	// end inline asm
	// begin inline asm
	fma.rn.f32 %f49018, %f48836, %f65796, %f49014;
	// end inline asm
	// begin inline asm
	fma.rn.f32 %f49022, %f48836, %f65796, %f49018;
	// end inline asm
	// begin inline asm
	fma.rn.f32 %f49026, %f48836, %f65796, %f49022;
	// end inline asm
	// begin inline asm
	fma.rn.f32 %f49030, %f48836, %f65796, %f49026;
	// end inline asm
	// begin inline asm
	fma.rn.f32 %f49034, %f48836, %f65796, %f49030;
	// end inline asm
	// begin inline asm
	fma.rn.f32 %f49038, %f48836, %f65796, %f49034;
	// end inline asm
	// begin inline asm
	fma.rn.f32 %f49042, %f48836, %f65796, %f49038;
	// end inline asm
	// begin inline asm
	fma.rn.f32 %f49046, %f48836, %f65796, %f49042;
	// end inline asm
	// begin inline asm
	fma.rn.f32 %f49050, %f48836, %f65796, %f49046;
	// end inline asm
	// begin inline asm
	fma.rn.f32 %f49054, %f48836, %f65796, %f49050;
	// end inline asm
	// begin inline asm
	fma.rn.f32 %f49058, %f48836, %f65796, %f49054;
	// end inline asm
	// begin inline asm
	fma.rn.f32 %f49062, %f48836, %f65796, %f49058;
	// end inline asm
	// begin inline asm
	fma.rn.f32 %f49066, %f48836, %f65796, %f49062;
	// end inline asm
	// begin inline asm
	fma.rn.f32 %f49070, %f48836, %f65796, %f49066;
	// end inline asm
	// begin inline asm
	fma.rn.f32 %f49074, %f48836, %f65796, %f49070;
	// end inline asm
	// begin inline asm
	fma.rn.f32 %f49078, %f48836, %f65796, %f49074;
	// end inline asm
	// begin inline asm
	fma.rn.f32 %f49082, %f48836, %f65796, %f49078;
	// end inline asm
	// begin inline asm
	fma.rn.f32 %f49086, %f48836, %f65796, %f49082;
	// end inline asm
	// begin inline asm
	fma.rn.f32 %f49090, %f48836, %f65796, %f49086;
	// end inline asm
	// begin inline asm
	fma.rn.f32 %f49094, %f48836, %f65796, %f49090;
	// end inline asm
	// begin inline asm
	fma.rn.f32 %f49098, %f48836, %f65796, %f49094;
	// end inline asm
	// begin inline asm
	fma.rn.f32 %f49102, %f48836, %f65796, %f49098;
	// end inline asm
	// begin inline asm
	fma.rn.f32 %f49106, %f48836, %f65796, %f49102;
	// end inline asm
	// begin inline asm
	fma.rn.f32 %f49110, %f48836, %f65796, %f49106;
	// end inline asm
	// begin inline asm
	fma.rn.f32 %f49114, %f48836, %f65796, %f49110;
	// end inline asm
	// begin inline asm
	fma.rn.f32 %f49118, %f48836, %f65796, %f49114;
	// end inline asm
	// begin inline asm
	fma.rn.f32 %f49122, %f48836, %f65796, %f49118;
	// end inline asm
	// begin inline asm
	fma.rn.f32 %f49126, %f48836, %f65796, %f49122;
	// end inline asm
	// begin inline asm
	fma.rn.f32 %f49130, %f48836, %f65796, %f49126;
	// end inline asm
	// begin inline asm
	fma.rn.f32 %f49134, %f48836, %f65796, %f49130;
	// end inline asm
	// begin inline asm
	fma.rn.f32 %f49138, %f48836, %f65796, %f49134;
	// end inline asm
	// begin inline asm
	fma.rn.f32 %f49142, %f48836, %f65796, %f49138;
	// end inline asm
	// begin inline asm
	fma.rn.f32 %f49146, %f48836, %f65796, %f49142;
	// end inline asm
	// begin inline asm
	fma.rn.f32 %f49150, %f48836, %f65796, %f49146;
	// end inline asm
	// begin inline asm
	fma.rn.f32 %f49154, %f48836, %f65796, %f49150;
	// end inline asm
	// begin inline asm
	fma.rn.f32 %f49158, %f48836, %f65796, %f49154;
	// end inline asm
	// begin inline asm
	fma.rn.f32 %f49162, %f48836, %f65796, %f49158;
	// end inline asm
	// begin inline asm
	fma.rn.f32 %f49166, %f48836, %f65796, %f49162;
	// end inline asm
	// begin inline asm
	fma.rn.f32 %f49170, %f48836, %f65796, %f49166;
	// end inline asm
	// begin inline asm
	fma.rn.f32 %f49174, %f48836, %f65796, %f49170;
	// end inline asm
	// begin inline asm
	fma.rn.f32 %f49178, %f48836, %f65796, %f49174;
	// end inline asm
	// begin inline asm
	fma.rn.f32 %f49182, %f48836, %f65796, %f49178;
	// end inline asm
	// begin inline asm
	fma.rn.f32 %f49186, %f48836, %f65796, %f49182;
	// end inline asm
	// begin inline asm
	fma.rn.f32 %f49190, %f48836, %f65796, %f49186;
	// end inline asm
	// begin inline asm
	fma.rn.f32 %f49194, %f48836, %f65796, %f49190;
	// end inline asm
	// begin inline asm
	fma.rn.f32 %f49198, %f48836, %f65796, %f49194;
	// end inline asm
	// begin inline asm
	fma.rn.f32 %f49202, %f48836, %f65796, %f49198;
	// end inline asm
	// begin inline asm
	fma.rn.f32 %f49206, %f48836, %f65796, %f49202;
	// end inline asm
	// begin inline asm
	fma.rn.f32 %f49210, %f48836, %f65796, %f49206;
	// end inline asm
	// begin inline asm
	fma.rn.f32 %f49214, %f48836, %f65796, %f49210;
	// end inline asm
	// begin inline asm
	fma.rn.f32 %f49218, %f48836, %f65796, %f49214;
	// end inline asm
	// begin inline asm
	fma.rn.f32 %f49222, %f48836, %f65796, %f49218;
	// end inline asm
	// begin inline asm
	fma.rn.f32 %f49226, %f48836, %f65796, %f49222;
	// end inline asm
	// begin inline asm
	fma.rn.f32 %f49230, %f48836, %f65796, %f49226;
	// end inline asm
	// begin inline asm
	fma.rn.f32 %f49234, %f48836, %f65796, %f49230;
	// end inline asm
	// begin inline asm
	fma.rn.f32 %f49238, %f48836, %f65796, %f49234;
	// end inline asm
	// begin inline asm
	fma.rn.f32 %f49242, %f48836, %f65796, %f49238;
	// end inline asm
	// begin inline asm
	fma.rn.f32 %f49246, %f48836, %f65796, %f49242;
	// end inline asm
	// begin inline asm
	fma.rn.f32 %f49250, %f48836, %f65796, %f49246;
	// end inline asm
	// begin inline asm
	fma.rn.f32 %f49254, %f48836, %f65796, %f49250;
	// end inline asm
	// begin inline asm
	fma.rn.f32 %f49258, %f48836, %f65796, %f49254;
	// end inline asm
	// begin inline asm
	fma.rn.f32 %f49262, %f48836, %f65796, %f49258;
	// end inline asm
	// begin inline asm
	fma.rn.f32 %f49266, %f48836, %f65796, %f49262;
	// end inline asm
	// begin inline asm
	fma.rn.f32 %f49270, %f48836, %f65796, %f49266;
	// end inline asm
	// begin inline asm
	fma.rn.f32 %f49274, %f48836, %f65796, %f49270;
	// end inline asm
	// begin inline asm
	fma.rn.f32 %f49278, %f48836, %f65796, %f49274;
	// end inline asm
	// begin inline asm
	fma.rn.f32 %f49282, %f48836, %f65796, %f49278;
	// end inline asm
	// begin inline asm
	fma.rn.f32 %f49286, %f48836, %f65796, %f49282;
	// end inline asm
	// begin inline asm
	fma.rn.f32 %f49290, %f48836, %f65796, %f49286;
	// end inline asm
	// begin inline asm
	fma.rn.f32 %f49294, %f48836, %f65796, %f49290;
	// end inline asm
	// begin inline asm
	fma.rn.f32 %f49298, %f48836, %f65796, %f49294;
	// end inline asm
	// begin inline asm
	fma.rn.f32 %f49302, %f48836, %f65796, %f49298;
	// end inline asm
	// begin inline asm
	fma.rn.f32 %f49306, %f48836, %f65796, %f49302;
	// end inline asm
	// begin inline asm
	fma.rn.f32 %f49310, %f48836, %f65796, %f49306;
	// end inline asm
	// begin inline asm
	fma.rn.f32 %f49314, %f48836, %f65796, %f49310;
	// end inline asm
	// begin inline asm
	fma.rn.f32 %f49318, %f48836, %f65796, %f49314;
	// end inline asm
	// begin inline asm
	fma.rn.f32 %f49322, %f48836, %f65796, %f49318;
	// end inline asm
	// begin inline asm
	fma.rn.f32 %f49326, %f48836, %f65796, %f49322;
	// end inline asm
	// begin inline asm
	fma.rn.f32 %f49330, %f48836, %f65796, %f49326;
	// end inline asm
	// begin inline asm
	fma.rn.f32 %f49334, %f48836, %f65796, %f49330;
	// end inline asm
	// begin inline asm
	fma.rn.f32 %f49338, %f48836, %f65796, %f49334;
	// end inline asm
	// begin inline asm
	fma.rn.f32 %f49342, %f48836, %f65796, %f49338;
	// end inline asm
	// begin inline asm
	fma.rn.f32 %f49346, %f48836, %f65796, %f49342;
	// end inline asm
	// begin inline asm
	sin.approx.f32  %f49350, %f49346;
	// end inline asm
	// begin inline asm
	fma.rn.f32 %f49352, %f49350, %f65796, %f49346;
	// end inline asm
	// begin inline asm
	fma.rn.f32 %f49356, %f49350, %f65796, %f49352;
	// end inline asm
	// begin inline asm
	fma.rn.f32 %f49360, %f49350, %f65796, %f49356;
	// end inline asm
	// begin inline asm
	fma.rn.f32 %f49364, %f49350, %f65796, %f49360;
	// end inline asm
	// begin inline asm
	fma.rn.f32 %f49368, %f49350, %f65796, %f49364;
	// end inline asm
	// begin inline asm
	fma.rn.f32 %f49372, %f49350, %f65796, %f49368;
	// end inline asm
	// begin inline asm
	fma.rn.f32 %f49376, %f49350, %f65796, %f49372;
	// end inline asm
	// begin inline asm
	fma.rn.f32 %f49380, %f49350, %f65796, %f49376;
	// end inline asm
	// begin inline asm
	fma.rn.f32 %f49384, %f49350, %f65796, %f49380;
	// end inline asm
	// begin inline asm
	fma.rn.f32 %f49388, %f49350, %f65796, %f49384;
	// end inline asm
	// begin inline asm
	fma.rn.f32 %f49392, %f49350, %f65796, %f49388;
	// end inline asm
	// begin inline asm
	fma.rn.f32 %f49396, %f49350, %f65796, %f49392;
	// end inline asm
	// begin inline asm
	fma.rn.f32 %f49400, %f49350, %f65796, %f49396;
	// end inline asm
	// begin inline asm
	fma.rn.f32 %f49404, %f49350, %f65796, %f49400;
	// end inline asm
	// begin inline asm
	fma.rn.f32 %f49408, %f49350, %f65796, %f49404;
	// end inline asm
	// begin inline asm
	fma.rn.f32 %f49412, %f49350, %f65796, %f49408;
	// end inline asm
	// begin inline asm
	fma.rn.f32 %f49416, %f49350, %f65796, %f49412;
	// end inline asm
	// begin inline asm
	fma.rn.f32 %f49420, %f49350, %f65796, %f49416;
	// end inline asm
	// begin inline asm
	fma.rn.f32 %f49424, %f49350, %f65796, %f49420;
	// end inline asm
	// begin inline asm
	fma.rn.f32 %f49428, %f49350, %f65796, %f49424;
	// end inline asm
	// begin inline asm
	fma.rn.f32 %f49432, %f49350, %f65796, %f49428;
	// end inline asm
	// begin inline asm
	fma.rn.f32 %f49436, %f49350, %f65796, %f49432;
	// end inline asm
	// begin inline asm
	fma.rn.f32 %f49440, %f49350, %f65796, %f49436;
	// end inline asm
	// begin inline asm
	fma.rn.f32 %f49444, %f49350, %f65796, %f49440;
	// end inline asm
	// begin inline asm
	fma.rn.f32 %f49448, %f49350, %f65796, %f49444;
	// end inline asm
	// begin inline asm
	fma.rn.f32 %f49452, %f49350, %f65796, %f49448;
	// end inline asm
	// begin inline asm
	fma.rn.f32 %f49456, %f49350, %f65796, %f49452;
	// end inline asm
	// begin inline asm
	fma.rn.f32 %f49460, %f49350, %f65796, %f49456;
	// end inline asm
	// begin inline asm
	fma.rn.f32 %f49464, %f49350, %f65796, %f49460;
	// end inline asm
	// begin inline asm
	fma.rn.f32 %f49468, %f49350, %f65796, %f49464;
	// end inline asm
	// begin inline asm
	fma.rn.f32 %f49472, %f49350, %f65796, %f49468;
	// end inline asm
	// begin inline asm
	fma.rn.f32 %f49476, %f49350, %f65796, %f49472;
	// end inline asm
	// begin inline asm
	fma.rn.f32 %f49480, %f49350, %f65796, %f49476;
	// end inline asm
	// begin inline asm
	fma.rn.f32 %f49484, %f49350, %f65796, %f49480;
	// end inline asm
	// begin inline asm
	fma.rn.f32 %f49488, %f49350, %f65796, %f49484;
	// end inline asm
	// begin inline asm
	fma.rn.f32 %f49492, %f49350, %f65796, %f49488;
	// end inline asm
	// begin inline asm
	fma.rn.f32 %f49496, %f49350, %f65796, %f49492;
	// end inline asm
	// begin inline asm
	fma.rn.f32 %f49500, %f49350, %f65796, %f49496;
	// end inline asm
	// begin inline asm
	fma.rn.f32 %f49504, %f49350, %f65796, %f49500;
	// end inline asm
	// begin inline asm
	fma.rn.f32 %f49508, %f49350, %f65796, %f49504;
	// end inline asm
	// begin inline asm
	fma.rn.f32 %f49512, %f49350, %f65796, %f49508;
	// end inline asm
	// begin inline asm
	fma.rn.f32 %f49516, %f49350, %f65796, %f49512;
	// end inline asm
	// begin inline asm
	fma.rn.f32 %f49520, %f49350, %f65796, %f49516;
	// end inline asm
	// begin inline asm
	fma.rn.f32 %f49524, %f49350, %f65796, %f49520;
	// end inline asm
	// begin inline asm
	fma.rn.f32 %f49528, %f49350, %f65796, %f49524;
	// end inline asm
	// begin inline asm
	fma.rn.f32 %f49532, %f49350, %f65796, %f49528;
	// end inline asm
	// begin inline asm
	fma.rn.f32 %f49536, %f49350, %f65796, %f49532;
	// end inline asm
	// begin inline asm
	fma.rn.f32 %f49540, %f49350, %f65796, %f49536;
	// end inline asm
	// begin inline asm
	fma.rn.f32 %f49544, %f49350, %f65796, %f49540;
	// end inline asm
	// begin inline asm
	fma.rn.f32 %f49548, %f49350, %f65796, %f49544;
	// end inline asm
	// begin inline asm
	fma.rn.f32 %f49552, %f49350, %f65796, %f49548;
	// end inline asm
	// begin inline asm
	fma.rn.f32 %f49556, %f49350, %f65796, %f49552;
	// end inline asm
	// begin inline asm
	fma.rn.f32 %f49560, %f49350, %f65796, %f49556;
	// end inline asm
	// begin inline asm
	fma.rn.f32 %f49564, %f49350, %f65796, %f49560;
	// end inline asm
	// begin inline asm
	fma.rn.f32 %f49568, %f49350, %f65796, %f49564;
	// end inline asm
	// begin inline asm
	fma.rn.f32 %f49572, %f49350, %f65796, %f49568;
	// end inline asm
	// begin inline asm
	fma.rn.f32 %f49576, %f49350, %f65796, %f49572;
	// end inline asm
	// begin inline asm
	fma.rn.f32 %f49580, %f49350, %f65796, %f49576;
	// end inline asm
	// begin inline asm
	fma.rn.f32 %f49584, %f49350, %f65796, %f49580;
	// end inline asm
	// begin inline asm
	fma.rn.f32 %f49588, %f49350, %f65796, %f49584;
	// end inline asm
	// begin inline asm
	fma.rn.f32 %f49592, %f49350, %f65796, %f49588;
	// end inline asm
	// begin inline asm
	fma.rn.f32 %f49596, %f49350, %f65796, %f49592;
	// end inline asm
	// begin inline asm
	fma.rn.f32 %f49600, %f49350, %f65796, %f49596;
	// end inline asm
	// begin inline asm
	fma.rn.f32 %f49604, %f49350, %f65796, %f49600;
	// end inline asm
	// begin inline asm
	fma.rn.f32 %f49608, %f49350, %f65796, %f49604;
	// end inline asm
	// begin inline asm
	fma.rn.f32 %f49612, %f49350, %f65796, %f49608;
	// end inline asm
	// begin inline asm
	fma.rn.f32 %f49616, %f49350, %f65796, %f49612;
	// end inline asm
	// begin inline asm
	fma.rn.f32 %f49620, %f49350, %f65796, %f49616;
	// end inline asm
	// begin inline asm
	fma.rn.f32 %f49624, %f49350, %f65796, %f49620;
	// end inline asm
	// begin inline asm
	fma.rn.f32 %f49628, %f49350, %f65796, %f49624;
	// end inline asm
	// begin inline asm
	fma.rn.f32 %f49632, %f49350, %f65796, %f49628;
	// end inline asm
	// begin inline asm
	fma.rn.f32 %f49636, %f49350, %f65796, %f49632;
	// end inline asm
	// begin inline asm
	fma.rn.f32 %f49640, %f49350, %f65796, %f49636;
	// end inline asm
	// begin inline asm
	fma.rn.f32 %f49644, %f49350, %f65796, %f49640;
	// end inline asm
	// begin inline asm
	fma.rn.f32 %f49648, %f49350, %f65796, %f49644;
	// end inline asm
	// begin inline asm
	fma.rn.f32 %f49652, %f49350, %f65796, %f49648;
	// end inline asm
	// begin inline asm
	fma.rn.f32 %f49656, %f49350, %f65796, %f49652;
	// end inline asm
	// begin inline asm
	fma.rn.f32 %f49660, %f49350, %f65796, %f49656;
	// end inline asm
	// begin inline asm
	fma.rn.f32 %f49664, %f49350, %f65796, %f49660;
	// end inline asm
	// begin inline asm
	fma.rn.f32 %f49668, %f49350, %f65796, %f49664;
	// end inline asm
	// begin inline asm
	fma.rn.f32 %f49672, %f49350, %f65796, %f49668;
	// end inline asm
	// begin inline asm
	fma.rn.f32 %f49676, %f49350, %f65796, %f49672;
	// end inline asm
	// begin inline asm
	fma.rn.f32 %f49680, %f49350, %f65796, %f49676;
	// end inline asm
	// begin inline asm
	fma.rn.f32 %f49684, %f49350, %f65796, %f49680;
	// end inline asm
	// begin inline asm
	fma.rn.f32 %f49688, %f49350, %f65796, %f49684;
	// end inline asm
	// begin inline asm
	fma.rn.f32 %f49692, %f49350, %f65796, %f49688;
	// end inline asm
	// begin inline asm
	fma.rn.f32 %f49696, %f49350, %f65796, %f49692;
	// end inline asm
	// begin inline asm
	fma.rn.f32 %f49700, %f49350, %f65796, %f49696;
	// end inline asm
	// begin inline asm
	fma.rn.f32 %f49704, %f49350, %f65796, %f49700;
	// end inline asm
	// begin inline asm
	fma.rn.f32 %f49708, %f49350, %f65796, %f49704;
	// end inline asm
	// begin inline asm
	fma.rn.f32 %f49712, %f49350, %f65796, %f49708;
	// end inline asm
	// begin inline asm
	fma.rn.f32 %f49716, %f49350, %f65796, %f49712;
	// end inline asm
	// begin inline asm
	fma.rn.f32 %f49720, %f49350, %f65796, %f49716;
	// end inline asm
	// begin inline asm
	fma.rn.f32 %f49724, %f49350, %f65796, %f49720;
	// end inline asm
	// begin inline asm
	fma.rn.f32 %f49728, %f49350, %f65796, %f49724;
	// end inline asm
	// begin inline asm
	fma.rn.f32 %f49732, %f49350, %f65796, %f49728;
	// end inline asm
	// begin inline asm
	fma.rn.f32 %f49736, %f49350, %f65796, %f49732;
	// end inline asm
	// begin inline asm
	fma.rn.f32 %f49740, %f49350, %f65796, %f49736;
	// end inline asm
	// begin inline asm
	fma.rn.f32 %f49744, %f49350, %f65796, %f49740;
	// end inline asm
	// begin inline asm
	fma.rn.f32 %f49748, %f49350, %f65796, %f49744;
	// end inline asm
	// begin inline asm
	fma.rn.f32 %f49752, %f49350, %f65796, %f49748;
	// end inline asm
	// begin inline asm
	fma.rn.f32 %f49756, %f49350, %f65796, %f49752;
	// end inline asm
	// begin inline asm
	fma.rn.f32 %f49760, %f49350, %f65796, %f49756;
	// end inline asm
	// begin inline asm
	fma.rn.f32 %f49764, %f49350, %f65796, %f49760;
	// end inline asm
	// begin inline asm
	fma.rn.f32 %f49768, %f49350, %f65796, %f49764;
	// end inline asm
	// begin inline asm
	fma.rn.f32 %f49772, %f49350, %f65796, %f49768;
	// end inline asm
	// begin inline asm
	fma.rn.f32 %f49776, %f49350, %f65796, %f49772;
	// end inline asm
	// begin inline asm
	fma.rn.f32 %f49780, %f49350, %f65796, %f49776;
	// end inline asm
	// begin inline asm
	fma.rn.f32 %f49784, %f49350, %f65796, %f49780;
	// end inline asm
	// begin inline asm
	fma.rn.f32 %f49788, %f49350, %f65796, %f49784;
	// end inline asm
	// begin inline asm
	fma.rn.f32 %f49792, %f49350, %f65796, %f49788;
	// end inline asm
	// begin inline asm
	fma.rn.f32 %f49796, %f49350, %f65796, %f49792;
	// end inline asm
	// begin inline asm
	fma.rn.f32 %f49800, %f49350, %f65796, %f49796;
	// end inline asm
	// begin inline asm
	fma.rn.f32 %f49804, %f49350, %f65796, %f49800;
	// end inline asm
	// begin inline asm
	fma.rn.f32 %f49808, %f49350, %f65796, %f49804;
	// end inline asm
	// begin inline asm
	fma.rn.f32 %f49812, %f49350, %f65796, %f49808;
	// end inline asm
	// begin inline asm
	fma.rn.f32 %f49816, %f49350, %f65796, %f49812;
	// end inline asm
	// begin inline asm
	fma.rn.f32 %f49820, %f49350, %f65796, %f49816;
	// end inline asm
	// begin inline asm
	fma.rn.f32 %f49824, %f49350, %f65796, %f49820;
	// end inline asm
	// begin inline asm
	fma.rn.f32 %f49828, %f49350, %f65796, %f49824;
	// end inline asm
	// begin inline asm
	fma.rn.f32 %f49832, %f49350, %f65796, %f49828;
	// end inline asm
	// begin inline asm
	fma.rn.f32 %f49836, %f49350, %f65796, %f49832;
	// end inline asm
	// begin inline asm
	fma.rn.f32 %f49840, %f49350, %f65796, %f49836;
	// end inline asm
	// begin inline asm
	fma.rn.f32 %f49844, %f49350, %f65796, %f49840;
	// end inline asm
	// begin inline asm
	fma.rn.f32 %f49848, %f49350, %f65796, %f49844;
	// end inline asm
	// begin inline asm
	fma.rn.f32 %f49852, %f49350, %f65796, %f49848;
	// end inline asm
	// begin inline asm
	fma.rn.f32 %f49856, %f49350, %f65796, %f49852;
	// end inline asm
	// begin inline asm
	fma.rn.f32 %f49860, %f49350, %f65796, %f49856;
	// end inline asm
	// begin inline asm
	sin.approx.f32  %f49864, %f49860;
	// end inline asm
	// begin inline asm
	fma.rn.f32 %f49866, %f49864, %f65796, %f49860;
	// end inline asm
	// begin inline asm
	fma.rn.f32 %f49870, %f49864, %f65796, %f49866;
	// end inline asm
	// begin inline asm
	fma.rn.f32 %f49874, %f49864, %f65796, %f49870;
	// end inline asm
	// begin inline asm
	fma.rn.f32 %f49878, %f49864, %f65796, %f49874;
	// end inline asm
	// begin inline asm
	fma.rn.f32 %f49882, %f49864, %f65796, %f49878;
	// end inline asm
	// begin inline asm
	fma.rn.f32 %f49886, %f49864, %f65796, %f49882;
	// end inline asm
	// begin inline asm
	fma.rn.f32 %f49890, %f49864, %f65796, %f49886;
	// end inline asm
	// begin inline asm
	fma.rn.f32 %f49894, %f49864, %f65796, %f49890;
	// end inline asm
	// begin inline asm
	fma.rn.f32 %f49898, %f49864, %f65796, %f49894;
	// end inline asm
	// begin inline asm
	fma.rn.f32 %f49902, %f49864, %f65796, %f49898;
	// end inline asm
	// begin inline asm
	fma.rn.f32 %f49906, %f49864, %f65796, %f49902;
	// end inline asm
	// begin inline asm
	fma.rn.f32 %f49910, %f49864, %f65796, %f49906;
	// end inline asm
	// begin inline asm
	fma.rn.f32 %f49914, %f49864, %f65796, %f49910;
	// end inline asm
	// begin inline asm
	fma.rn.f32 %f49918, %f49864, %f65796, %f49914;
	// end inline asm
	// begin inline asm
	fma.rn.f32 %f49922, %f49864, %f65796, %f49918;
	// end inline asm
	// begin inline asm
	fma.rn.f32 %f49926, %f49864, %f65796, %f49922;
	// end inline asm
	// begin inline asm
	fma.rn.f32 %f49930, %f49864, %f65796, %f49926;
	// end inline asm
	// begin inline asm
	fma.rn.f32 %f49934, %f49864, %f65796, %f49930;
	// end inline asm
	// begin inline asm
	fma.rn.f32 %f49938, %f49864, %f65796, %f49934;
	// end inline asm
	// begin inline asm
	fma.rn.f32 %f49942, %f49864, %f65796, %f49938;
	// end inline asm
	// begin inline asm
	fma.rn.f32 %f49946, %f49864, %f65796, %f49942;
	// end inline asm
	// begin inline asm
	fma.rn.f32 %f49950, %f49864, %f65796, %f49946;
	// end inline asm
	// begin inline asm
	fma.rn.f32 %f49954, %f49864, %f65796, %f49950;
	// end inline asm
	// begin inline asm
	fma.rn.f32 %f49958, %f49864, %f65796, %f49954;
	// end inline asm
	// begin inline asm
	fma.rn.f32 %f49962, %f49864, %f65796, %f49958;
	// end inline asm
	// begin inline asm
	fma.rn.f32 %f49966, %f49864, %f65796, %f49962;
	// end inline asm
	// begin inline asm
	fma.rn.f32 %f49970, %f49864, %f65796, %f49966;
	// end inline asm
	// begin inline asm
	fma.rn.f32 %f49974, %f49864, %f65796, %f49970;
	// end inline asm
	// begin inline asm
	fma.rn.f32 %f49978, %f49864, %f65796, %f49974;
	// end inline asm
	// begin inline asm
	fma.rn.f32 %f49982, %f49864, %f65796, %f49978;
	// end inline asm
	// begin inline asm
	fma.rn.f32 %f49986, %f49864, %f65796, %f49982;
	// end inline asm
	// begin inline asm
	fma.rn.f32 %f49990, %f49864, %f65796, %f49986;
	// end inline asm
	// begin inline asm
	fma.rn.f32 %f49994, %f49864, %f65796, %f49990;
	// end inline asm
	// begin inline asm
	fma.rn.f32 %f49998, %f49864, %f65796, %f49994;
	// end inline asm
	// begin inline asm
	fma.rn.f32 %f50002, %f49864, %f65796, %f49998;
	// end inline asm
	// begin inline asm
	fma.rn.f32 %f50006, %f49864, %f65796, %f50002;
	// end inline asm
	// begin inline asm
	fma.rn.f32 %f50010, %f49864, %f65796, %f50006;
	// end inline asm
	// begin inline asm
	fma.rn.f32 %f50014, %f49864, %f65796, %f50010;
	// end inline asm
	// begin inline asm
	fma.rn.f32 %f50018, %f49864, %f65796, %f50014;
	// end inline asm
	// begin inline asm
	fma.rn.f32 %f50022, %f49864, %f65796, %f50018;
	// end inline asm
	// begin inline asm
	fma.rn.f32 %f50026, %f49864, %f65796, %f50022;
	// end inline asm
	// begin inline asm
	fma.rn.f32 %f50030, %f49864, %f65796, %f50026;
	// end inline asm
	// begin inline asm
	fma.rn.f32 %f50034, %f49864, %f65796, %f50030;
	// end inline asm
	// begin inline asm
	fma.rn.f32 %f50038, %f49864, %f65796, %f50034;
	// end inline asm
	// begin inline asm
	fma.rn.f32 %f50042, %f49864, %f65796, %f50038;
	// end inline asm
	// begin inline asm
	fma.rn.f32 %f50046, %f49864, %f65796, %f50042;
	// end inline asm
	// begin inline asm
	fma.rn.f32 %f50050, %f49864, %f65796, %f50046;
	// end inline asm
	// begin inline asm
	fma.rn.f32 %f50054, %f49864, %f65796, %f50050;
	// end inline asm
	// begin inline asm
	fma.rn.f32 %f50058, %f49864, %f65796, %f50054;
	// end inline asm
	// begin inline asm
	fma.rn.f32 %f50062, %f49864, %f65796, %f50058;
	// end inline asm
	// begin inline asm
	fma.rn.f32 %f50066, %f49864, %f65796, %f50062;
	// end inline asm
	// begin inline asm
	fma.rn.f32 %f50070, %f49864, %f65796, %f50066;
	// end inline asm
	// begin inline asm
	fma.rn.f32 %f50074, %f49864, %f65796, %f50070;
	// end inline asm
	// begin inline asm
	fma.rn.f32 %f50078, %f49864, %f65796, %f50074;
	// end inline asm
	// begin inline asm
	fma.rn.f32 %f50082, %f49864, %f65796, %f50078;
	// end inline asm
	// begin inline asm
	fma.rn.f32 %f50086, %f49864, %f65796, %f50082;
	// end inline asm
	// begin inline asm
	fma.rn.f32 %f50090, %f49864, %f65796, %f50086;
	// end inline asm
	// begin inline asm
	fma.rn.f32 %f50094, %f49864, %f65796, %f50090;
	// end inline asm
	// begin inline asm
	fma.rn.f32 %f50098, %f49864, %f65796, %f50094;
	// end inline asm
	// begin inline asm
	fma.rn.f32 %f50102, %f49864, %f65796, %f50098;
	// end inline asm
	// begin inline asm
	fma.rn.f32 %f50106, %f49864, %f65796, %f50102;
	// end inline asm
	// begin inline asm
	fma.rn.f32 %f50110, %f49864, %f65796, %f50106;
	// end inline asm
	// begin inline asm
	fma.rn.f32 %f50114, %f49864, %f65796, %f50110;
	// end inline asm
	// begin inline asm
	fma.rn.f32 %f50118, %f49864, %f65796, %f50114;
	// end inline asm
	// begin inline asm
	fma.rn.f32 %f50122, %f49864, %f65796, %f50118;
	// end inline asm
	// begin inline asm
	fma.rn.f32 %f50126, %f49864, %f65796, %f50122;
	// end inline asm
	// begin inline asm
	fma.rn.f32 %f50130, %f49864, %f65796, %f50126;
	// end inline asm
	// begin inline asm
	fma.rn.f32 %f50134, %f49864, %f65796, %f50130;
	// end inline asm
	// begin inline asm
	fma.rn.f32 %f50138, %f49864, %f65796, %f50134;
	// end inline asm
	// begin inline asm
	fma.rn.f32 %f50142, %f49864, %f65796, %f50138;
	// end inline asm
	// begin inline asm
	fma.rn.f32 %f50146, %f49864, %f65796, %f50142;
	// end inline asm
	// begin inline asm
	fma.rn.f32 %f50150, %f49864, %f65796, %f50146;
	// end inline asm
	// begin inline asm
	fma.rn.f32 %f50154, %f49864, %f65796, %f50150;
	// end inline asm
	// begin inline asm
	fma.rn.f32 %f50158, %f49864, %f65796, %f50154;
	// end inline asm
	// begin inline asm
	fma.rn.f32 %f50162, %f49864, %f65796, %f50158;
	// end inline asm
	// begin inline asm
	fma.rn.f32 %f50166, %f49864, %f65796, %f50162;
	// end inline asm
	// begin inline asm
	fma.rn.f32 %f50170, %f49864, %f65796, %f50166;
	// end inline asm
	// begin inline asm
	fma.rn.f32 %f50174, %f49864, %f65796, %f50170;
	// end inline asm
	// begin inline asm
	fma.rn.f32 %f50178, %f49864, %f65796, %f50174;
	// end inline asm
	// begin inline asm
	fma.rn.f32 %f50182, %f49864, %f65796, %f50178;
	// end inline asm
	// begin inline asm
	fma.rn.f32 %f50186, %f49864, %f65796, %f50182;
	// end inline asm
	// begin inline asm
	fma.rn.f32 %f50190, %f49864, %f65796, %f50186;
	// end inline asm
	// begin inline asm
	fma.rn.f32 %f50194, %f49864, %f65796, %f50190;
	// end inline asm
	// begin inline asm
	fma.rn.f32 %f50198, %f49864, %f65796, %f50194;
	// end inline asm
	// begin inline asm
	fma.rn.f32 %f50202, %f49864, %f65796, %f50198;
	// end inline asm
	// begin inline asm
	fma.rn.f32 %f50206, %f49864, %f65796, %f50202;
	// end inline asm
	// begin inline asm
	fma.rn.f32 %f50210, %f49864, %f65796, %f50206;
	// end inline asm
	// begin inline asm
	fma.rn.f32 %f50214, %f49864, %f65796, %f50210;
	// end inline asm
	// begin inline asm
	fma.rn.f32 %f50218, %f49864, %f65796, %f50214;
	// end inline asm
	// begin inline asm
	fma.rn.f32 %f50222, %f49864, %f65796, %f50218;
	// end inline asm
	// begin inline asm
	fma.rn.f32 %f50226, %f49864, %f65796, %f50222;
	// end inline asm
	// begin inline asm
	fma.rn.f32 %f50230, %f49864, %f65796, %f50226;
	// end inline asm
	// begin inline asm
	fma.rn.f32 %f50234, %f49864, %f65796, %f50230;
	// end inline asm
	// begin inline asm
	fma.rn.f32 %f50238, %f49864, %f65796, %f50234;
	// end inline asm
	// begin inline asm
	fma.rn.f32 %f50242, %f49864, %f65796, %f50238;
	// end inline asm
	// begin inline asm
	fma.rn.f32 %f50246, %f49864, %f65796, %f50242;
	// end inline asm
	// begin inline asm
	fma.rn.f32 %f50250, %f49864, %f65796, %f50246;
	// end inline asm
	// begin inline asm
	fma.rn.f32 %f50254, %f49864, %f65796, %f50250;
	// end inline asm
	// begin inline asm
	fma.rn.f32 %f50258, %f49864, %f65796, %f50254;
	// end inline asm
	// begin inline asm
	fma.rn.f32 %f50262, %f49864, %f65796, %f50258;
	// end inline asm
	// begin inline asm
	fma.rn.f32 %f50266, %f49864, %f65796, %f50262;
	// end inline asm
	// begin inline asm
	fma.rn.f32 %f50270, %f49864, %f65796, %f50266;
	// end inline asm
	// begin inline asm
	fma.rn.f32 %f50274, %f49864, %f65796, %f50270;
	// end inline asm
	// begin inline asm
	fma.rn.f32 %f50278, %f49864, %f65796, %f50274;
	// end inline asm
	// begin inline asm
	fma.rn.f32 %f50282, %f49864, %f65796, %f50278;
	// end inline asm
	// begin inline asm
	fma.rn.f32 %f50286, %f49864, %f65796, %f50282;
	// end inline asm
	// begin inline asm
	fma.rn.f32 %f50290, %f49864, %f65796, %f50286;
	// end inline asm
	// begin inline asm
	fma.rn.f32 %f50294, %f49864, %f65796, %f50290;
	// end inline asm
	// begin inline asm
	fma.rn.f32 %f50298, %f49864, %f65796, %f50294;
	// end inline asm
	// begin inline asm
	fma.rn.f32 %f50302, %f49864, %f65796, %f50298;
	// end inline asm
	// begin inline asm
	fma.rn.f32 %f50306, %f49864, %f65796, %f50302;
	// end inline asm
	// begin inline asm
	fma.rn.f32 %f50310, %f49864, %f65796, %f50306;
	// end inline asm
	// begin inline asm
	fma.rn.f32 %f50314, %f49864, %f65796, %f50310;
	// end inline asm
	// begin inline asm
	fma.rn.f32 %f50318, %f49864, %f65796, %f50314;
	// end inline asm
	// begin inline asm
	fma.rn.f32 %f50322, %f49864, %f65796, %f50318;
	// end inline asm
	// begin inline asm
	fma.rn.f32 %f50326, %f49864, %f65796, %f50322;
	// end inline asm
	// begin inline asm
	fma.rn.f32 %f50330, %f49864, %f65796, %f50326;
	// end inline asm
	// begin inline asm
	fma.rn.f32 %f50334, %f49864, %f65796, %f50330;
	// end inline asm
	// begin inline asm
	fma.rn.f32 %f50338, %f49864, %f65796, %f50334;
	// end inline asm
	// begin inline asm
	fma.rn.f32 %f50342, %f49864, %f65796, %f50338;
	// end inline asm
	// begin inline asm
	fma.rn.f32 %f50346, %f49864, %f65796, %f50342;
	// end inline asm
	// begin inline asm
	fma.rn.f32 %f50350, %f49864, %f65796, %f50346;
	// end inline asm
	// begin inline asm
	fma.rn.f32 %f50354, %f49864, %f65796, %f50350;
	// end inline asm
	// begin inline asm
	fma.rn.f32 %f50358, %f49864, %f65796, %f50354;
	// end inline asm
	// begin inline asm
	fma.rn.f32 %f50362, %f49864, %f65796, %f50358;
	// end inline asm
	// begin inline asm
	fma.rn.f32 %f50366, %f49864, %f65796, %f50362;
	// end inline asm
	// begin inline asm
	fma.rn.f32 %f50370, %f49864, %f65796, %f50366;
	// end inline asm
	// begin inline asm
	fma.rn.f32 %f50374, %f49864, %f65796, %f50370;
	// end inline asm
	// begin inline asm
	sin.approx.f32  %f50378, %f50374;
	// end inline asm
	// begin inline asm
	fma.rn.f32 %f50380, %f50378, %f65796, %f50374;
	// end inline asm
	// begin inline asm
	fma.rn.f32 %f50384, %f50378, %f65796, %f50380;
	// end inline asm
	// begin inline asm
	fma.rn.f32 %f50388, %f50378, %f65796, %f50384;
	// end inline asm
	// begin inline asm
	fma.rn.f32 %f50392, %f50378, %f65796, %f50388;
	// end inline asm
	// begin inline asm
	fma.rn.f32 %f50396, %f50378, %f65796, %f50392;
	// end inline asm
	// begin inline asm
	fma.rn.f32 %f50400, %f50378, %f65796, %f50396;
	// end inline asm
	// begin inline asm
	fma.rn.f32 %f50404, %f50378, %f65796, %f50400;
	// end inline asm
	// begin inline asm
	fma.rn.f32 %f50408, %f50378, %f65796, %f50404;
	// end inline asm
	// begin inline asm
	fma.rn.f32 %f50412, %f50378, %f65796, %f50408;
	// end inline asm
	// begin inline asm
	fma.rn.f32 %f50416, %f50378, %f65796, %f50412;
	// end inline asm
	// begin inline asm
	fma.rn.f32 %f50420, %f50378, %f65796, %f50416;
	// end inline asm
	// begin inline asm
	fma.rn.f32 %f50424, %f50378, %f65796, %f50420;
	// end inline asm
	// begin inline asm
	fma.rn.f32 %f50428, %f50378, %f65796, %f50424;
	// end inline asm
	// begin inline asm
	fma.rn.f32 %f50432, %f50378, %f65796, %f50428;
	// end inline asm
	// begin inline asm
	fma.rn.f32 %f50436, %f50378, %f65796, %f50432;
	// end inline asm
	// begin inline asm
	fma.rn.f32 %f50440, %f50378, %f65796, %f50436;
	// end inline asm
	// begin inline asm
	fma.rn.f32 %f50444, %f50378, %f65796, %f50440;
	// end inline asm
	// begin inline asm
	fma.rn.f32 %f50448, %f50378, %f65796, %f50444;
	// end inline asm
	// begin inline asm
	fma.rn.f32 %f50452, %f50378, %f65796, %f50448;
	// end inline asm
	// begin inline asm
	fma.rn.f32 %f50456, %f50378, %f65796, %f50452;
	// end inline asm
	// begin inline asm
	fma.rn.f32 %f50460, %f50378, %f65796, %f50456;
	// end inline asm
	// begin inline asm
	fma.rn.f32 %f50464, %f50378, %f65796, %f50460;
	// end inline asm
	// begin inline asm
	fma.rn.f32 %f50468, %f50378, %f65796, %f50464;
	// end inline asm
	// begin inline asm
	fma.rn.f32 %f50472, %f50378, %f65796, %f50468;
	// end inline asm
	// begin inline asm
	fma.rn.f32 %f50476, %f50378, %f65796, %f50472;
	// end inline asm
	// begin inline asm
	fma.rn.f32 %f50480, %f50378, %f65796, %f50476;
	// end inline asm
	// begin inline asm
	fma.rn.f32 %f50484, %f50378, %f65796, %f50480;
	// end inline asm
	// begin inline asm
	fma.rn.f32 %f50488, %f50378, %f65796, %f50484;
	// end inline asm
	// begin inline asm
	fma.rn.f32 %f50492, %f50378, %f65796, %f50488;
	// end inline asm
	// begin inline asm
	fma.rn.f32 %f50496, %f50378, %f65796, %f50492;
	// end inline asm
	// begin inline asm
	fma.rn.f32 %f50500, %f50378, %f65796, %f50496;
	// end inline asm
	// begin inline asm
	fma.rn.f32 %f50504, %f50378, %f65796, %f50500;
	// end inline asm
	// begin inline asm
	fma.rn.f32 %f50508, %f50378, %f65796, %f50504;
	// end inline asm
	// begin inline asm
	fma.rn.f32 %f50512, %f50378, %f65796, %f50508;
	// end inline asm
	// begin inline asm
	fma.rn.f32 %f50516, %f50378, %f65796, %f50512;
	// end inline asm
	// begin inline asm
	fma.rn.f32 %f50520, %f50378, %f65796, %f50516;
	// end inline asm
	// begin inline asm
	fma.rn.f32 %f50524, %f50378, %f65796, %f50520;
	// end inline asm
	// begin inline asm
	fma.rn.f32 %f50528, %f50378, %f65796, %f50524;
	// end inline asm
	// begin inline asm
	fma.rn.f32 %f50532, %f50378, %f65796, %f50528;
	// end inline asm
	// begin inline asm
	fma.rn.f32 %f50536, %f50378, %f65796, %f50532;
	// end inline asm
	// begin inline asm
	fma.rn.f32 %f50540, %f50378, %f65796, %f50536;
	// end inline asm
	// begin inline asm
	fma.rn.f32 %f50544, %f50378, %f65796, %f50540;
	// end inline asm
	// begin inline asm
	fma.rn.f32 %f50548, %f50378, %f65796, %f50544;
	// end inline asm
	// begin inline asm
	fma.rn.f32 %f50552, %f50378, %f65796, %f50548;
	// end inline asm
	// begin inline asm
	fma.rn.f32 %f50556, %f50378, %f65796, %f50552;
	// end inline asm
	// begin inline asm
	fma.rn.f32 %f50560, %f50378, %f65796, %f50556;
	// end inline asm
	// begin inline asm
	fma.rn.f32 %f50564, %f50378, %f65796, %f50560;
	// end inline asm
	// begin inline asm
	fma.rn.f32 %f50568, %f50378, %f65796, %f50564;
	// end inline asm
	// begin inline asm
	fma.rn.f32 %f50572, %f50378, %f65796, %f50568;
	// end inline asm
	// begin inline asm
	fma.rn.f32 %f50576, %f50378, %f65796, %f50572;
	// end inline asm
	// begin inline asm
	fma.rn.f32 %f50580, %f50378, %f65796, %f50576;
	// end inline asm
	// begin inline asm
	fma.rn.f32 %f50584, %f50378, %f65796, %f50580;
	// end inline asm
	// begin inline asm
	fma.rn.f32 %f50588, %f50378, %f65796, %f50584;
	// end inline asm
	// begin inline asm
	fma.rn.f32 %f50592, %f50378, %f65796, %f50588;
	// end inline asm
	// begin inline asm
	fma.rn.f32 %f50596, %f50378, %f65796, %f50592;
	// end inline asm
	// begin inline asm
	fma.rn.f32 %f50600, %f50378, %f65796, %f50596;
	// end inline asm
	// begin inline asm
	fma.rn.f32 %f50604, %f50378, %f65796, %f50600;
	// end inline asm
	// begin inline asm
	fma.rn.f32 %f50608, %f50378, %f65796, %f50604;
	// end inline asm
	// begin inline asm
	fma.rn.f32 %f50612, %f50378, %f65796, %f50608;
	// end inline asm
	// begin inline asm
	fma.rn.f32 %f50616, %f50378, %f65796, %f50612;
	// end inline asm
	// begin inline asm
	fma.rn.f32 %f50620, %f50378, %f65796, %f50616;
	// end inline asm
	// begin inline asm
	fma.rn.f32 %f50624, %f50378, %f65796, %f50620;
	// end inline asm
	// begin inline asm
	fma.rn.f32 %f50628, %f50378, %f65796, %f50624;
	// end inline asm
	// begin inline asm
	fma.rn.f32 %f50632, %f50378, %f65796, %f50628;
	// end inline asm
	// begin inline asm
	fma.rn.f32 %f50636, %f50378, %f65796, %f50632;
	// end inline asm
	// begin inline asm
	fma.rn.f32 %f50640, %f50378, %f65796, %f50636;
	// end inline asm
	// begin inline asm
	fma.rn.f32 %f50644, %f50378, %f65796, %f50640;
	// end inline asm
	// begin inline asm
	fma.rn.f32 %f50648, %f50378, %f65796, %f50644;
	// end inline asm
	// begin inline asm
	fma.rn.f32 %f50652, %f50378, %f65796, %f50648;
	// end inline asm
	// begin inline asm
	fma.rn.f32 %f50656, %f50378, %f65796, %f50652;
	// end inline asm
	// begin inline asm
	fma.rn.f32 %f50660, %f50378, %f65796, %f50656;
	// end inline asm
	// begin inline asm
	fma.rn.f32 %f50664, %f50378, %f65796, %f50660;
	// end inline asm
	// begin inline asm
	fma.rn.f32 %f50668, %f50378, %f65796, %f50664;
	// end inline asm
	// begin inline asm
	fma.rn.f32 %f50672, %f50378, %f65796, %f50668;
	// end inline asm
	// begin inline asm
	fma.rn.f32 %f50676, %f50378, %f65796, %f50672;
	// end inline asm
	// begin inline asm
	fma.rn.f32 %f50680, %f50378, %f65796, %f50676;
	// end inline asm
	// begin inline asm
	fma.rn.f32 %f50684, %f50378, %f65796, %f50680;
	// end inline asm
	// begin inline asm
	fma.rn.f32 %f50688, %f50378, %f65796, %f50684;
	// end inline asm
	// begin inline asm
	fma.rn.f32 %f50692, %f50378, %f65796, %f50688;
	// end inline asm
	// begin inline asm
	fma.rn.f32 %f50696, %f50378, %f65796, %f50692;
	// end inline asm
	// begin inline asm
	fma.rn.f32 %f50700, %f50378, %f65796, %f50696;
	// end inline asm
	// begin inline asm
	fma.rn.f32 %f50704, %f50378, %f65796, %f50700;
	// end inline asm
	// begin inline asm
	fma.rn.f32 %f50708, %f50378, %f65796, %f50704;
	// end inline asm
	// begin inline asm
	fma.rn.f32 %f50712, %f50378, %f65796, %f50708;
	// end inline asm
	// begin inline asm
	fma.rn.f32 %f50716, %f50378, %f65796, %f50712;
	// end inline asm
	// begin inline asm
	fma.rn.f32 %f50720, %f50378, %f65796, %f50716;
	// end inline asm
	// begin inline asm
	fma.rn.f32 %f50724, %f50378, %f65796, %f50720;
	// end inline asm
	// begin inline asm
	fma.rn.f32 %f50728, %f50378, %f65796, %f50724;
	// end inline asm
	// begin inline asm
	fma.rn.f32 %f50732, %f50378, %f65796, %f50728;
	// end inline asm
	// begin inline asm
	fma.rn.f32 %f50736, %f50378, %f65796, %f50732;
	// end inline asm
	// begin inline asm
	fma.rn.f32 %f50740, %f50378, %f65796, %f50736;
	// end inline asm
	// begin inline asm
	fma.rn.f32 %f50744, %f50378, %f65796, %f50740;
	// end inline asm
	// begin inline asm
	fma.rn.f32 %f50748, %f50378, %f65796, %f50744;
	// end inline asm
	// begin inline asm
	fma.rn.f32 %f50752, %f50378, %f65796, %f50748;
	// end inline asm
	// begin inline asm
	fma.rn.f32 %f50756, %f50378, %f65796, %f50752;
	// end inline asm
	// begin inline asm
	fma.rn.f32 %f50760, %f50378, %f65796, %f50756;
	// end inline asm
	// begin inline asm
	fma.rn.f32 %f50764, %f50378, %f65796, %f50760;
	// end inline asm
	// begin inline asm
	fma.rn.f32 %f50768, %f50378, %f65796, %f50764;
	// end inline asm
	// begin inline asm
	fma.rn.f32 %f50772, %f50378, %f65796, %f50768;
	// end inline asm
	// begin inline asm
	fma.rn.f32 %f50776, %f50378, %f65796, %f50772;
	// end inline asm
	// begin inline asm
	fma.rn.f32 %f50780, %f50378, %f65796, %f50776;
	// end inline asm
	// begin inline asm
	fma.rn.f32 %f50784, %f50378, %f65796, %f50780;
	// end inline asm
	// begin inline asm
	fma.rn.f32 %f50788, %f50378, %f65796, %f50784;
	// end inline asm
	// begin inline asm
	fma.rn.f32 %f50792, %f50378, %f65796, %f50788;
	// end inline asm
	// begin inline asm
	fma.rn.f32 %f50796, %f50378, %f65796, %f50792;
	// end inline asm
	// begin inline asm
	fma.rn.f32 %f50800, %f50378, %f65796, %f50796;
	// end inline asm
	// begin inline asm
	fma.rn.f32 %f50804, %f50378, %f65796, %f50800;
	// end inline asm
	// begin inline asm
	fma.rn.f32 %f50808, %f50378, %f65796, %f50804;
	// end inline asm
	// begin inline asm
	fma.rn.f32 %f50812, %f50378, %f65796, %f50808;
	// end inline asm
	// begin inline asm
	fma.rn.f32 %f50816, %f50378, %f65796, %f50812;
	// end inline asm
	// begin inline asm
	fma.rn.f32 %f50820, %f50378, %f65796, %f50816;
	// end inline asm
	// begin inline asm
	fma.rn.f32 %f50824, %f50378, %f65796, %f50820;
	// end inline asm
	// begin inline asm
	fma.rn.f32 %f50828, %f50378, %f65796, %f50824;
	// end inline asm
	// begin inline asm
	fma.rn.f32 %f50832, %f50378, %f65796, %f50828;
	// end inline asm
	// begin inline asm
	fma.rn.f32 %f50836, %f50378, %f65796, %f50832;
	// end inline asm
	// begin inline asm
	fma.rn.f32 %f50840, %f50378, %f65796, %f50836;
	// end inline asm
	// begin inline asm
	fma.rn.f32 %f50844, %f50378, %f65796, %f50840;
	// end inline asm
	// begin inline asm
	fma.rn.f32 %f50848, %f50378, %f65796, %f50844;
	// end inline asm
	// begin inline asm
	fma.rn.f32 %f50852, %f50378, %f65796, %f50848;
	// end inline asm
	// begin inline asm
	fma.rn.f32 %f50856, %f50378, %f65796, %f50852;
	// end inline asm
	// begin inline asm
	fma.rn.f32 %f50860, %f50378, %f65796, %f50856;
	// end inline asm
	// begin inline asm
	fma.rn.f32 %f50864, %f50378, %f65796, %f50860;
	// end inline asm
	// begin inline asm
	fma.rn.f32 %f50868, %f50378, %f65796, %f50864;
	// end inline asm
	// begin inline asm
	fma.rn.f32 %f50872, %f50378, %f65796, %f50868;
	// end inline asm
	// begin inline asm
	fma.rn.f32 %f50876, %f50378, %f65796, %f50872;
	// end inline asm
	// begin inline asm
	fma.rn.f32 %f50880, %f50378, %f65796, %f50876;
	// end inline asm
	// begin inline asm
	fma.rn.f32 %f50884, %f50378, %f65796, %f50880;
	// end inline asm
	// begin inline asm
	fma.rn.f32 %f50888, %f50378, %f65796, %f50884;
	// end inline asm
	// begin inline asm
	sin.approx.f32  %f50892, %f50888;
	// end inline asm
	// begin inline asm
	fma.rn.f32 %f50894, %f50892, %f65796, %f50888;
	// end inline asm
	// begin inline asm
	fma.rn.f32 %f50898, %f50892, %f65796, %f50894;
	// end inline asm
	// begin inline asm
	fma.rn.f32 %f50902, %f50892, %f65796, %f50898;
	// end inline asm
	// begin inline asm
	fma.rn.f32 %f50906, %f50892, %f65796, %f50902;
	// end inline asm
	// begin inline asm
	fma.rn.f32 %f50910, %f50892, %f65796, %f50906;
	// end inline asm
	// begin inline asm
	fma.rn.f32 %f50914, %f50892, %f65796, %f50910;
	// end inline asm
	// begin inline asm
	fma.rn.f32 %f50918, %f50892, %f65796, %f50914;
	// end inline asm
	// begin inline asm
	fma.rn.f32 %f50922, %f50892, %f65796, %f50918;
	// end inline asm
	// begin inline asm
	fma.rn.f32 %f50926, %f50892, %f65796, %f50922;
	// end inline asm
	// begin inline asm
	fma.rn.f32 %f50930, %f50892, %f65796, %f50926;
	// end inline asm
	// begin inline asm
	fma.rn.f32 %f50934, %f50892, %f65796, %f50930;
	// end inline asm
	// begin inline asm
	fma.rn.f32 %f50938, %f50892, %f65796, %f50934;
	// end inline asm
	// begin inline asm
	fma.rn.f32 %f50942, %f50892, %f65796, %f50938;
	// end inline asm
	// begin inline asm
	fma.rn.f32 %f50946, %f50892, %f65796, %f50942;
	// end inline asm
	// begin inline asm
	fma.rn.f32 %f50950, %f50892, %f65796, %f50946;
	// end inline asm
	// begin inline asm
	fma.rn.f32 %f50954, %f50892, %f65796, %f50950;
	// end inline asm
	// begin inline asm
	fma.rn.f32 %f50958, %f50892, %f65796, %f50954;
	// end inline asm
	// begin inline asm
	fma.rn.f32 %f50962, %f50892, %f65796, %f50958;
	// end inline asm
	// begin inline asm
	fma.rn.f32 %f50966, %f50892, %f65796, %f50962;
	// end inline asm
	// begin inline asm
	fma.rn.f32 %f50970, %f50892, %f65796, %f50966;
	// end inline asm
	// begin inline asm
	fma.rn.f32 %f50974, %f50892, %f65796, %f50970;
	// end inline asm
	// begin inline asm
	fma.rn.f32 %f50978, %f50892, %f65796, %f50974;
	// end inline asm
	// begin inline asm
	fma.rn.f32 %f50982, %f50892, %f65796, %f50978;
	// end inline asm
	// begin inline asm
	fma.rn.f32 %f50986, %f50892, %f65796, %f50982;
	// end inline asm
	// begin inline asm
	fma.rn.f32 %f50990, %f50892, %f65796, %f50986;
	// end inline asm
	// begin inline asm
	fma.rn.f32 %f50994, %f50892, %f65796, %f50990;
	// end inline asm
	// begin inline asm
	fma.rn.f32 %f50998, %f50892, %f65796, %f50994;
	// end inline asm
	// begin inline asm
	fma.rn.f32 %f51002, %f50892, %f65796, %f50998;
	// end inline asm
	// begin inline asm
	fma.rn.f32 %f51006, %f50892, %f65796, %f51002;
	// end inline asm
	// begin inline asm
	fma.rn.f32 %f51010, %f50892, %f65796, %f51006;
	// end inline asm
	// begin inline asm
	fma.rn.f32 %f51014, %f50892, %f65796, %f51010;
	// end inline asm
	// begin inline asm
	fma.rn.f32 %f51018, %f50892, %f65796, %f51014;
	// end inline asm
	// begin inline asm
	fma.rn.f32 %f51022, %f50892, %f65796, %f51018;
	// end inline asm
	// begin inline asm
	fma.rn.f32 %f51026, %f50892, %f65796, %f51022;
	// end inline asm
	// begin inline asm
	fma.rn.f32 %f51030, %f50892, %f65796, %f51026;
	// end inline asm
	// begin inline asm
	fma.rn.f32 %f51034, %f50892, %f65796, %f51030;
	// end inline asm
	// begin inline asm
	fma.rn.f32 %f51038, %f50892, %f65796, %f51034;
	// end inline asm
	// begin inline asm
	fma.rn.f32 %f51042, %f50892, %f65796, %f51038;
	// end inline asm
	// begin inline asm
	fma.rn.f32 %f51046, %f50892, %f65796, %f51042;
	// end inline asm
	// begin inline asm
	fma.rn.f32 %f51050, %f50892, %f65796, %f51046;
	// end inline asm
	// begin inline asm
	fma.rn.f32 %f51054, %f50892, %f65796, %f51050;
	// end inline asm
	// begin inline asm
	fma.rn.f32 %f51058, %f50892, %f65796, %f51054;
	// end inline asm
	// begin inline asm
	fma.rn.f32 %f51062, %f50892, %f65796, %f51058;
	// end inline asm
	// begin inline asm
	fma.rn.f32 %f51066, %f50892, %f65796, %f51062;
	// end inline asm
	// begin inline asm
	fma.rn.f32 %f51070, %f50892, %f65796, %f51066;
	// end inline asm
	// begin inline asm
	fma.rn.f32 %f51074, %f50892, %f65796, %f51070;
	// end inline asm
	// begin inline asm
	fma.rn.f32 %f51078, %f50892, %f65796, %f51074;
	// end inline asm
	// begin inline asm
	fma.rn.f32 %f51082, %f50892, %f65796, %f51078;
	// end inline asm
	// begin inline asm
	fma.rn.f32 %f51086, %f50892, %f65796, %f51082;
	// end inline asm
	// begin inline asm
	fma.rn.f32 %f51090, %f50892, %f65796, %f51086;
	// end inline asm
	// begin inline asm
	fma.rn.f32 %f51094, %f50892, %f65796, %f51090;
	// end inline asm
	// begin inline asm
	fma.rn.f32 %f51098, %f50892, %f65796, %f51094;
	// end inline asm
	// begin inline asm
	fma.rn.f32 %f51102, %f50892, %f65796, %f51098;
	// end inline asm
	// begin inline asm
	fma.rn.f32 %f51106, %f50892, %f65796, %f51102;
	// end inline asm
	// begin inline asm
	fma.rn.f32 %f51110, %f50892, %f65796, %f51106;
	// end inline asm
	// begin inline asm
	fma.rn.f32 %f51114, %f50892, %f65796, %f51110;
	// end inline asm
	// begin inline asm
	fma.rn.f32 %f51118, %f50892, %f65796, %f51114;
	// end inline asm
	// begin inline asm
	fma.rn.f32 %f51122, %f50892, %f65796, %f51118;
	// end inline asm
	// begin inline asm
	fma.rn.f32 %f51126, %f50892, %f65796, %f51122;
	// end inline asm
	// begin inline asm
	fma.rn.f32 %f51130, %f50892, %f65796, %f51126;
	// end inline asm
	// begin inline asm
	fma.rn.f32 %f51134, %f50892, %f65796, %f51130;
	// end inline asm
	// begin inline asm
	fma.rn.f32 %f51138, %f50892, %f65796, %f51134;
	// end inline asm
	// begin inline asm
	fma.rn.f32 %f51142, %f50892, %f65796, %f51138;
	// end inline asm
	// begin inline asm
	fma.rn.f32 %f51146, %f50892, %f65796, %f51142;
	// end inline asm
	// begin inline asm
	fma.rn.f32 %f51150, %f50892, %f65796, %f51146;
	// end inline asm
	// begin inline asm
	fma.rn.f32 %f51154, %f50892, %f65796, %f51150;
	// end inline asm
	// begin inline asm
	fma.rn.f32 %f51158, %f50892, %f65796, %f51154;
	// end inline asm
	// begin inline asm
	fma.rn.f32 %f51162, %f50892, %f65796, %f51158;
	// end inline asm
	// begin inline asm
	fma.rn.f32 %f51166, %f50892, %f65796, %f51162;
	// end inline asm
	// begin inline asm
	fma.rn.f32 %f51170, %f50892, %f65796, %f51166;
	// end inline asm
	// begin inline asm
	fma.rn.f32 %f51174, %f50892, %f65796, %f51170;
	// end inline asm
	// begin inline asm
	fma.rn.f32 %f51178, %f50892, %f65796, %f51174;
	// end inline asm
	// begin inline asm
	fma.rn.f32 %f51182, %f50892, %f65796, %f51178;
	// end inline asm
	// begin inline asm
	fma.rn.f32 %f51186, %f50892, %f65796, %f51182;
	// end inline asm
	// begin inline asm
	fma.rn.f32 %f51190, %f50892, %f65796, %f51186;
	// end inline asm
	// begin inline asm
	fma.rn.f32 %f51194, %f50892, %f65796, %f51190;
	// end inline asm
	// begin inline asm
	fma.rn.f32 %f51198, %f50892, %f65796, %f51194;
	// end inline asm
	// begin inline asm
	fma.rn.f32 %f51202, %f50892, %f65796, %f51198;
	// end inline asm
	// begin inline asm
	fma.rn.f32 %f51206, %f50892, %f65796, %f51202;
	// end inline asm
	// begin inline asm
	fma.rn.f32 %f51210, %f50892, %f65796, %f51206;
	// end inline asm
	// begin inline asm
	fma.rn.f32 %f51214, %f50892, %f65796, %f51210;
	// end inline asm
	// begin inline asm
	fma.rn.f32 %f51218, %f50892, %f65796, %f51214;
	// end inline asm
	// begin inline asm
	fma.rn.f32 %f51222, %f50892, %f65796, %f51218;
	// end inline asm
	// begin inline asm
	fma.rn.f32 %f51226, %f50892, %f65796, %f51222;
	// end inline asm
	// begin inline asm
	fma.rn.f32 %f51230, %f50892, %f65796, %f51226;
	// end inline asm
	// begin inline asm
	fma.rn.f32 %f51234, %f50892, %f65796, %f51230;
	// end inline asm
	// begin inline asm
	fma.rn.f32 %f51238, %f50892, %f65796, %f51234;
	// end inline asm
	// begin inline asm
	fma.rn.f32 %f51242, %f50892, %f65796, %f51238;
	// end inline asm
	// begin inline asm
	fma.rn.f32 %f51246, %f50892, %f65796, %f51242;
	// end inline asm
	// begin inline asm
	fma.rn.f32 %f51250, %f50892, %f65796, %f51246;
	// end inline asm
	// begin inline asm
	fma.rn.f32 %f51254, %f50892, %f65796, %f51250;
	// end inline asm
	// begin inline asm
	fma.rn.f32 %f51258, %f50892, %f65796, %f51254;
	// end inline asm
	// begin inline asm
	fma.rn.f32 %f51262, %f50892, %f65796, %f51258;
	// end inline asm
	// begin inline asm
	fma.rn.f32 %f51266, %f50892, %f65796, %f51262;
	// end inline asm
	// begin inline asm
	fma.rn.f32 %f51270, %f50892, %f65796, %f51266;
	// end inline asm
	// begin inline asm
	fma.rn.f32 %f51274, %f50892, %f65796, %f51270;
	// end inline asm
	// begin inline asm
	fma.rn.f32 %f51278, %f50892, %f65796, %f51274;
	// end inline asm
	// begin inline asm
	fma.rn.f32 %f51282, %f50892, %f65796, %f51278;
	// end inline asm
	// begin inline asm
	fma.rn.f32 %f51286, %f50892, %f65796, %f51282;
	// end inline asm
	// begin inline asm
	fma.rn.f32 %f51290, %f50892, %f65796, %f51286;
	// end inline asm
	// begin inline asm
	fma.rn.f32 %f51294, %f50892, %f65796, %f51290;
	// end inline asm
	// begin inline asm
	fma.rn.f32 %f51298, %f50892, %f65796, %f51294;
	// end inline asm
	// begin inline asm
	fma.rn.f32 %f51302, %f50892, %f65796, %f51298;
	// end inline asm
	// begin inline asm
	fma.rn.f32 %f51306, %f50892, %f65796, %f51302;
	// end inline asm
	// begin inline asm
	fma.rn.f32 %f51310, %f50892, %f65796, %f51306;
	// end inline asm
	// begin inline asm
	fma.rn.f32 %f51314, %f50892, %f65796, %f51310;
	// end inline asm
	// begin inline asm
	fma.rn.f32 %f51318, %f50892, %f65796, %f51314;
	// end inline asm
	// begin inline asm
	fma.rn.f32 %f51322, %f50892, %f65796, %f51318;
	// end inline asm
	// begin inline asm
	fma.rn.f32 %f51326, %f50892, %f65796, %f51322;
	// end inline asm
	// begin inline asm
	fma.rn.f32 %f51330, %f50892, %f65796, %f51326;
	// end inline asm
	// begin inline asm
	fma.rn.f32 %f51334, %f50892, %f65796, %f51330;
	// end inline asm
	// begin inline asm
	fma.rn.f32 %f51338, %f50892, %f65796, %f51334;
	// end inline asm
	// begin inline asm
	fma.rn.f32 %f51342, %f50892, %f65796, %f51338;
	// end inline asm
	// begin inline asm
	fma.rn.f32 %f51346, %f50892, %f65796, %f51342;
	// end inline asm
	// begin inline asm
	fma.rn.f32 %f51350, %f50892, %f65796, %f51346;
	// end inline asm
	// begin inline asm
	fma.rn.f32 %f51354, %f50892, %f65796, %f51350;
	// end inline asm
	// begin inline asm
	fma.rn.f32 %f51358, %f50892, %f65796, %f51354;
	// end inline asm
	// begin inline asm
	fma.rn.f32 %f51362, %f50892, %f65796, %f51358;
	// end inline asm
	// begin inline asm
	fma.rn.f32 %f51366, %f50892, %f65796, %f51362;
	// end inline asm
	// begin inline asm
	fma.rn.f32 %f51370, %f50892, %f65796, %f51366;
	// end inline asm
	// begin inline asm
	fma.rn.f32 %f51374, %f50892, %f65796, %f51370;
	// end inline asm
	// begin inline asm
	fma.rn.f32 %f51378, %f50892, %f65796, %f51374;
	// end inline asm
	// begin inline asm
	fma.rn.f32 %f51382, %f50892, %f65796, %f51378;
	// end inline asm
	// begin inline asm
	fma.rn.f32 %f51386, %f50892, %f65796, %f51382;
	// end inline asm
	// begin inline asm
	fma.rn.f32 %f51390, %f50892, %f65796, %f51386;
	// end inline asm
	// begin inline asm
	fma.rn.f32 %f51394, %f50892, %f65796, %f51390;
	// end inline asm
	// begin inline asm
	fma.rn.f32 %f51398, %f50892, %f65796, %f51394;
	// end inline asm
	// begin inline asm
	fma.rn.f32 %f51402, %f50892, %f65796, %f51398;
	// end inline asm
	// begin inline asm
	sin.approx.f32  %f51406, %f51402;
	// end inline asm
	// begin inline asm
	fma.rn.f32 %f51408, %f51406, %f65796, %f51402;
	// end inline asm
	// begin inline asm
	fma.rn.f32 %f51412, %f51406, %f65796, %f51408;
	// end inline asm
	// begin inline asm
	fma.rn.f32 %f51416, %f51406, %f65796, %f51412;
	// end inline asm
	// begin inline asm
	fma.rn.f32 %f51420, %f51406, %f65796, %f51416;
	// end inline asm
	// begin inline asm
	fma.rn.f32 %f51424, %f51406, %f65796, %f51420;
	// end inline asm
	// begin inline asm
	fma.rn.f32 %f51428, %f51406, %f65796, %f51424;
	// end inline asm
	// begin inline asm
	fma.rn.f32 %f51432, %f51406, %f65796, %f51428;
	// end inline asm
	// begin inline asm
	fma.rn.f32 %f51436, %f51406, %f65796, %f51432;
	// end inline asm
	// begin inline asm
	fma.rn.f32 %f51440, %f51406, %f65796, %f51436;
	// end inline asm
	// begin inline asm
	fma.rn.f32 %f51444, %f51406, %f65796, %f51440;
	// end inline asm
	// begin inline asm
	fma.rn.f32 %f51448, %f51406, %f65796, %f51444;
	// end inline asm
	// begin inline asm
	fma.rn.f32 %f51452, %f51406, %f65796, %f51448;
	// end inline asm
	// begin inline asm
	fma.rn.f32 %f51456, %f51406, %f65796, %f51452;
	// end inline asm
	// begin inline asm
	fma.rn.f32 %f51460, %f51406, %f65796, %f51456;
	// end inline asm
	// begin inline asm
	fma.rn.f32 %f51464, %f51406, %f65796, %f51460;
	// end inline asm
	// begin inline asm
	fma.rn.f32 %f51468, %f51406, %f65796, %f51464;
	// end inline asm
	// begin inline asm
	fma.rn.f32 %f51472, %f51406, %f65796, %f51468;
	// end inline asm
	// begin inline asm
	fma.rn.f32 %f51476, %f51406, %f65796, %f51472;
	// end inline asm
	// begin inline asm
	fma.rn.f32 %f51480, %f51406, %f65796, %f51476;
	// end inline asm
	// begin inline asm
	fma.rn.f32 %f51484, %f51406, %f65796, %f51480;
	// end inline asm
	// begin inline asm
	fma.rn.f32 %f51488, %f51406, %f65796, %f51484;
	// end inline asm
	// begin inline asm
	fma.rn.f32 %f51492, %f51406, %f65796, %f51488;
	// end inline asm
	// begin inline asm
	fma.rn.f32 %f51496, %f51406, %f65796, %f51492;
	// end inline asm
	// begin inline asm
	fma.rn.f32 %f51500, %f51406, %f65796, %f51496;
	// end inline asm
	// begin inline asm
	fma.rn.f32 %f51504, %f51406, %f65796, %f51500;
	// end inline asm
	// begin inline asm
	fma.rn.f32 %f51508, %f51406, %f65796, %f51504;
	// end inline asm
	// begin inline asm
	fma.rn.f32 %f51512, %f51406, %f65796, %f51508;
	// end inline asm
	// begin inline asm
	fma.rn.f32 %f51516, %f51406, %f65796, %f51512;
	// end inline asm
	// begin inline asm
	fma.rn.f32 %f51520, %f51406, %f65796, %f51516;
	// end inline asm
	// begin inline asm
	fma.rn.f32 %f51524, %f51406, %f65796, %f51520;
	// end inline asm
	// begin inline asm
	fma.rn.f32 %f51528, %f51406, %f65796, %f51524;
	// end inline asm
	// begin inline asm
	fma.rn.f32 %f51532, %f51406, %f65796, %f51528;
	// end inline asm
	// begin inline asm
	fma.rn.f32 %f51536, %f51406, %f65796, %f51532;
	// end inline asm
	// begin inline asm
	fma.rn.f32 %f51540, %f51406, %f65796, %f51536;
	// end inline asm
	// begin inline asm
	fma.rn.f32 %f51544, %f51406, %f65796, %f51540;
	// end inline asm
	// begin inline asm
	fma.rn.f32 %f51548, %f51406, %f65796, %f51544;
	// end inline asm
	// begin inline asm
	fma.rn.f32 %f51552, %f51406, %f65796, %f51548;
	// end inline asm
	// begin inline asm
	fma.rn.f32 %f51556, %f51406, %f65796, %f51552;
	// end inline asm
	// begin inline asm
	fma.rn.f32 %f51560, %f51406, %f65796, %f51556;
	// end inline asm
	// begin inline asm
	fma.rn.f32 %f51564, %f51406, %f65796, %f51560;
	// end inline asm
	// begin inline asm
	fma.rn.f32 %f51568, %f51406, %f65796, %f51564;
	// end inline asm
	// begin inline asm
	fma.rn.f32 %f51572, %f51406, %f65796, %f51568;
	// end inline asm
	// begin inline asm
	fma.rn.f32 %f51576, %f51406, %f65796, %f51572;
	// end inline asm
	// begin inline asm
	fma.rn.f32 %f51580, %f51406, %f65796, %f51576;
	// end inline asm
	// begin inline asm
	fma.rn.f32 %f51584, %f51406, %f65796, %f51580;
	// end inline asm
	// begin inline asm
	fma.rn.f32 %f51588, %f51406, %f65796, %f51584;
	// end inline asm
	// begin inline asm
	fma.rn.f32 %f51592, %f51406, %f65796, %f51588;
	// end inline asm
	// begin inline asm
	fma.rn.f32 %f51596, %f51406, %f65796, %f51592;
	// end inline asm
	// begin inline asm
	fma.rn.f32 %f51600, %f51406, %f65796, %f51596;
	// end inline asm
	// begin inline asm
	fma.rn.f32 %f51604, %f51406, %f65796, %f51600;
	// end inline asm
	// begin inline asm
	fma.rn.f32 %f51608, %f51406, %f65796, %f51604;
	// end inline asm
	// begin inline asm
	fma.rn.f32 %f51612, %f51406, %f65796, %f51608;
	// end inline asm
	// begin inline asm
	fma.rn.f32 %f51616, %f51406, %f65796, %f51612;
	// end inline asm
	// begin inline asm
	fma.rn.f32 %f51620, %f51406, %f65796, %f51616;
	// end inline asm
	// begin inline asm
	fma.rn.f32 %f51624, %f51406, %f65796, %f51620;
	// end inline asm
	// begin inline asm
	fma.rn.f32 %f51628, %f51406, %f65796, %f51624;
	// end inline asm
	// begin inline asm
	fma.rn.f32 %f51632, %f51406, %f65796, %f51628;
	// end inline asm
	// begin inline asm
	fma.rn.f32 %f51636, %f51406, %f65796, %f51632;
	// end inline asm
	// begin inline asm
	fma.rn.f32 %f51640, %f51406, %f65796, %f51636;
	// end inline asm
	// begin inline asm
	fma.rn.f32 %f51644, %f51406, %f65796, %f51640;
	// end inline asm
	// begin inline asm
	fma.rn.f32 %f51648, %f51406, %f65796, %f51644;
	// end inline asm
	// begin inline asm
	fma.rn.f32 %f51652, %f51406, %f65796, %f51648;
	// end inline asm
	// begin inline asm
	fma.rn.f32 %f51656, %f51406, %f65796, %f51652;
	// end inline asm
	// begin inline asm
	fma.rn.f32 %f51660, %f51406, %f65796, %f51656;
	// end inline asm
	// begin inline asm
	fma.rn.f32 %f51664, %f51406, %f65796, %f51660;
	// end inline asm
	// begin inline asm
	fma.rn.f32 %f51668, %f51406, %f65796, %f51664;
	// end inline asm
	// begin inline asm
	fma.rn.f32 %f51672, %f51406, %f65796, %f51668;
	// end inline asm
	// begin inline asm
	fma.rn.f32 %f51676, %f51406, %f65796, %f51672;
	// end inline asm
	// begin inline asm
	fma.rn.f32 %f51680, %f51406, %f65796, %f51676;
	// end inline asm
	// begin inline asm
	fma.rn.f32 %f51684, %f51406, %f65796, %f51680;
	// end inline asm
	// begin inline asm
	fma.rn.f32 %f51688, %f51406, %f65796, %f51684;
	// end inline asm
	// begin inline asm
	fma.rn.f32 %f51692, %f51406, %f65796, %f51688;
	// end inline asm
	// begin inline asm
	fma.rn.f32 %f51696, %f51406, %f65796, %f51692;
	// end inline asm
	// begin inline asm
	fma.rn.f32 %f51700, %f51406, %f65796, %f51696;
	// end inline asm
	// begin inline asm
	fma.rn.f32 %f51704, %f51406, %f65796, %f51700;
	// end inline asm
	// begin inline asm
	fma.rn.f32 %f51708, %f51406, %f65796, %f51704;
	// end inline asm
	// begin inline asm
	fma.rn.f32 %f51712, %f51406, %f65796, %f51708;
	// end inline asm
	// begin inline asm
	fma.rn.f32 %f51716, %f51406, %f65796, %f51712;
	// end inline asm
	// begin inline asm
	fma.rn.f32 %f51720, %f51406, %f65796, %f51716;
	// end inline asm
	// begin inline asm
	fma.rn.f32 %f51724, %f51406, %f65796, %f51720;
	// end inline asm
	// begin inline asm
	fma.rn.f32 %f51728, %f51406, %f65796, %f51724;
	// end inline asm
	// begin inline asm
	fma.rn.f32 %f51732, %f51406, %f65796, %f51728;
	// end inline asm
	// begin inline asm
	fma.rn.f32 %f51736, %f51406, %f65796, %f51732;
	// end inline asm
	// begin inline asm
	fma.rn.f32 %f51740, %f51406, %f65796, %f51736;
	// end inline asm
	// begin inline asm
	fma.rn.f32 %f51744, %f51406, %f65796, %f51740;
	// end inline asm
	// begin inline asm
	fma.rn.f32 %f51748, %f51406, %f65796, %f51744;
	// end inline asm
	// begin inline asm
	fma.rn.f32 %f51752, %f51406, %f65796, %f51748;
	// end inline asm
	// begin inline asm
	fma.rn.f32 %f51756, %f51406, %f65796, %f51752;
	// end inline asm
	// begin inline asm
	fma.rn.f32 %f51760, %f51406, %f65796, %f51756;
	// end inline asm
	// begin inline asm
	fma.rn.f32 %f51764, %f51406, %f65796, %f51760;
	// end inline asm
	// begin inline asm
	fma.rn.f32 %f51768, %f51406, %f65796, %f51764;
	// end inline asm
	// begin inline asm
	fma.rn.f32 %f51772, %f51406, %f65796, %f51768;
	// end inline asm
	// begin inline asm
	fma.rn.f32 %f51776, %f51406, %f65796, %f51772;
	// end inline asm
	// begin inline asm
	fma.rn.f32 %f51780, %f51406, %f65796, %f51776;
	// end inline asm
	// begin inline asm
	fma.rn.f32 %f51784, %f51406, %f65796, %f51780;
	// end inline asm
	// begin inline asm
	fma.rn.f32 %f51788, %f51406, %f65796, %f51784;
	// end inline asm
	// begin inline asm
	fma.rn.f32 %f51792, %f51406, %f65796, %f51788;
	// end inline asm
	// begin inline asm
	fma.rn.f32 %f51796, %f51406, %f65796, %f51792;
	// end inline asm
	// begin inline asm
	fma.rn.f32 %f51800, %f51406, %f65796, %f51796;
	// end inline asm
	// begin inline asm
	fma.rn.f32 %f51804, %f51406, %f65796, %f51800;
	// end inline asm
	// begin inline asm
	fma.rn.f32 %f51808, %f51406, %f65796, %f51804;
	// end inline asm
	// begin inline asm
	fma.rn.f32 %f51812, %f51406, %f65796, %f51808;
	// end inline asm
	// begin inline asm
	fma.rn.f32 %f51816, %f51406, %f65796, %f51812;
	// end inline asm
	// begin inline asm
	fma.rn.f32 %f51820, %f51406, %f65796, %f51816;
	// end inline asm
	// begin inline asm
	fma.rn.f32 %f51824, %f51406, %f65796, %f51820;
	// end inline asm
	// begin inline asm
	fma.rn.f32 %f51828, %f51406, %f65796, %f51824;
	// end inline asm
	// begin inline asm
	fma.rn.f32 %f51832, %f51406, %f65796, %f51828;
	// end inline asm
	// begin inline asm
	fma.rn.f32 %f51836, %f51406, %f65796, %f51832;
	// end inline asm
	// begin inline asm
	fma.rn.f32 %f51840, %f51406, %f65796, %f51836;
	// end inline asm
	// begin inline asm
	fma.rn.f32 %f51844, %f51406, %f65796, %f51840;
	// end inline asm
	// begin inline asm
	fma.rn.f32 %f51848, %f51406, %f65796, %f51844;
	// end inline asm
	// begin inline asm
	fma.rn.f32 %f51852, %f51406, %f65796, %f51848;
	// end inline asm
	// begin inline asm
	fma.rn.f32 %f51856, %f51406, %f65796, %f51852;
	// end inline asm
	// begin inline asm
	fma.rn.f32 %f51860, %f51406, %f65796, %f51856;
	// end inline asm
	// begin inline asm
	fma.rn.f32 %f51864, %f51406, %f65796, %f51860;
	// end inline asm
	// begin inline asm
	fma.rn.f32 %f51868, %f51406, %f65796, %f51864;
	// end inline asm
	// begin inline asm
	fma.rn.f32 %f51872, %f51406, %f65796, %f51868;
	// end inline asm
	// begin inline asm
	fma.rn.f32 %f51876, %f51406, %f65796, %f51872;
	// end inline asm
	// begin inline asm
	fma.rn.f32 %f51880, %f51406, %f65796, %f51876;
	// end inline asm
	// begin inline asm
	fma.rn.f32 %f51884, %f51406, %f65796, %f51880;
	// end inline asm
	// begin inline asm
	fma.rn.f32 %f51888, %f51406, %f65796, %f51884;
	// end inline asm
	// begin inline asm
	fma.rn.f32 %f51892, %f51406, %f65796, %f51888;
	// end inline asm
	// begin inline asm
	fma.rn.f32 %f51896, %f51406, %f65796, %f51892;
	// end inline asm
	// begin inline asm
	fma.rn.f32 %f51900, %f51406, %f65796, %f51896;
	// end inline asm
	// begin inline asm
	fma.rn.f32 %f51904, %f51406, %f65796, %f51900;
	// end inline asm
	// begin inline asm
	fma.rn.f32 %f51908, %f51406, %f65796, %f51904;
	// end inline asm
	// begin inline asm
	fma.rn.f32 %f51912, %f51406, %f65796, %f51908;
	// end inline asm
	// begin inline asm
	fma.rn.f32 %f51916, %f51406, %f65796, %f51912;
	// end inline asm
	// begin inline asm
	sin.approx.f32  %f51920, %f51916;
	// end inline asm
	// begin inline asm
	fma.rn.f32 %f51922, %f51920, %f65796, %f51916;
	// end inline asm
	// begin inline asm
	fma.rn.f32 %f51926, %f51920, %f65796, %f51922;
	// end inline asm
	// begin inline asm
	fma.rn.f32 %f51930, %f51920, %f65796, %f51926;
	// end inline asm
	// begin inline asm
	fma.rn.f32 %f51934, %f51920, %f65796, %f51930;
	// end inline asm
	// begin inline asm
	fma.rn.f32 %f51938, %f51920, %f65796, %f51934;
	// end inline asm
	// begin inline asm
	fma.rn.f32 %f51942, %f51920, %f65796, %f51938;
	// end inline asm
	// begin inline asm
	fma.rn.f32 %f51946, %f51920, %f65796, %f51942;
	// end inline asm
	// begin inline asm
	fma.rn.f32 %f51950, %f51920, %f65796, %f51946;
	// end inline asm
	// begin inline asm
	fma.rn.f32 %f51954, %f51920, %f65796, %f51950;
	// end inline asm
	// begin inline asm
	fma.rn.f32 %f51958, %f51920, %f65796, %f51954;
	// end inline asm
	// begin inline asm
	fma.rn.f32 %f51962, %f51920, %f65796, %f51958;
	// end inline asm
	// begin inline asm
	fma.rn.f32 %f51966, %f51920, %f65796, %f51962;
	// end inline asm
	// begin inline asm
	fma.rn.f32 %f51970, %f51920, %f65796, %f51966;
	// end inline asm
	// begin inline asm
	fma.rn.f32 %f51974, %f51920, %f65796, %f51970;
	// end inline asm
	// begin inline asm
	fma.rn.f32 %f51978, %f51920, %f65796, %f51974;
	// end inline asm
	// begin inline asm
	fma.rn.f32 %f51982, %f51920, %f65796, %f51978;
	// end inline asm
	// begin inline asm
	fma.rn.f32 %f51986, %f51920, %f65796, %f51982;
	// end inline asm
	// begin inline asm
	fma.rn.f32 %f51990, %f51920, %f65796, %f51986;
	// end inline asm
	// begin inline asm
	fma.rn.f32 %f51994, %f51920, %f65796, %f51990;
	// end inline asm
	// begin inline asm
	fma.rn.f32 %f51998, %f51920, %f65796, %f51994;
	// end inline asm
	// begin inline asm
	fma.rn.f32 %f52002, %f51920, %f65796, %f51998;
	// end inline asm
	// begin inline asm
	fma.rn.f32 %f52006, %f51920, %f65796, %f52002;
	// end inline asm
	// begin inline asm
	fma.rn.f32 %f52010, %f51920, %f65796, %f52006;
	// end inline asm
	// begin inline asm
	fma.rn.f32 %f52014, %f51920, %f65796, %f52010;
	// end inline asm
	// begin inline asm
	fma.rn.f32 %f52018, %f51920, %f65796, %f52014;
	// end inline asm
	// begin inline asm
	fma.rn.f32 %f52022, %f51920, %f65796, %f52018;
	// end inline asm
	// begin inline asm
	fma.rn.f32 %f52026, %f51920, %f65796, %f52022;
	// end inline asm
	// begin inline asm
	fma.rn.f32 %f52030, %f51920, %f65796, %f52026;
	// end inline asm
	// begin inline asm
	fma.rn.f32 %f52034, %f51920, %f65796, %f52030;
	// end inline asm
	// begin inline asm
	fma.rn.f32 %f52038, %f51920, %f65796, %f52034;
	// end inline asm
	// begin inline asm
	fma.rn.f32 %f52042, %f51920, %f65796, %f52038;
	// end inline asm
	// begin inline asm
	fma.rn.f32 %f52046, %f51920, %f65796, %f52042;
	// end inline asm
	// begin inline asm
	fma.rn.f32 %f52050, %f51920, %f65796, %f52046;
	// end inline asm
	// begin inline asm
	fma.rn.f32 %f52054, %f51920, %f65796, %f52050;
	// end inline asm
	// begin inline asm
	fma.rn.f32 %f52058, %f51920, %f65796, %f52054;
	// end inline asm
	// begin inline asm
	fma.rn.f32 %f52062, %f51920, %f65796, %f52058;
	// end inline asm
	// begin inline asm
	fma.rn.f32 %f52066, %f51920, %f65796, %f52062;
	// end inline asm
	// begin inline asm
	fma.rn.f32 %f52070, %f51920, %f65796, %f52066;
	// end inline asm
	// begin inline asm
	fma.rn.f32 %f52074, %f51920, %f65796, %f52070;
	// end inline asm
	// begin inline asm
	fma.rn.f32 %f52078, %f51920, %f65796, %f52074;
	// end inline asm
	// begin inline asm
	fma.rn.f32 %f52082, %f51920, %f65796, %f52078;
	// end inline asm
	// begin inline asm
	fma.rn.f32 %f52086, %f51920, %f65796, %f52082;
	// end inline asm
	// begin inline asm
	fma.rn.f32 %f52090, %f51920, %f65796, %f52086;
	// end inline asm
	// begin inline asm
	fma.rn.f32 %f52094, %f51920, %f65796, %f52090;
	// end inline asm
	// begin inline asm
	fma.rn.f32 %f52098, %f51920, %f65796, %f52094;
	// end inline asm
	// begin inline asm
	fma.rn.f32 %f52102, %f51920, %f65796, %f52098;
	// end inline asm
	// begin inline asm
	fma.rn.f32 %f52106, %f51920, %f65796, %f52102;
	// end inline asm
	// begin inline asm
	fma.rn.f32 %f52110, %f51920, %f65796, %f52106;
	// end inline asm
	// begin inline asm
	fma.rn.f32 %f52114, %f51920, %f65796, %f52110;
	// end inline asm
	// begin inline asm
	fma.rn.f32 %f52118, %f51920, %f65796, %f52114;
	// end inline asm
	// begin inline asm
	fma.rn.f32 %f52122, %f51920, %f65796, %f52118;
	// end inline asm
	// begin inline asm
	fma.rn.f32 %f52126, %f51920, %f65796, %f52122;
	// end inline asm
	// begin inline asm
	fma.rn.f32 %f52130, %f51920, %f65796, %f52126;
	// end inline asm
	// begin inline asm
	fma.rn.f32 %f52134, %f51920, %f65796, %f52130;
	// end inline asm
	// begin inline asm
	fma.rn.f32 %f52138, %f51920, %f65796, %f52134;
	// end inline asm
	// begin inline asm
	fma.rn.f32 %f52142, %f51920, %f65796, %f52138;
	// end inline asm
	// begin inline asm
	fma.rn.f32 %f52146, %f51920, %f65796, %f52142;
	// end inline asm
	// begin inline asm
	fma.rn.f32 %f52150, %f51920, %f65796, %f52146;
	// end inline asm
	// begin inline asm
	fma.rn.f32 %f52154, %f51920, %f65796, %f52150;
	// end inline asm
	// begin inline asm
	fma.rn.f32 %f52158, %f51920, %f65796, %f52154;
	// end inline asm
	// begin inline asm
	fma.rn.f32 %f52162, %f51920, %f65796, %f52158;
	// end inline asm
	// begin inline asm
	fma.rn.f32 %f52166, %f51920, %f65796, %f52162;
	// end inline asm
	// begin inline asm
	fma.rn.f32 %f52170, %f51920, %f65796, %f52166;
	// end inline asm
	// begin inline asm
	fma.rn.f32 %f52174, %f51920, %f65796, %f52170;
	// end inline asm
	// begin inline asm
	fma.rn.f32 %f52178, %f51920, %f65796, %f52174;
	// end inline asm
	// begin inline asm
	fma.rn.f32 %f52182, %f51920, %f65796, %f52178;
	// end inline asm
	// begin inline asm
	fma.rn.f32 %f52186, %f51920, %f65796, %f52182;
	// end inline asm
	// begin inline asm
	fma.rn.f32 %f52190, %f51920, %f65796, %f52186;
	// end inline asm
	// begin inline asm
	fma.rn.f32 %f52194, %f51920, %f65796, %f52190;
	// end inline asm
	// begin inline asm
	fma.rn.f32 %f52198, %f51920, %f65796, %f52194;
	// end inline asm
	// begin inline asm
	fma.rn.f32 %f52202, %f51920, %f65796, %f52198;
	// end inline asm
	// begin inline asm
	fma.rn.f32 %f52206, %f51920, %f65796, %f52202;
	// end inline asm
	// begin inline asm
	fma.rn.f32 %f52210, %f51920, %f65796, %f52206;
	// end inline asm
	// begin inline asm
	fma.rn.f32 %f52214, %f51920, %f65796, %f52210;
	// end inline asm
	// begin inline asm
	fma.rn.f32 %f52218, %f51920, %f65796, %f52214;
	// end inline asm
	// begin inline asm
	fma.rn.f32 %f52222, %f51920, %f65796, %f52218;
	// end inline asm
	// begin inline asm
	fma.rn.f32 %f52226, %f51920, %f65796, %f52222;
	// end inline asm
	// begin inline asm
	fma.rn.f32 %f52230, %f51920, %f65796, %f52226;
	// end inline asm
	// begin inline asm
	fma.rn.f32 %f52234, %f51920, %f65796, %f52230;
	// end inline asm
	// begin inline asm
	fma.rn.f32 %f52238, %f51920, %f65796, %f52234;
	// end inline asm
	// begin inline asm
	fma.rn.f32 %f52242, %f51920, %f65796, %f52238;
	// end inline asm
	// begin inline asm
	fma.rn.f32 %f52246, %f51920, %f65796, %f52242;
	// end inline asm
	// begin inline asm
	fma.rn.f32 %f52250, %f51920, %f65796, %f52246;
	// end inline asm
	// begin inline asm
	fma.rn.f32 %f52254, %f51920, %f65796, %f52250;
	// end inline asm
	// begin inline asm
	fma.rn.f32 %f52258, %f51920, %f65796, %f52254;
	// end inline asm
	// begin inline asm
	fma.rn.f32 %f52262, %f51920, %f65796, %f52258;
	// end inline asm
	// begin inline asm
	fma.rn.f32 %f52266, %f51920, %f65796, %f52262;
	// end inline asm
	// begin inline asm
	fma.rn.f32 %f52270, %f51920, %f65796, %f52266;
	// end inline asm
	// begin inline asm
	fma.rn.f32 %f52274, %f51920, %f65796, %f52270;
	// end inline asm
	// begin inline asm
	fma.rn.f32 %f52278, %f51920, %f65796, %f52274;
	// end inline asm
	// begin inline asm
	fma.rn.f32 %f52282, %f51920, %f65796, %f52278;
	// end inline asm
	// begin inline asm
	fma.rn.f32 %f52286, %f51920, %f65796, %f52282;
	// end inline asm
	// begin inline asm
	fma.rn.f32 %f52290, %f51920, %f65796, %f52286;
	// end inline asm
	// begin inline asm
	fma.rn.f32 %f52294, %f51920, %f65796, %f52290;
	// end inline asm
	// begin inline asm
	fma.rn.f32 %f52298, %f51920, %f65796, %f52294;
	// end inline asm
	// begin inline asm
	fma.rn.f32 %f52302, %f51920, %f65796, %f52298;
	// end inline asm
	// begin inline asm
	fma.rn.f32 %f52306, %f51920, %f65796, %f52302;
	// end inline asm
	// begin inline asm
	fma.rn.f32 %f52310, %f51920, %f65796, %f52306;
	// end inline asm
	// begin inline asm
	fma.rn.f32 %f52314, %f51920, %f65796, %f52310;
	// end inline asm
	// begin inline asm
	fma.rn.f32 %f52318, %f51920, %f65796, %f52314;
	// end inline asm
	// begin inline asm
	fma.rn.f32 %f52322, %f51920, %f65796, %f52318;
	// end inline asm
	// begin inline asm
	fma.rn.f32 %f52326, %f51920, %f65796, %f52322;
	// end inline asm
	// begin inline asm
	fma.rn.f32 %f52330, %f51920, %f65796, %f52326;
	// end inline asm
	// begin inline asm
	fma.rn.f32 %f52334, %f51920, %f65796, %f52330;
	// end inline asm
	// begin inline asm
	fma.rn.f32 %f52338, %f51920, %f65796, %f52334;
	// end inline asm
	// begin inline asm
	fma.rn.f32 %f52342, %f51920, %f65796, %f52338;
	// end inline asm
	// begin inline asm
	fma.rn.f32 %f52346, %f51920, %f65796, %f52342;
	// end inline asm
	// begin inline asm
	fma.rn.f32 %f52350, %f51920, %f65796, %f52346;
	// end inline asm
	// begin inline asm
	fma.rn.f32 %f52354, %f51920, %f65796, %f52350;
	// end inline asm
	// begin inline asm
	fma.rn.f32 %f52358, %f51920, %f65796, %f52354;
	// end inline asm
	// begin inline asm
	fma.rn.f32 %f52362, %f51920, %f65796, %f52358;
	// end inline asm
	// begin inline asm
	fma.rn.f32 %f52366, %f51920, %f65796, %f52362;
	// end inline asm
	// begin inline asm
	fma.rn.f32 %f52370, %f51920, %f65796, %f52366;
	// end inline asm
	// begin inline asm
	fma.rn.f32 %f52374, %f51920, %f65796, %f52370;
	// end inline asm
	// begin inline asm
	fma.rn.f32 %f52378, %f51920, %f65796, %f52374;
	// end inline asm
	// begin inline asm
	fma.rn.f32 %f52382, %f51920, %f65796, %f52378;
	// end inline asm
	// begin inline asm
	fma.rn.f32 %f52386, %f51920, %f65796, %f52382;
	// end inline asm
	// begin inline asm
	fma.rn.f32 %f52390, %f51920, %f65796, %f52386;
	// end inline asm
	// begin inline asm
	fma.rn.f32 %f52394, %f51920, %f65796, %f52390;
	// end inline asm
	// begin inline asm
	fma.rn.f32 %f52398, %f51920, %f65796, %f52394;
	// end inline asm
	// begin inline asm
	fma.rn.f32 %f52402, %f51920, %f65796, %f52398;
	// end inline asm
	// begin inline asm
	fma.rn.f32 %f52406, %f51920, %f65796, %f52402;
	// end inline asm
	// begin inline asm
	fma.rn.f32 %f52410, %f51920, %f65796, %f52406;
	// end inline asm
	// begin inline asm
	fma.rn.f32 %f52414, %f51920, %f65796, %f52410;
	// end inline asm
	// begin inline asm
	fma.rn.f32 %f52418, %f51920, %f65796, %f52414;
	// end inline asm
	// begin inline asm
	fma.rn.f32 %f52422, %f51920, %f65796, %f52418;
	// end inline asm
	// begin inline asm
	fma.rn.f32 %f52426, %f51920, %f65796, %f52422;
	// end inline asm
	// begin inline asm
	fma.rn.f32 %f52430, %f51920, %f65796, %f52426;
	// end inline asm
	// begin inline asm
	sin.approx.f32  %f52434, %f52430;
	// end inline asm
	// begin inline asm
	fma.rn.f32 %f52436, %f52434, %f65796, %f52430;
	// end inline asm
	// begin inline asm
	fma.rn.f32 %f52440, %f52434, %f65796, %f52436;
	// end inline asm
	// begin inline asm
	fma.rn.f32 %f52444, %f52434, %f65796, %f52440;
	// end inline asm
	// begin inline asm
	fma.rn.f32 %f52448, %f52434, %f65796, %f52444;
	// end inline asm
	// begin inline asm
	fma.rn.f32 %f52452, %f52434, %f65796, %f52448;
	// end inline asm
	// begin inline asm
	fma.rn.f32 %f52456, %f52434, %f65796, %f52452;
	// end inline asm
	// begin inline asm
	fma.rn.f32 %f52460, %f52434, %f65796, %f52456;
	// end inline asm
	// begin inline asm
	fma.rn.f32 %f52464, %f52434, %f65796, %f52460;
	// end inline asm
	// begin inline asm
	fma.rn.f32 %f52468, %f52434, %f65796, %f52464;
	// end inline asm
	// begin inline asm
	fma.rn.f32 %f52472, %f52434, %f65796, %f52468;
	// end inline asm
	// begin inline asm
	fma.rn.f32 %f52476, %f52434, %f65796, %f52472;
	// end inline asm
	// begin inline asm
	fma.rn.f32 %f52480, %f52434, %f65796, %f52476;
	// end inline asm
	// begin inline asm
	fma.rn.f32 %f52484, %f52434, %f65796, %f52480;
	// end inline asm
	// begin inline asm
	fma.rn.f32 %f52488, %f52434, %f65796, %f52484;
	// end inline asm
	// begin inline asm
	fma.rn.f32 %f52492, %f52434, %f65796, %f52488;
	// end inline asm
	// begin inline asm
	fma.rn.f32 %f52496, %f52434, %f65796, %f52492;
	// end inline asm
	// begin inline asm
	fma.rn.f32 %f52500, %f52434, %f65796, %f52496;
	// end inline asm
	// begin inline asm
	fma.rn.f32 %f52504, %f52434, %f65796, %f52500;
	// end inline asm
	// begin inline asm
	fma.rn.f32 %f52508, %f52434, %f65796, %f52504;
	// end inline asm
	// begin inline asm
	fma.rn.f32 %f52512, %f52434, %f65796, %f52508;
	// end inline asm
	// begin inline asm
	fma.rn.f32 %f52516, %f52434, %f65796, %f52512;
	// end inline asm
	// begin inline asm
	fma.rn.f32 %f52520, %f52434, %f65796, %f52516;
	// end inline asm
	// begin inline asm
	fma.rn.f32 %f52524, %f52434, %f65796, %f52520;
	// end inline asm
	// begin inline asm
	fma.rn.f32 %f52528, %f52434, %f65796, %f52524;
	// end inline asm
	// begin inline asm
	fma.rn.f32 %f52532, %f52434, %f65796, %f52528;
	// end inline asm
	// begin inline asm
	fma.rn.f32 %f52536, %f52434, %f65796, %f52532;
	// end inline asm
	// begin inline asm
	fma.rn.f32 %f52540, %f52434, %f65796, %f52536;
	// end inline asm
	// begin inline asm
	fma.rn.f32 %f52544, %f52434, %f65796, %f52540;
	// end inline asm
	// begin inline asm
	fma.rn.f32 %f52548, %f52434, %f65796, %f52544;
	// end inline asm
	// begin inline asm
	fma.rn.f32 %f52552, %f52434, %f65796, %f52548;
	// end inline asm
	// begin inline asm
	fma.rn.f32 %f52556, %f52434, %f65796, %f52552;
	// end inline asm
	// begin inline asm
	fma.rn.f32 %f52560, %f52434, %f65796, %f52556;
	// end inline asm
	// begin inline asm
	fma.rn.f32 %f52564, %f52434, %f65796, %f52560;
	// end inline asm
	// begin inline asm
	fma.rn.f32 %f52568, %f52434, %f65796, %f52564;
	// end inline asm
	// begin inline asm
	fma.rn.f32 %f52572, %f52434, %f65796, %f52568;
	// end inline asm
	// begin inline asm
	fma.rn.f32 %f52576, %f52434, %f65796, %f52572;
	// end inline asm
	// begin inline asm
	fma.rn.f32 %f52580, %f52434, %f65796, %f52576;
	// end inline asm
	// begin inline asm
	fma.rn.f32 %f52584, %f52434, %f65796, %f52580;
	// end inline asm
	// begin inline asm
	fma.rn.f32 %f52588, %f52434, %f65796, %f52584;
	// end inline asm
	// begin inline asm
	fma.rn.f32 %f52592, %f52434, %f65796, %f52588;
	// end inline asm
	// begin inline asm
	fma.rn.f32 %f52596, %f52434, %f65796, %f52592;
	// end inline asm
	// begin inline asm
	fma.rn.f32 %f52600, %f52434, %f65796, %f52596;
	// end inline asm
	// begin inline asm
	fma.rn.f32 %f52604, %f52434, %f65796, %f52600;
	// end inline asm
	// begin inline asm
	fma.rn.f32 %f52608, %f52434, %f65796, %f52604;
	// end inline asm
	// begin inline asm
	fma.rn.f32 %f52612, %f52434, %f65796, %f52608;
	// end inline asm
	// begin inline asm
	fma.rn.f32 %f52616, %f52434, %f65796, %f52612;
	// end inline asm
	// begin inline asm
	fma.rn.f32 %f52620, %f52434, %f65796, %f52616;
	// end inline asm
	// begin inline asm
	fma.rn.f32 %f52624, %f52434, %f65796, %f52620;
	// end inline asm
	// begin inline asm
	fma.rn.f32 %f52628, %f52434, %f65796, %f52624;
	// end inline asm
	// begin inline asm
	fma.rn.f32 %f52632, %f52434, %f65796, %f52628;
	// end inline asm
	// begin inline asm
	fma.rn.f32 %f52636, %f52434, %f65796, %f52632;
	// end inline asm
	// begin inline asm
	fma.rn.f32 %f52640, %f52434, %f65796, %f52636;
	// end inline asm
	// begin inline asm
	fma.rn.f32 %f52644, %f52434, %f65796, %f52640;
	// end inline asm
	// begin inline asm
	fma.rn.f32 %f52648, %f52434, %f65796, %f52644;
	// end inline asm
	// begin inline asm
	fma.rn.f32 %f52652, %f52434, %f65796, %f52648;
	// end inline asm
	// begin inline asm
	fma.rn.f32 %f52656, %f52434, %f65796, %f52652;
	// end inline asm
	// begin inline asm
	fma.rn.f32 %f52660, %f52434, %f65796, %f52656;
	// end inline asm
	// begin inline asm
	fma.rn.f32 %f52664, %f52434, %f65796, %f52660;
	// end inline asm
	// begin inline asm
	fma.rn.f32 %f52668, %f52434, %f65796, %f52664;
	// end inline asm
	// begin inline asm
	fma.rn.f32 %f52672, %f52434, %f65796, %f52668;
	// end inline asm
	// begin inline asm
	fma.rn.f32 %f52676, %f52434, %f65796, %f52672;
	// end inline asm
	// begin inline asm
	fma.rn.f32 %f52680, %f52434, %f65796, %f52676;
	// end inline asm
	// begin inline asm
	fma.rn.f32 %f52684, %f52434, %f65796, %f52680;
	// end inline asm
	// begin inline asm
	fma.rn.f32 %f52688, %f52434, %f65796, %f52684;
	// end inline asm
	// begin inline asm
	fma.rn.f32 %f52692, %f52434, %f65796, %f52688;
	// end inline asm
	// begin inline asm
	fma.rn.f32 %f52696, %f52434, %f65796, %f52692;
	// end inline asm
	// begin inline asm
	fma.rn.f32 %f52700, %f52434, %f65796, %f52696;
	// end inline asm
	// begin inline asm
	fma.rn.f32 %f52704, %f52434, %f65796, %f52700;
	// end inline asm
	// begin inline asm
	fma.rn.f32 %f52708, %f52434, %f65796, %f52704;
	// end inline asm
	// begin inline asm
	fma.rn.f32 %f52712, %f52434, %f65796, %f52708;
	// end inline asm
	// begin inline asm
	fma.rn.f32 %f52716, %f52434, %f65796, %f52712;
	// end inline asm
	// begin inline asm
	fma.rn.f32 %f52720, %f52434, %f65796, %f52716;
	// end inline asm
	// begin inline asm
	fma.rn.f32 %f52724, %f52434, %f65796, %f52720;
	// end inline asm
	// begin inline asm
	fma.rn.f32 %f52728, %f52434, %f65796, %f52724;
	// end inline asm
	// begin inline asm
	fma.rn.f32 %f52732, %f52434, %f65796, %f52728;
	// end inline asm
	// begin inline asm
	fma.rn.f32 %f52736, %f52434, %f65796, %f52732;
	// end inline asm
	// begin inline asm
	fma.rn.f32 %f52740, %f52434, %f65796, %f52736;
	// end inline asm
	// begin inline asm
	fma.rn.f32 %f52744, %f52434, %f65796, %f52740;
	// end inline asm
	// begin inline asm
	fma.rn.f32 %f52748, %f52434, %f65796, %f52744;
	// end inline asm
	// begin inline asm
	fma.rn.f32 %f52752, %f52434, %f65796, %f52748;
	// end inline asm
	// begin inline asm
	fma.rn.f32 %f52756, %f52434, %f65796, %f52752;
	// end inline asm
	// begin inline asm
	fma.rn.f32 %f52760, %f52434, %f65796, %f52756;
	// end inline asm
	// begin inline asm
	fma.rn.f32 %f52764, %f52434, %f65796, %f52760;
	// end inline asm
	// begin inline asm
	fma.rn.f32 %f52768, %f52434, %f65796, %f52764;
	// end inline asm
	// begin inline asm
	fma.rn.f32 %f52772, %f52434, %f65796, %f52768;
	// end inline asm
	// begin inline asm
	fma.rn.f32 %f52776, %f52434, %f65796, %f52772;
	// end inline asm
	// begin inline asm
	fma.rn.f32 %f52780, %f52434, %f65796, %f52776;
	// end inline asm
	// begin inline asm
	fma.rn.f32 %f52784, %f52434, %f65796, %f52780;
	// end inline asm
	// begin inline asm
	fma.rn.f32 %f52788, %f52434, %f65796, %f52784;
	// end inline asm
	// begin inline asm
	fma.rn.f32 %f52792, %f52434, %f65796, %f52788;
	// end inline asm
	// begin inline asm
	fma.rn.f32 %f52796, %f52434, %f65796, %f52792;
	// end inline asm
	// begin inline asm
	fma.rn.f32 %f52800, %f52434, %f65796, %f52796;
	// end inline asm
	// begin inline asm
	fma.rn.f32 %f52804, %f52434, %f65796, %f52800;
	// end inline asm
	// begin inline asm
	fma.rn.f32 %f52808, %f52434, %f65796, %f52804;
	// end inline asm
	// begin inline asm
	fma.rn.f32 %f52812, %f52434, %f65796, %f52808;
	// end inline asm
	// begin inline asm
	fma.rn.f32 %f52816, %f52434, %f65796, %f52812;
	// end inline asm
	// begin inline asm
	fma.rn.f32 %f52820, %f52434, %f65796, %f52816;
	// end inline asm
	// begin inline asm
	fma.rn.f32 %f52824, %f52434, %f65796, %f52820;
	// end inline asm
	// begin inline asm
	fma.rn.f32 %f52828, %f52434, %f65796, %f52824;
	// end inline asm
	// begin inline asm
	fma.rn.f32 %f52832, %f52434, %f65796, %f52828;
	// end inline asm
	// begin inline asm
	fma.rn.f32 %f52836, %f52434, %f65796, %f52832;
	// end inline asm
	// begin inline asm
	fma.rn.f32 %f52840, %f52434, %f65796, %f52836;
	// end inline asm
	// begin inline asm
	fma.rn.f32 %f52844, %f52434, %f65796, %f52840;
	// end inline asm
	// begin inline asm
	fma.rn.f32 %f52848, %f52434, %f65796, %f52844;
	// end inline asm
	// begin inline asm
	fma.rn.f32 %f52852, %f52434, %f65796, %f52848;
	// end inline asm
	// begin inline asm
	fma.rn.f32 %f52856, %f52434, %f65796, %f52852;
	// end inline asm
	// begin inline asm
	fma.rn.f32 %f52860, %f52434, %f65796, %f52856;
	// end inline asm
	// begin inline asm
	fma.rn.f32 %f52864, %f52434, %f65796, %f52860;
	// end inline asm
	// begin inline asm
	fma.rn.f32 %f52868, %f52434, %f65796, %f52864;
	// end inline asm
	// begin inline asm
	fma.rn.f32 %f52872, %f52434, %f65796, %f52868;
	// end inline asm
	// begin inline asm
	fma.rn.f32 %f52876, %f52434, %f65796, %f52872;
	// end inline asm
	// begin inline asm
	fma.rn.f32 %f52880, %f52434, %f65796, %f52876;
	// end inline asm
	// begin inline asm
	fma.rn.f32 %f52884, %f52434, %f65796, %f52880;
	// end inline asm
	// begin inline asm
	fma.rn.f32 %f52888, %f52434, %f65796, %f52884;
	// end inline asm
	// begin inline asm
	fma.rn.f32 %f52892, %f52434, %f65796, %f52888;
	// end inline asm
	// begin inline asm
	fma.rn.f32 %f52896, %f52434, %f65796, %f52892;
	// end inline asm
	// begin inline asm
	fma.rn.f32 %f52900, %f52434, %f65796, %f52896;
	// end inline asm
	// begin inline asm
	fma.rn.f32 %f52904, %f52434, %f65796, %f52900;
	// end inline asm
	// begin inline asm
	fma.rn.f32 %f52908, %f52434, %f65796, %f52904;
	// end inline asm
	// begin inline asm
	fma.rn.f32 %f52912, %f52434, %f65796, %f52908;
	// end inline asm
	// begin inline asm
	fma.rn.f32 %f52916, %f52434, %f65796, %f52912;
	// end inline asm
	// begin inline asm
	fma.rn.f32 %f52920, %f52434, %f65796, %f52916;
	// end inline asm
	// begin inline asm
	fma.rn.f32 %f52924, %f52434, %f65796, %f52920;
	// end inline asm
	// begin inline asm
	fma.rn.f32 %f52928, %f52434, %f65796, %f52924;
	// end inline asm
	// begin inline asm
	fma.rn.f32 %f52932, %f52434, %f65796, %f52928;
	// end inline asm
	// begin inline asm
	fma.rn.f32 %f52936, %f52434, %f65796, %f52932;
	// end inline asm
	// begin inline asm
	fma.rn.f32 %f52940, %f52434, %f65796, %f52936;
	// end inline asm
	// begin inline asm
	fma.rn.f32 %f52944, %f52434, %f65796, %f52940;
	// end inline asm
	// begin inline asm
	sin.approx.f32  %f52948, %f52944;
	// end inline asm
	// begin inline asm
	fma.rn.f32 %f52950, %f52948, %f65796, %f52944;
	// end inline asm
	// begin inline asm
	fma.rn.f32 %f52954, %f52948, %f65796, %f52950;
	// end inline asm
	// begin inline asm
	fma.rn.f32 %f52958, %f52948, %f65796, %f52954;
	// end inline asm
	// begin inline asm
	fma.rn.f32 %f52962, %f52948, %f65796, %f52958;
	// end inline asm
	// begin inline asm
	fma.rn.f32 %f52966, %f52948, %f65796, %f52962;
	// end inline asm
	// begin inline asm
	fma.rn.f32 %f52970, %f52948, %f65796, %f52966;
	// end inline asm
	// begin inline asm
	fma.rn.f32 %f52974, %f52948, %f65796, %f52970;
	// end inline asm
	// begin inline asm
	fma.rn.f32 %f52978, %f52948, %f65796, %f52974;
	// end inline asm
	// begin inline asm
	fma.rn.f32 %f52982, %f52948, %f65796, %f52978;
	// end inline asm
	// begin inline asm
	fma.rn.f32 %f52986, %f52948, %f65796, %f52982;
	// end inline asm
	// begin inline asm
	fma.rn.f32 %f52990, %f52948, %f65796, %f52986;
	// end inline asm
	// begin inline asm
	fma.rn.f32 %f52994, %f52948, %f65796, %f52990;
	// end inline asm
	// begin inline asm
	fma.rn.f32 %f52998, %f52948, %f65796, %f52994;
	// end inline asm
	// begin inline asm
	fma.rn.f32 %f53002, %f52948, %f65796, %f52998;
	// end inline asm
	// begin inline asm
	fma.rn.f32 %f53006, %f52948, %f65796, %f53002;
	// end inline asm
	// begin inline asm
	fma.rn.f32 %f53010, %f52948, %f65796, %f53006;
	// end inline asm
	// begin inline asm
	fma.rn.f32 %f53014, %f52948, %f65796, %f53010;
	// end inline asm
	// begin inline asm
	fma.rn.f32 %f53018, %f52948, %f65796, %f53014;
	// end inline asm
	// begin inline asm
	fma.rn.f32 %f53022, %f52948, %f65796, %f53018;
	// end inline asm
	// begin inline asm
	fma.rn.f32 %f53026, %f52948, %f65796, %f53022;
	// end inline asm
	// begin inline asm
	fma.rn.f32 %f53030, %f52948, %f65796, %f53026;
	// end inline asm
	// begin inline asm
	fma.rn.f32 %f53034, %f52948, %f65796, %f53030;
	// end inline asm
	// begin inline asm
	fma.rn.f32 %f53038, %f52948, %f65796, %f53034;
	// end inline asm
	// begin inline asm
	fma.rn.f32 %f53042, %f52948, %f65796, %f53038;
	// end inline asm
	// begin inline asm
	fma.rn.f32 %f53046, %f52948, %f65796, %f53042;
	// end inline asm
	// begin inline asm
	fma.rn.f32 %f53050, %f52948, %f65796, %f53046;
	// end inline asm
	// begin inline asm
	fma.rn.f32 %f53054, %f52948, %f65796, %f53050;
	// end inline asm
	// begin inline asm
	fma.rn.f32 %f53058, %f52948, %f65796, %f53054;
	// end inline asm
	// begin inline asm
	fma.rn.f32 %f53062, %f52948, %f65796, %f53058;
	// end inline asm
	// begin inline asm
	fma.rn.f32 %f53066, %f52948, %f65796, %f53062;
	// end inline asm
	// begin inline asm
	fma.rn.f32 %f53070, %f52948, %f65796, %f53066;
	// end inline asm
	// begin inline asm
	fma.rn.f32 %f53074, %f52948, %f65796, %f53070;
	// end inline asm
	// begin inline asm
	fma.rn.f32 %f53078, %f52948, %f65796, %f53074;
	// end inline asm
	// begin inline asm
	fma.rn.f32 %f53082, %f52948, %f65796, %f53078;
	// end inline asm
	// begin inline asm
	fma.rn.f32 %f53086, %f52948, %f65796, %f53082;
	// end inline asm
	// begin inline asm
	fma.rn.f32 %f53090, %f52948, %f65796, %f53086;
	// end inline asm
	// begin inline asm
	fma.rn.f32 %f53094, %f52948, %f65796, %f53090;
	// end inline asm
	// begin inline asm
	fma.rn.f32 %f53098, %f52948, %f65796, %f53094;
	// end inline asm
	// begin inline asm
	fma.rn.f32 %f53102, %f52948, %f65796, %f53098;
	// end inline asm
	// begin inline asm
	fma.rn.f32 %f53106, %f52948, %f65796, %f53102;
	// end inline asm
	// begin inline asm
	fma.rn.f32 %f53110, %f52948, %f65796, %f53106;
	// end inline asm
	// begin inline asm
	fma.rn.f32 %f53114, %f52948, %f65796, %f53110;
	// end inline asm
	// begin inline asm
	fma.rn.f32 %f53118, %f52948, %f65796, %f53114;
	// end inline asm
	// begin inline asm
	fma.rn.f32 %f53122, %f52948, %f65796, %f53118;
	// end inline asm
	// begin inline asm
	fma.rn.f32 %f53126, %f52948, %f65796, %f53122;
	// end inline asm
	// begin inline asm
	fma.rn.f32 %f53130, %f52948, %f65796, %f53126;
	// end inline asm
	// begin inline asm
	fma.rn.f32 %f53134, %f52948, %f65796, %f53130;
	// end inline asm
	// begin inline asm
	fma.rn.f32 %f53138, %f52948, %f65796, %f53134;
	// end inline asm
	// begin inline asm
	fma.rn.f32 %f53142, %f52948, %f65796, %f53138;
	// end inline asm
	// begin inline asm
	fma.rn.f32 %f53146, %f52948, %f65796, %f53142;
	// end inline asm
	// begin inline asm
	fma.rn.f32 %f53150, %f52948, %f65796, %f53146;
	// end inline asm
	// begin inline asm
	fma.rn.f32 %f53154, %f52948, %f65796, %f53150;
	// end inline asm
	// begin inline asm
	fma.rn.f32 %f53158, %f52948, %f65796, %f53154;
	// end inline asm
	// begin inline asm
	fma.rn.f32 %f53162, %f52948, %f65796, %f53158;
	// end inline asm
	// begin inline asm
	fma.rn.f32 %f53166, %f52948, %f65796, %f53162;
	// end inline asm
	// begin inline asm
	fma.rn.f32 %f53170, %f52948, %f65796, %f53166;
	// end inline asm
	// begin inline asm
	fma.rn.f32 %f53174, %f52948, %f65796, %f53170;
	// end inline asm
	// begin inline asm
	fma.rn.f32 %f53178, %f52948, %f65796, %f53174;
	// end inline asm
	// begin inline asm
	fma.rn.f32 %f53182, %f52948, %f65796, %f53178;
	// end inline asm
	// begin inline asm
	fma.rn.f32 %f53186, %f52948, %f65796, %f53182;
	// end inline asm
	// begin inline asm
	fma.rn.f32 %f53190, %f52948, %f65796, %f53186;
	// end inline asm
	// begin inline asm
	fma.rn.f32 %f53194, %f52948, %f65796, %f53190;
	// end inline asm
	// begin inline asm
	fma.rn.f32 %f53198, %f52948, %f65796, %f53194;
	// end inline asm
	// begin inline asm
	fma.rn.f32 %f53202, %f52948, %f65796, %f53198;
	// end inline asm
	// begin inline asm
	fma.rn.f32 %f53206, %f52948, %f65796, %f53202;
	// end inline asm
	// begin inline asm
	fma.rn.f32 %f53210, %f52948, %f65796, %f53206;
	// end inline asm
	// begin inline asm
	fma.rn.f32 %f53214, %f52948, %f65796, %f53210;
	// end inline asm
	// begin inline asm
	fma.rn.f32 %f53218, %f52948, %f65796, %f53214;
	// end inline asm
	// begin inline asm
	fma.rn.f32 %f53222, %f52948, %f65796, %f53218;
	// end inline asm
	// begin inline asm
	fma.rn.f32 %f53226, %f52948, %f65796, %f53222;
	// end inline asm
	// begin inline asm
	fma.rn.f32 %f53230, %f52948, %f65796, %f53226;
	// end inline asm
	// begin inline asm
	fma.rn.f32 %f53234, %f52948, %f65796, %f53230;
	// end inline asm
	// begin inline asm
	fma.rn.f32 %f53238, %f52948, %f65796, %f53234;
	// end inline asm
	// begin inline asm
	fma.rn.f32 %f53242, %f52948, %f65796, %f53238;
	// end inline asm
	// begin inline asm
	fma.rn.f32 %f53246, %f52948, %f65796, %f53242;
	// end inline asm
	// begin inline asm
	fma.rn.f32 %f53250, %f52948, %f65796, %f53246;
	// end inline asm
	// begin inline asm
	fma.rn.f32 %f53254, %f52948, %f65796, %f53250;
	// end inline asm
	// begin inline asm
	fma.rn.f32 %f53258, %f52948, %f65796, %f53254;
	// end inline asm
	// begin inline asm
	fma.rn.f32 %f53262, %f52948, %f65796, %f53258;
	// end inline asm
	// begin inline asm
	fma.rn.f32 %f53266, %f52948, %f65796, %f53262;
	// end inline asm
	// begin inline asm
	fma.rn.f32 %f53270, %f52948, %f65796, %f53266;
	// end inline asm
	// begin inline asm
	fma.rn.f32 %f53274, %f52948, %f65796, %f53270;
	// end inline asm
	// begin inline asm
	fma.rn.f32 %f53278, %f52948, %f65796, %f53274;
	// end inline asm
	// begin inline asm
	fma.rn.f32 %f53282, %f52948, %f65796, %f53278;
	// end inline asm
	// begin inline asm
	fma.rn.f32 %f53286, %f52948, %f65796, %f53282;
	// end inline asm
	// begin inline asm
	fma.rn.f32 %f53290, %f52948, %f65796, %f53286;
	// end inline asm
	// begin inline asm
	fma.rn.f32 %f53294, %f52948, %f65796, %f53290;
	// end inline asm
	// begin inline asm
	fma.rn.f32 %f53298, %f52948, %f65796, %f53294;
	// end inline asm
	// begin inline asm
	fma.rn.f32 %f53302, %f52948, %f65796, %f53298;
	// end inline asm
	// begin inline asm
	fma.rn.f32 %f53306, %f52948, %f65796, %f53302;
	// end inline asm
	// begin inline asm
	fma.rn.f32 %f53310, %f52948, %f65796, %f53306;
	// end inline asm
	// begin inline asm
	fma.rn.f32 %f53314, %f52948, %f65796, %f53310;
	// end inline asm
	// begin inline asm
	fma.rn.f32 %f53318, %f52948, %f65796, %f53314;
	// end inline asm
	// begin inline asm
	fma.rn.f32 %f53322, %f52948, %f65796, %f53318;
	// end inline asm
	// begin inline asm
	fma.rn.f32 %f53326, %f52948, %f65796, %f53322;
	// end inline asm
	// begin inline asm
	fma.rn.f32 %f53330, %f52948, %f65796, %f53326;
	// end inline asm
	// begin inline asm
	fma.rn.f32 %f53334, %f52948, %f65796, %f53330;
	// end inline asm
	// begin inline asm
	fma.rn.f32 %f53338, %f52948, %f65796, %f53334;
	// end inline asm
	// begin inline asm
	fma.rn.f32 %f53342, %f52948, %f65796, %f53338;
	// end inline asm
	// begin inline asm
	fma.rn.f32 %f53346, %f52948, %f65796, %f53342;
	// end inline asm
	// begin inline asm
	fma.rn.f32 %f53350, %f52948, %f65796, %f53346;
	// end inline asm
	// begin inline asm
	fma.rn.f32 %f53354, %f52948, %f65796, %f53350;
	// end inline asm
	// begin inline asm
	fma.rn.f32 %f53358, %f52948, %f65796, %f53354;
	// end inline asm
	// begin inline asm
	fma.rn.f32 %f53362, %f52948, %f65796, %f53358;
	// end inline asm
	// begin inline asm
	fma.rn.f32 %f53366, %f52948, %f65796, %f53362;
	// end inline asm
	// begin inline asm
	fma.rn.f32 %f53370, %f52948, %f65796, %f53366;
	// end inline asm
	// begin inline asm
	fma.rn.f32 %f53374, %f52948, %f65796, %f53370;
	// end inline asm
	// begin inline asm
	fma.rn.f32 %f53378, %f52948, %f65796, %f53374;
	// end inline asm
	// begin inline asm
	fma.rn.f32 %f53382, %f52948, %f65796, %f53378;
	// end inline asm
	// begin inline asm
	fma.rn.f32 %f53386, %f52948, %f65796, %f53382;
	// end inline asm
	// begin inline asm
	fma.rn.f32 %f53390, %f52948, %f65796, %f53386;
	// end inline asm
	// begin inline asm
	fma.rn.f32 %f53394, %f52948, %f65796, %f53390;
	// end inline asm
	// begin inline asm
	fma.rn.f32 %f53398, %f52948, %f65796, %f53394;
	// end inline asm
	// begin inline asm
	fma.rn.f32 %f53402, %f52948, %f65796, %f53398;
	// end inline asm
	// begin inline asm
	fma.rn.f32 %f53406, %f52948, %f65796, %f53402;
	// end inline asm
	// begin inline asm
	fma.rn.f32 %f53410, %f52948, %f65796, %f53406;
	// end inline asm
	// begin inline asm
	fma.rn.f32 %f53414, %f52948, %f65796, %f53410;
	// end inline asm
	// begin inline asm
	fma.rn.f32 %f53418, %f52948, %f65796, %f53414;
	// end inline asm
	// begin inline asm
	fma.rn.f32 %f53422, %f52948, %f65796, %f53418;
	// end inline asm
	// begin inline asm
	fma.rn.f32 %f53426, %f52948, %f65796, %f53422;
	// end inline asm
	// begin inline asm
	fma.rn.f32 %f53430, %f52948, %f65796, %f53426;
	// end inline asm
	// begin inline asm
	fma.rn.f32 %f53434, %f52948, %f65796, %f53430;
	// end inline asm
	// begin inline asm
	fma.rn.f32 %f53438, %f52948, %f65796, %f53434;
	// end inline asm
	// begin inline asm
	fma.rn.f32 %f53442, %f52948, %f65796, %f53438;
	// end inline asm
	// begin inline asm
	fma.rn.f32 %f53446, %f52948, %f65796, %f53442;
	// end inline asm
	// begin inline asm
	fma.rn.f32 %f53450, %f52948, %f65796, %f53446;
	// end inline asm
	// begin inline asm
	fma.rn.f32 %f53454, %f52948, %f65796, %f53450;
	// end inline asm
	// begin inline asm
	fma.rn.f32 %f53458, %f52948, %f65796, %f53454;
	// end inline asm
	// begin inline asm
	sin.approx.f32  %f53462, %f53458;
	// end inline asm
	// begin inline asm
	fma.rn.f32 %f53464, %f53462, %f65796, %f53458;
	// end inline asm
	// begin inline asm
	fma.rn.f32 %f53468, %f53462, %f65796, %f53464;
	// end inline asm
	// begin inline asm
	fma.rn.f32 %f53472, %f53462, %f65796, %f53468;
	// end inline asm
	// begin inline asm
	fma.rn.f32 %f53476, %f53462, %f65796, %f53472;
	// end inline asm
	// begin inline asm
	fma.rn.f32 %f53480, %f53462, %f65796, %f53476;
	// end inline asm
	// begin inline asm
	fma.rn.f32 %f53484, %f53462, %f65796, %f53480;
	// end inline asm
	// begin inline asm
	fma.rn.f32 %f53488, %f53462, %f65796, %f53484;
	// end inline asm
	// begin inline asm
	fma.rn.f32 %f53492, %f53462, %f65796, %f53488;
	// end inline asm
	// begin inline asm
	fma.rn.f32 %f53496, %f53462, %f65796, %f53492;
	// end inline asm
	// begin inline asm
	fma.rn.f32 %f53500, %f53462, %f65796, %f53496;
	// end inline asm
	// begin inline asm
	fma.rn.f32 %f53504, %f53462, %f65796, %f53500;
	// end inline asm
	// begin inline asm
	fma.rn.f32 %f53508, %f53462, %f65796, %f53504;
	// end inline asm
	// begin inline asm
	fma.rn.f32 %f53512, %f53462, %f65796, %f53508;
	// end inline asm
	// begin inline asm
	fma.rn.f32 %f53516, %f53462, %f65796, %f53512;
	// end inline asm
	// begin inline asm
	fma.rn.f32 %f53520, %f53462, %f65796, %f53516;
	// end inline asm
	// begin inline asm
	fma.rn.f32 %f53524, %f53462, %f65796, %f53520;
	// end inline asm
	// begin inline asm
	fma.rn.f32 %f53528, %f53462, %f65796, %f53524;
	// end inline asm
	// begin inline asm
	fma.rn.f32 %f53532, %f53462, %f65796, %f53528;
	// end inline asm
	// begin inline asm
	fma.rn.f32 %f53536, %f53462, %f65796, %f53532;
	// end inline asm
	// begin inline asm
	fma.rn.f32 %f53540, %f53462, %f65796, %f53536;
	// end inline asm
	// begin inline asm
	fma.rn.f32 %f53544, %f53462, %f65796, %f53540;
	// end inline asm
	// begin inline asm
	fma.rn.f32 %f53548, %f53462, %f65796, %f53544;
	// end inline asm
	// begin inline asm
	fma.rn.f32 %f53552, %f53462, %f65796, %f53548;
	// end inline asm
	// begin inline asm
	fma.rn.f32 %f53556, %f53462, %f65796, %f53552;
	// end inline asm
	// begin inline asm
	fma.rn.f32 %f53560, %f53462, %f65796, %f53556;
	// end inline asm
	// begin inline asm
	fma.rn.f32 %f53564, %f53462, %f65796, %f53560;
	// end inline asm
	// begin inline asm
	fma.rn.f32 %f53568, %f53462, %f65796, %f53564;
	// end inline asm
	// begin inline asm
	fma.rn.f32 %f53572, %f53462, %f65796, %f53568;
	// end inline asm
	// begin inline asm
	fma.rn.f32 %f53576, %f53462, %f65796, %f53572;
	// end inline asm
	// begin inline asm
	fma.rn.f32 %f53580, %f53462, %f65796, %f53576;
	// end inline asm
	// begin inline asm
	fma.rn.f32 %f53584, %f53462, %f65796, %f53580;
	// end inline asm
	// begin inline asm
	fma.rn.f32 %f53588, %f53462, %f65796, %f53584;
	// end inline asm
	// begin inline asm
	fma.rn.f32 %f53592, %f53462, %f65796, %f53588;
	// end inline asm
	// begin inline asm
	fma.rn.f32 %f53596, %f53462, %f65796, %f53592;
	// end inline asm
	// begin inline asm
	fma.rn.f32 %f53600, %f53462, %f65796, %f53596;
	// end inline asm
	// begin inline asm
	fma.rn.f32 %f53604, %f53462, %f65796, %f53600;
	// end inline asm
	// begin inline asm
	fma.rn.f32 %f53608, %f53462, %f65796, %f53604;
	// end inline asm
	// begin inline asm
	fma.rn.f32 %f53612, %f53462, %f65796, %f53608;
	// end inline asm
	// begin inline asm
	fma.rn.f32 %f53616, %f53462, %f65796, %f53612;
	// end inline asm
	// begin inline asm
	fma.rn.f32 %f53620, %f53462, %f65796, %f53616;
	// end inline asm
	// begin inline asm
	fma.rn.f32 %f53624, %f53462, %f65796, %f53620;
	// end inline asm
	// begin inline asm
	fma.rn.f32 %f53628, %f53462, %f65796, %f53624;
	// end inline asm
	// begin inline asm
	fma.rn.f32 %f53632, %f53462, %f65796, %f53628;
	// end inline asm
	// begin inline asm
	fma.rn.f32 %f53636, %f53462, %f65796, %f53632;
	// end inline asm
	// begin inline asm
	fma.rn.f32 %f53640, %f53462, %f65796, %f53636;
	// end inline asm
	// begin inline asm
	fma.rn.f32 %f53644, %f53462, %f65796, %f53640;
	// end inline asm
	// begin inline asm
	fma.rn.f32 %f53648, %f53462, %f65796, %f53644;
	// end inline asm
	// begin inline asm
	fma.rn.f32 %f53652, %f53462, %f65796, %f53648;
	// end inline asm
	// begin inline asm
	fma.rn.f32 %f53656, %f53462, %f65796, %f53652;
	// end inline asm
	// begin inline asm
	fma.rn.f32 %f53660, %f53462, %f65796, %f53656;
	// end inline asm
	// begin inline asm
	fma.rn.f32 %f53664, %f53462, %f65796, %f53660;
	// end inline asm
	// begin inline asm
	fma.rn.f32 %f53668, %f53462, %f65796, %f53664;
	// end inline asm
	// begin inline asm
	fma.rn.f32 %f53672, %f53462, %f65796, %f53668;
	// end inline asm
	// begin inline asm
	fma.rn.f32 %f53676, %f53462, %f65796, %f53672;
	// end inline asm
	// begin inline asm
	fma.rn.f32 %f53680, %f53462, %f65796, %f53676;
	// end inline asm
	// begin inline asm
	fma.rn.f32 %f53684, %f53462, %f65796, %f53680;
	// end inline asm
	// begin inline asm
	fma.rn.f32 %f53688, %f53462, %f65796, %f53684;
	// end inline asm
	// begin inline asm
	fma.rn.f32 %f53692, %f53462, %f65796, %f53688;
	// end inline asm
	// begin inline asm
	fma.rn.f32 %f53696, %f53462, %f65796, %f53692;
	// end inline asm
	// begin inline asm
	fma.rn.f32 %f53700, %f53462, %f65796, %f53696;
	// end inline asm
	// begin inline asm
	fma.rn.f32 %f53704, %f53462, %f65796, %f53700;
	// end inline asm
	// begin inline asm
	fma.rn.f32 %f53708, %f53462, %f65796, %f53704;
	// end inline asm
	// begin inline asm
	fma.rn.f32 %f53712, %f53462, %f65796, %f53708;
	// end inline asm
	// begin inline asm
	fma.rn.f32 %f53716, %f53462, %f65796, %f53712;
	// end inline asm
	// begin inline asm
	fma.rn.f32 %f53720, %f53462, %f65796, %f53716;
	// end inline asm
	// begin inline asm
	fma.rn.f32 %f53724, %f53462, %f65796, %f53720;
	// end inline asm
	// begin inline asm
	fma.rn.f32 %f53728, %f53462, %f65796, %f53724;
	// end inline asm
	// begin inline asm
	fma.rn.f32 %f53732, %f53462, %f65796, %f53728;
	// end inline asm
	// begin inline asm
	fma.rn.f32 %f53736, %f53462, %f65796, %f53732;
	// end inline asm
	// begin inline asm
	fma.rn.f32 %f53740, %f53462, %f65796, %f53736;
	// end inline asm
	// begin inline asm
	fma.rn.f32 %f53744, %f53462, %f65796, %f53740;
	// end inline asm
	// begin inline asm
	fma.rn.f32 %f53748, %f53462, %f65796, %f53744;
	// end inline asm
	// begin inline asm
	fma.rn.f32 %f53752, %f53462, %f65796, %f53748;
	// end inline asm
	// begin inline asm
	fma.rn.f32 %f53756, %f53462, %f65796, %f53752;
	// end inline asm
	// begin inline asm
	fma.rn.f32 %f53760, %f53462, %f65796, %f53756;
	// end inline asm
	// begin inline asm
	fma.rn.f32 %f53764, %f53462, %f65796, %f53760;
	// end inline asm
	// begin inline asm
	fma.rn.f32 %f53768, %f53462, %f65796, %f53764;
	// end inline asm
	// begin inline asm
	fma.rn.f32 %f53772, %f53462, %f65796, %f53768;
	// end inline asm
	// begin inline asm
	fma.rn.f32 %f53776, %f53462, %f65796, %f53772;
	// end inline asm
	// begin inline asm
	fma.rn.f32 %f53780, %f53462, %f65796, %f53776;
	// end inline asm
	// begin inline asm
	fma.rn.f32 %f53784, %f53462, %f65796, %f53780;
	// end inline asm
	// begin inline asm
	fma.rn.f32 %f53788, %f53462, %f65796, %f53784;
	// end inline asm
	// begin inline asm
	fma.rn.f32 %f53792, %f53462, %f65796, %f53788;
	// end inline asm
	// begin inline asm
	fma.rn.f32 %f53796, %f53462, %f65796, %f53792;
	// end inline asm
	// begin inline asm
	fma.rn.f32 %f53800, %f53462, %f65796, %f53796;
	// end inline asm
	// begin inline asm
	fma.rn.f32 %f53804, %f53462, %f65796, %f53800;
	// end inline asm
	// begin inline asm
	fma.rn.f32 %f53808, %f53462, %f65796, %f53804;
	// end inline asm
	// begin inline asm
	fma.rn.f32 %f53812, %f53462, %f65796, %f53808;
	// end inline asm
	// begin inline asm
	fma.rn.f32 %f53816, %f53462, %f65796, %f53812;
	// end inline asm
	// begin inline asm
	fma.rn.f32 %f53820, %f53462, %f65796, %f53816;
	// end inline asm
	// begin inline asm
	fma.rn.f32 %f53824, %f53462, %f65796, %f53820;
	// end inline asm
	// begin inline asm
	fma.rn.f32 %f53828, %f53462, %f65796, %f53824;
	// end inline asm
	// begin inline asm
	fma.rn.f32 %f53832, %f53462, %f65796, %f53828;
	// end inline asm
	// begin inline asm
	fma.rn.f32 %f53836, %f53462, %f65796, %f53832;
	// end inline asm
	// begin inline asm
	fma.rn.f32 %f53840, %f53462, %f65796, %f53836;
	// end inline asm
	// begin inline asm
	fma.rn.f32 %f53844, %f53462, %f65796, %f53840;
	// end inline asm
	// begin inline asm
	fma.rn.f32 %f53848, %f53462, %f65796, %f53844;
	// end inline asm
	// begin inline asm
	fma.rn.f32 %f53852, %f53462, %f65796, %f53848;
	// end inline asm
	// begin inline asm
	fma.rn.f32 %f53856, %f53462, %f65796, %f53852;
	// end inline asm
	// begin inline asm
	fma.rn.f32 %f53860, %f53462, %f65796, %f53856;
	// end inline asm
	// begin inline asm
	fma.rn.f32 %f53864, %f53462, %f65796, %f53860;
	// end inline asm
	// begin inline asm
	fma.rn.f32 %f53868, %f53462, %f65796, %f53864;
	// end inline asm
	// begin inline asm
	fma.rn.f32 %f53872, %f53462, %f65796, %f53868;
	// end inline asm
	// begin inline asm
	fma.rn.f32 %f53876, %f53462, %f65796, %f53872;
	// end inline asm
	// begin inline asm
	fma.rn.f32 %f53880, %f53462, %f65796, %f53876;
	// end inline asm
	// begin inline asm
	fma.rn.f32 %f53884, %f53462, %f65796, %f53880;
	// end inline asm
	// begin inline asm
	fma.rn.f32 %f53888, %f53462, %f65796, %f53884;
	// end inline asm
	// begin inline asm
	fma.rn.f32 %f53892, %f53462, %f65796, %f53888;
	// end inline asm
	// begin inline asm
	fma.rn.f32 %f53896, %f53462, %f65796, %f53892;
	// end inline asm
	// begin inline asm
	fma.rn.f32 %f53900, %f53462, %f65796, %f53896;
	// end inline asm
	// begin inline asm
	fma.rn.f32 %f53904, %f53462, %f65796, %f53900;
	// end inline asm
	// begin inline asm
	fma.rn.f32 %f53908, %f53462, %f65796, %f53904;
	// end inline asm
	// begin inline asm
	fma.rn.f32 %f53912, %f53462, %f65796, %f53908;
	// end inline asm
	// begin inline asm
	fma.rn.f32 %f53916, %f53462, %f65796, %f53912;
	// end inline asm
	// begin inline asm
	fma.rn.f32 %f53920, %f53462, %f65796, %f53916;
	// end inline asm
	// begin inline asm
	fma.rn.f32 %f53924, %f53462, %f65796, %f53920;
	// end inline asm
	// begin inline asm
	fma.rn.f32 %f53928, %f53462, %f65796, %f53924;
	// end inline asm
	// begin inline asm
	fma.rn.f32 %f53932, %f53462, %f65796, %f53928;
	// end inline asm
	// begin inline asm
	fma.rn.f32 %f53936, %f53462, %f65796, %f53932;
	// end inline asm
	// begin inline asm
	fma.rn.f32 %f53940, %f53462, %f65796, %f53936;
	// end inline asm
	// begin inline asm
	fma.rn.f32 %f53944, %f53462, %f65796, %f53940;
	// end inline asm
	// begin inline asm
	fma.rn.f32 %f53948, %f53462, %f65796, %f53944;
	// end inline asm
	// begin inline asm
	fma.rn.f32 %f53952, %f53462, %f65796, %f53948;
	// end inline asm
	// begin inline asm
	fma.rn.f32 %f53956, %f53462, %f65796, %f53952;
	// end inline asm
	// begin inline asm
	fma.rn.f32 %f53960, %f53462, %f65796, %f53956;
	// end inline asm
	// begin inline asm
	fma.rn.f32 %f53964, %f53462, %f65796, %f53960;
	// end inline asm
	// begin inline asm
	fma.rn.f32 %f53968, %f53462, %f65796, %f53964;
	// end inline asm
	// begin inline asm
	fma.rn.f32 %f53972, %f53462, %f65796, %f53968;
	// end inline asm
	// begin inline asm
	sin.approx.f32  %f53976, %f53972;
	// end inline asm
	// begin inline asm
	fma.rn.f32 %f53978, %f53976, %f65796, %f53972;
	// end inline asm
	// begin inline asm
	fma.rn.f32 %f53982, %f53976, %f65796, %f53978;
	// end inline asm
	// begin inline asm
	fma.rn.f32 %f53986, %f53976, %f65796, %f53982;
	// end inline asm
	// begin inline asm
	fma.rn.f32 %f53990, %f53976, %f65796, %f53986;
	// end inline asm
	// begin inline asm
	fma.rn.f32 %f53994, %f53976, %f65796, %f53990;
	// end inline asm
	// begin inline asm
	fma.rn.f32 %f53998, %f53976, %f65796, %f53994;
	// end inline asm
	// begin inline asm
	fma.rn.f32 %f54002, %f53976, %f65796, %f53998;
	// end inline asm
	// begin inline asm
	fma.rn.f32 %f54006, %f53976, %f65796, %f54002;
	// end inline asm
	// begin inline asm
	fma.rn.f32 %f54010, %f53976, %f65796, %f54006;
	// end inline asm
	// begin inline asm
	fma.rn.f32 %f54014, %f53976, %f65796, %f54010;
	// end inline asm
	// begin inline asm
	fma.rn.f32 %f54018, %f53976, %f65796, %f54014;
	// end inline asm
	// begin inline asm
	fma.rn.f32 %f54022, %f53976, %f65796, %f54018;
	// end inline asm
	// begin inline asm
	fma.rn.f32 %f54026, %f53976, %f65796, %f54022;
	// end inline asm
	// begin inline asm
	fma.rn.f32 %f54030, %f53976, %f65796, %f54026;
	// end inline asm
	// begin inline asm
	fma.rn.f32 %f54034, %f53976, %f65796, %f54030;
	// end inline asm
	// begin inline asm
	fma.rn.f32 %f54038, %f53976, %f65796, %f54034;
	// end inline asm
	// begin inline asm
	fma.rn.f32 %f54042, %f53976, %f65796, %f54038;
	// end inline asm
	// begin inline asm
	fma.rn.f32 %f54046, %f53976, %f65796, %f54042;
	// end inline asm
	// begin inline asm
	fma.rn.f32 %f54050, %f53976, %f65796, %f54046;
	// end inline asm
	// begin inline asm
	fma.rn.f32 %f54054, %f53976, %f65796, %f54050;
	// end inline asm
	// begin inline asm
	fma.rn.f32 %f54058, %f53976, %f65796, %f54054;
	// end inline asm
	// begin inline asm
	fma.rn.f32 %f54062, %f53976, %f65796, %f54058;
	// end inline asm
	// begin inline asm
	fma.rn.f32 %f54066, %f53976, %f65796, %f54062;
	// end inline asm
	// begin inline asm
	fma.rn.f32 %f54070, %f53976, %f65796, %f54066;
	// end inline asm
	// begin inline asm
	fma.rn.f32 %f54074, %f53976, %f65796, %f54070;
	// end inline asm
	// begin inline asm
	fma.rn.f32 %f54078, %f53976, %f65796, %f54074;
	// end inline asm
	// begin inline asm
	fma.rn.f32 %f54082, %f53976, %f65796, %f54078;
	// end inline asm
	// begin inline asm
	fma.rn.f32 %f54086, %f53976, %f65796, %f54082;
	// end inline asm
	// begin inline asm
	fma.rn.f32 %f54090, %f53976, %f65796, %f54086;
	// end inline asm
	// begin inline asm
	fma.rn.f32 %f54094, %f53976, %f65796, %f54090;
	// end inline asm
	// begin inline asm
	fma.rn.f32 %f54098, %f53976, %f65796, %f54094;
	// end inline asm
	// begin inline asm
	fma.rn.f32 %f54102, %f53976, %f65796, %f54098;
	// end inline asm
	// begin inline asm
	fma.rn.f32 %f54106, %f53976, %f65796, %f54102;
	// end inline asm
	// begin inline asm
	fma.rn.f32 %f54110, %f53976, %f65796, %f54106;
	// end inline asm
	// begin inline asm
	fma.rn.f32 %f54114, %f53976, %f65796, %f54110;
	// end inline asm
	// begin inline asm
	fma.rn.f32 %f54118, %f53976, %f65796, %f54114;
	// end inline asm
	// begin inline asm
	fma.rn.f32 %f54122, %f53976, %f65796, %f54118;
	// end inline asm
	// begin inline asm
	fma.rn.f32 %f54126, %f53976, %f65796, %f54122;
	// end inline asm
	// begin inline asm
	fma.rn.f32 %f54130, %f53976, %f65796, %f54126;
	// end inline asm
	// begin inline asm
	fma.rn.f32 %f54134, %f53976, %f65796, %f54130;
	// end inline asm
	// begin inline asm
	fma.rn.f32 %f54138, %f53976, %f65796, %f54134;
	// end inline asm
	// begin inline asm
	fma.rn.f32 %f54142, %f53976, %f65796, %f54138;
	// end inline asm
	// begin inline asm
	fma.rn.f32 %f54146, %f53976, %f65796, %f54142;
	// end inline asm
	// begin inline asm
	fma.rn.f32 %f54150, %f53976, %f65796, %f54146;
	// end inline asm
	// begin inline asm
	fma.rn.f32 %f54154, %f53976, %f65796, %f54150;
	// end inline asm
	// begin inline asm
	fma.rn.f32 %f54158, %f53976, %f65796, %f54154;
	// end inline asm
	// begin inline asm
	fma.rn.f32 %f54162, %f53976, %f65796, %f54158;
	// end inline asm
	// begin inline asm
	fma.rn.f32 %f54166, %f53976, %f65796, %f54162;
	// end inline asm
	// begin inline asm
	fma.rn.f32 %f54170, %f53976, %f65796, %f54166;
	// end inline asm
	// begin inline asm
	fma.rn.f32 %f54174, %f53976, %f65796, %f54170;
	// end inline asm
	// begin inline asm
	fma.rn.f32 %f54178, %f53976, %f65796, %f54174;
	// end inline asm
	// begin inline asm
	fma.rn.f32 %f54182, %f53976, %f65796, %f54178;
	// end inline asm
	// begin inline asm
	fma.rn.f32 %f54186, %f53976, %f65796, %f54182;
	// end inline asm
	// begin inline asm
	fma.rn.f32 %f54190, %f53976, %f65796, %f54186;
	// end inline asm
	// begin inline asm
	fma.rn.f32 %f54194, %f53976, %f65796, %f54190;
	// end inline asm
	// begin inline asm
	fma.rn.f32 %f54198, %f53976, %f65796, %f54194;
	// end inline asm
	// begin inline asm
	fma.rn.f32 %f54202, %f53976, %f65796, %f54198;
	// end inline asm
	// begin inline asm
	fma.rn.f32 %f54206, %f53976, %f65796, %f54202;
	// end inline asm
	// begin inline asm
	fma.rn.f32 %f54210, %f53976, %f65796, %f54206;
	// end inline asm
	// begin inline asm
	fma.rn.f32 %f54214, %f53976, %f65796, %f54210;
	// end inline asm
	// begin inline asm
	fma.rn.f32 %f54218, %f53976, %f65796, %f54214;
	// end inline asm
	// begin inline asm
	fma.rn.f32 %f54222, %f53976, %f65796, %f54218;
	// end inline asm
	// begin inline asm
	fma.rn.f32 %f54226, %f53976, %f65796, %f54222;
	// end inline asm
	// begin inline asm
	fma.rn.f32 %f54230, %f53976, %f65796, %f54226;
	// end inline asm
	// begin inline asm
	fma.rn.f32 %f54234, %f53976, %f65796, %f54230;
	// end inline asm
	// begin inline asm
	fma.rn.f32 %f54238, %f53976, %f65796, %f54234;
	// end inline asm
	// begin inline asm
	fma.rn.f32 %f54242, %f53976, %f65796, %f54238;
	// end inline asm
	// begin inline asm
	fma.rn.f32 %f54246, %f53976, %f65796, %f54242;
	// end inline asm
	// begin inline asm
	fma.rn.f32 %f54250, %f53976, %f65796, %f54246;
	// end inline asm
	// begin inline asm
	fma.rn.f32 %f54254, %f53976, %f65796, %f54250;
	// end inline asm
	// begin inline asm
	fma.rn.f32 %f54258, %f53976, %f65796, %f54254;
	// end inline asm
	// begin inline asm
	fma.rn.f32 %f54262, %f53976, %f65796, %f54258;
	// end inline asm
	// begin inline asm
	fma.rn.f32 %f54266, %f53976, %f65796, %f54262;
	// end inline asm
	// begin inline asm
	fma.rn.f32 %f54270, %f53976, %f65796, %f54266;
	// end inline asm
	// begin inline asm
	fma.rn.f32 %f54274, %f53976, %f65796, %f54270;
	// end inline asm
	// begin inline asm
	fma.rn.f32 %f54278, %f53976, %f65796, %f54274;
	// end inline asm
	// begin inline asm
	fma.rn.f32 %f54282, %f53976, %f65796, %f54278;
	// end inline asm
	// begin inline asm
	fma.rn.f32 %f54286, %f53976, %f65796, %f54282;
	// end inline asm
	// begin inline asm
	fma.rn.f32 %f54290, %f53976, %f65796, %f54286;
	// end inline asm
	// begin inline asm
	fma.rn.f32 %f54294, %f53976, %f65796, %f54290;
	// end inline asm
	// begin inline asm
	fma.rn.f32 %f54298, %f53976, %f65796, %f54294;
	// end inline asm
	// begin inline asm
	fma.rn.f32 %f54302, %f53976, %f65796, %f54298;
	// end inline asm
	// begin inline asm
	fma.rn.f32 %f54306, %f53976, %f65796, %f54302;
	// end inline asm
	// begin inline asm
	fma.rn.f32 %f54310, %f53976, %f65796, %f54306;
	// end inline asm
	// begin inline asm
	fma.rn.f32 %f54314, %f53976, %f65796, %f54310;
	// end inline asm
	// begin inline asm
	fma.rn.f32 %f54318, %f53976, %f65796, %f54314;
	// end inline asm
	// begin inline asm
	fma.rn.f32 %f54322, %f53976, %f65796, %f54318;
	// end inline asm
	// begin inline asm
	fma.rn.f32 %f54326, %f53976, %f65796, %f54322;
	// end inline asm
	// begin inline asm
	fma.rn.f32 %f54330, %f53976, %f65796, %f54326;
	// end inline asm
	// begin inline asm
	fma.rn.f32 %f54334, %f53976, %f65796, %f54330;
	// end inline asm
	// begin inline asm
	fma.rn.f32 %f54338, %f53976, %f65796, %f54334;
	// end inline asm
	// begin inline asm
	fma.rn.f32 %f54342, %f53976, %f65796, %f54338;
	// end inline asm
	// begin inline asm
	fma.rn.f32 %f54346, %f53976, %f65796, %f54342;
	// end inline asm
	// begin inline asm
	fma.rn.f32 %f54350, %f53976, %f65796, %f54346;
	// end inline asm
	// begin inline asm
	fma.rn.f32 %f54354, %f53976, %f65796, %f54350;
	// end inline asm
	// begin inline asm
	fma.rn.f32 %f54358, %f53976, %f65796, %f54354;
	// end inline asm
	// begin inline asm
	fma.rn.f32 %f54362, %f53976, %f65796, %f54358;
	// end inline asm
	// begin inline asm
	fma.rn.f32 %f54366, %f53976, %f65796, %f54362;
	// end inline asm
	// begin inline asm
	fma.rn.f32 %f54370, %f53976, %f65796, %f54366;
	// end inline asm
	// begin inline asm
	fma.rn.f32 %f54374, %f53976, %f65796, %f54370;
	// end inline asm
	// begin inline asm
	fma.rn.f32 %f54378, %f53976, %f65796, %f54374;
	// end inline asm
	// begin inline asm
	fma.rn.f32 %f54382, %f53976, %f65796, %f54378;
	// end inline asm
	// begin inline asm
	fma.rn.f32 %f54386, %f53976, %f65796, %f54382;
	// end inline asm
	// begin inline asm
	fma.rn.f32 %f54390, %f53976, %f65796, %f54386;
	// end inline asm
	// begin inline asm
	fma.rn.f32 %f54394, %f53976, %f65796, %f54390;
	// end inline asm
	// begin inline asm
	fma.rn.f32 %f54398, %f53976, %f65796, %f54394;
	// end inline asm
	// begin inline asm
	fma.rn.f32 %f54402, %f53976, %f65796, %f54398;
	// end inline asm
	// begin inline asm
	fma.rn.f32 %f54406, %f53976, %f65796, %f54402;
	// end inline asm
	// begin inline asm
	fma.rn.f32 %f54410, %f53976, %f65796, %f54406;
	// end inline asm
	// begin inline asm
	fma.rn.f32 %f54414, %f53976, %f65796, %f54410;
	// end inline asm
	// begin inline asm
	fma.rn.f32 %f54418, %f53976, %f65796, %f54414;
	// end inline asm
	// begin inline asm
	fma.rn.f32 %f54422, %f53976, %f65796, %f54418;
	// end inline asm
	// begin inline asm
	fma.rn.f32 %f54426, %f53976, %f65796, %f54422;
	// end inline asm
	// begin inline asm
	fma.rn.f32 %f54430, %f53976, %f65796, %f54426;
	// end inline asm
	// begin inline asm
	fma.rn.f32 %f54434, %f53976, %f65796, %f54430;
	// end inline asm
	// begin inline asm
	fma.rn.f32 %f54438, %f53976, %f65796, %f54434;
	// end inline asm
	// begin inline asm
	fma.rn.f32 %f54442, %f53976, %f65796, %f54438;
	// end inline asm
	// begin inline asm
	fma.rn.f32 %f54446, %f53976, %f65796, %f54442;
	// end inline asm
	// begin inline asm
	fma.rn.f32 %f54450, %f53976, %f65796, %f54446;
	// end inline asm
	// begin inline asm
	fma.rn.f32 %f54454, %f53976, %f65796, %f54450;
	// end inline asm
	// begin inline asm
	fma.rn.f32 %f54458, %f53976, %f65796, %f54454;
	// end inline asm
	// begin inline asm
	fma.rn.f32 %f54462, %f53976, %f65796, %f54458;
	// end inline asm
	// begin inline asm
	fma.rn.f32 %f54466, %f53976, %f65796, %f54462;
	// end inline asm
	// begin inline asm
	fma.rn.f32 %f54470, %f53976, %f65796, %f54466;
	// end inline asm
	// begin inline asm
	fma.rn.f32 %f54474, %f53976, %f65796, %f54470;
	// end inline asm
	// begin inline asm
	fma.rn.f32 %f54478, %f53976, %f65796, %f54474;
	// end inline asm
	// begin inline asm
	fma.rn.f32 %f54482, %f53976, %f65796, %f54478;
	// end inline asm
	// begin inline asm
	fma.rn.f32 %f54486, %f53976, %f65796, %f54482;
	// end inline asm
	// begin inline asm
	sin.approx.f32  %f54490, %f54486;
	// end inline asm
	// begin inline asm
	fma.rn.f32 %f54492, %f54490, %f65796, %f54486;
	// end inline asm
	// begin inline asm
	fma.rn.f32 %f54496, %f54490, %f65796, %f54492;
	// end inline asm
	// begin inline asm
	fma.rn.f32 %f54500, %f54490, %f65796, %f54496;
	// end inline asm
	// begin inline asm
	fma.rn.f32 %f54504, %f54490, %f65796, %f54500;
	// end inline asm
	// begin inline asm
	fma.rn.f32 %f54508, %f54490, %f65796, %f54504;
	// end inline asm
	// begin inline asm
	fma.rn.f32 %f54512, %f54490, %f65796, %f54508;
	// end inline asm
	// begin inline asm
	fma.rn.f32 %f54516, %f54490, %f65796, %f54512;
	// end inline asm
	// begin inline asm
	fma.rn.f32 %f54520, %f54490, %f65796, %f54516;
	// end inline asm
	// begin inline asm
	fma.rn.f32 %f54524, %f54490, %f65796, %f54520;
	// end inline asm
	// begin inline asm
	fma.rn.f32 %f54528, %f54490, %f65796, %f54524;
	// end inline asm
	// begin inline asm
	fma.rn.f32 %f54532, %f54490, %f65796, %f54528;
	// end inline asm
	// begin inline asm
	fma.rn.f32 %f54536, %f54490, %f65796, %f54532;
	// end inline asm
	// begin inline asm
	fma.rn.f32 %f54540, %f54490, %f65796, %f54536;
	// end inline asm
	// begin inline asm
	fma.rn.f32 %f54544, %f54490, %f65796, %f54540;
	// end inline asm
	// begin inline asm
	fma.rn.f32 %f54548, %f54490, %f65796, %f54544;
	// end inline asm
	// begin inline asm
	fma.rn.f32 %f54552, %f54490, %f65796, %f54548;
	// end inline asm
	// begin inline asm
	fma.rn.f32 %f54556, %f54490, %f65796, %f54552;
	// end inline asm
	// begin inline asm
	fma.rn.f32 %f54560, %f54490, %f65796, %f54556;
	// end inline asm
	// begin inline asm
	fma.rn.f32 %f54564, %f54490, %f65796, %f54560;
	// end inline asm
	// begin inline asm
	fma.rn.f32 %f54568, %f54490, %f65796, %f54564;
	// end inline asm
	// begin inline asm
	fma.rn.f32 %f54572, %f54490, %f65796, %f54568;
	// end inline asm
	// begin inline asm
	fma.rn.f32 %f54576, %f54490, %f65796, %f54572;
	// end inline asm
	// begin inline asm
	fma.rn.f32 %f54580, %f54490, %f65796, %f54576;
	// end inline asm
	// begin inline asm
	fma.rn.f32 %f54584, %f54490, %f65796, %f54580;
	// end inline asm
	// begin inline asm
	fma.rn.f32 %f54588, %f54490, %f65796, %f54584;
	// end inline asm
	// begin inline asm
	fma.rn.f32 %f54592, %f54490, %f65796, %f54588;
	// end inline asm
	// begin inline asm
	fma.rn.f32 %f54596, %f54490, %f65796, %f54592;
	// end inline asm
	// begin inline asm
	fma.rn.f32 %f54600, %f54490, %f65796, %f54596;
	// end inline asm
	// begin inline asm
	fma.rn.f32 %f54604, %f54490, %f65796, %f54600;
	// end inline asm
	// begin inline asm
	fma.rn.f32 %f54608, %f54490, %f65796, %f54604;
	// end inline asm
	// begin inline asm
	fma.rn.f32 %f54612, %f54490, %f65796, %f54608;
	// end inline asm
	// begin inline asm
	fma.rn.f32 %f54616, %f54490, %f65796, %f54612;
	// end inline asm
	// begin inline asm
	fma.rn.f32 %f54620, %f54490, %f65796, %f54616;
	// end inline asm
	// begin inline asm
	fma.rn.f32 %f54624, %f54490, %f65796, %f54620;
	// end inline asm
	// begin inline asm
	fma.rn.f32 %f54628, %f54490, %f65796, %f54624;
	// end inline asm
	// begin inline asm
	fma.rn.f32 %f54632, %f54490, %f65796, %f54628;
	// end inline asm
	// begin inline asm
	fma.rn.f32 %f54636, %f54490, %f65796, %f54632;
	// end inline asm
	// begin inline asm
	fma.rn.f32 %f54640, %f54490, %f65796, %f54636;
	// end inline asm
	// begin inline asm
	fma.rn.f32 %f54644, %f54490, %f65796, %f54640;
	// end inline asm
	// begin inline asm
	fma.rn.f32 %f54648, %f54490, %f65796, %f54644;
	// end inline asm
	// begin inline asm
	fma.rn.f32 %f54652, %f54490, %f65796, %f54648;
	// end inline asm
	// begin inline asm
	fma.rn.f32 %f54656, %f54490, %f65796, %f54652;
	// end inline asm
	// begin inline asm
	fma.rn.f32 %f54660, %f54490, %f65796, %f54656;
	// end inline asm
	// begin inline asm
	fma.rn.f32 %f54664, %f54490, %f65796, %f54660;
	// end inline asm
	// begin inline asm
	fma.rn.f32 %f54668, %f54490, %f65796, %f54664;
	// end inline asm
	// begin inline asm
	fma.rn.f32 %f54672, %f54490, %f65796, %f54668;
	// end inline asm
	// begin inline asm
	fma.rn.f32 %f54676, %f54490, %f65796, %f54672;
	// end inline asm
	// begin inline asm
	fma.rn.f32 %f54680, %f54490, %f65796, %f54676;
	// end inline asm
	// begin inline asm
	fma.rn.f32 %f54684, %f54490, %f65796, %f54680;
	// end inline asm
	// begin inline asm
	fma.rn.f32 %f54688, %f54490, %f65796, %f54684;
	// end inline asm
	// begin inline asm
	fma.rn.f32 %f54692, %f54490, %f65796, %f54688;
	// end inline asm
	// begin inline asm
	fma.rn.f32 %f54696, %f54490, %f65796, %f54692;
	// end inline asm
	// begin inline asm
	fma.rn.f32 %f54700, %f54490, %f65796, %f54696;
	// end inline asm
	// begin inline asm
	fma.rn.f32 %f54704, %f54490, %f65796, %f54700;
	// end inline asm
	// begin inline asm
	fma.rn.f32 %f54708, %f54490, %f65796, %f54704;
	// end inline asm
	// begin inline asm
	fma.rn.f32 %f54712, %f54490, %f65796, %f54708;
	// end inline asm
	// begin inline asm
	fma.rn.f32 %f54716, %f54490, %f65796, %f54712;
	// end inline asm
	// begin inline asm
	fma.rn.f32 %f54720, %f54490, %f65796, %f54716;
	// end inline asm
	// begin inline asm
	fma.rn.f32 %f54724, %f54490, %f65796, %f54720;
	// end inline asm
	// begin inline asm
	fma.rn.f32 %f54728, %f54490, %f65796, %f54724;
	// end inline asm
	// begin inline asm
	fma.rn.f32 %f54732, %f54490, %f65796, %f54728;
	// end inline asm
	// begin inline asm
	fma.rn.f32 %f54736, %f54490, %f65796, %f54732;
	// end inline asm
	// begin inline asm
	fma.rn.f32 %f54740, %f54490, %f65796, %f54736;
	// end inline asm
	// begin inline asm
	fma.rn.f32 %f54744, %f54490, %f65796, %f54740;
	// end inline asm
	// begin inline asm
	fma.rn.f32 %f54748, %f54490, %f65796, %f54744;
	// end inline asm
	// begin inline asm
	fma.rn.f32 %f54752, %f54490, %f65796, %f54748;
	// end inline asm
	// begin inline asm
	fma.rn.f32 %f54756, %f54490, %f65796, %f54752;
	// end inline asm
	// begin inline asm
	fma.rn.f32 %f54760, %f54490, %f65796, %f54756;
	// end inline asm
	// begin inline asm
	fma.rn.f32 %f54764, %f54490, %f65796, %f54760;
	// end inline asm
	// begin inline asm
	fma.rn.f32 %f54768, %f54490, %f65796, %f54764;
	// end inline asm
	// begin inline asm
	fma.rn.f32 %f54772, %f54490, %f65796, %f54768;
	// end inline asm
	// begin inline asm
	fma.rn.f32 %f54776, %f54490, %f65796, %f54772;
	// end inline asm
	// begin inline asm
	fma.rn.f32 %f54780, %f54490, %f65796, %f54776;
	// end inline asm
	// begin inline asm
	fma.rn.f32 %f54784, %f54490, %f65796, %f54780;
	// end inline asm
	// begin inline asm
	fma.rn.f32 %f54788, %f54490, %f65796, %f54784;
	// end inline asm
	// begin inline asm
	fma.rn.f32 %f54792, %f54490, %f65796, %f54788;
	// end inline asm
	// begin inline asm
	fma.rn.f32 %f54796, %f54490, %f65796, %f54792;
	// end inline asm
	// begin inline asm
	fma.rn.f32 %f54800, %f54490, %f65796, %f54796;
	// end inline asm
	// begin inline asm
	fma.rn.f32 %f54804, %f54490, %f65796, %f54800;
	// end inline asm
	// begin inline asm
	fma.rn.f32 %f54808, %f54490, %f65796, %f54804;
	// end inline asm
	// begin inline asm
	fma.rn.f32 %f54812, %f54490, %f65796, %f54808;
	// end inline asm
	// begin inline asm
	fma.rn.f32 %f54816, %f54490, %f65796, %f54812;
	// end inline asm
	// begin inline asm
	fma.rn.f32 %f54820, %f54490, %f65796, %f54816;
	// end inline asm
	// begin inline asm
	fma.rn.f32 %f54824, %f54490, %f65796, %f54820;
	// end inline asm
	// begin inline asm
	fma.rn.f32 %f54828, %f54490, %f65796, %f54824;
	// end inline asm
	// begin inline asm
	fma.rn.f32 %f54832, %f54490, %f65796, %f54828;
	// end inline asm
	// begin inline asm
	fma.rn.f32 %f54836, %f54490, %f65796, %f54832;
	// end inline asm
	// begin inline asm
	fma.rn.f32 %f54840, %f54490, %f65796, %f54836;
	// end inline asm
	// begin inline asm
	fma.rn.f32 %f54844, %f54490, %f65796, %f54840;
	// end inline asm
	// begin inline asm
	fma.rn.f32 %f54848, %f54490, %f65796, %f54844;
	// end inline asm
	// begin inline asm
	fma.rn.f32 %f54852, %f54490, %f65796, %f54848;
	// end inline asm
	// begin inline asm
	fma.rn.f32 %f54856, %f54490, %f65796, %f54852;
	// end inline asm
	// begin inline asm
	fma.rn.f32 %f54860, %f54490, %f65796, %f54856;
	// end inline asm
	// begin inline asm
	fma.rn.f32 %f54864, %f54490, %f65796, %f54860;
	// end inline asm
	// begin inline asm
	fma.rn.f32 %f54868, %f54490, %f65796, %f54864;
	// end inline asm
	// begin inline asm
	fma.rn.f32 %f54872, %f54490, %f65796, %f54868;
	// end inline asm
	// begin inline asm
	fma.rn.f32 %f54876, %f54490, %f65796, %f54872;
	// end inline asm
	// begin inline asm
	fma.rn.f32 %f54880, %f54490, %f65796, %f54876;
	// end inline asm
	// begin inline asm
	fma.rn.f32 %f54884, %f54490, %f65796, %f54880;
	// end inline asm
	// begin inline asm
	fma.rn.f32 %f54888, %f54490, %f65796, %f54884;
	// end inline asm
	// begin inline asm
	fma.rn.f32 %f54892, %f54490, %f65796, %f54888;
	// end inline asm
	// begin inline asm
	fma.rn.f32 %f54896, %f54490, %f65796, %f54892;
	// end inline asm
	// begin inline asm
	fma.rn.f32 %f54900, %f54490, %f65796, %f54896;
	// end inline asm
	// begin inline asm
	fma.rn.f32 %f54904, %f54490, %f65796, %f54900;
	// end inline asm
	// begin inline asm
	fma.rn.f32 %f54908, %f54490, %f65796, %f54904;
	// end inline asm
	// begin inline asm
	fma.rn.f32 %f54912, %f54490, %f65796, %f54908;
	// end inline asm
	// begin inline asm
	fma.rn.f32 %f54916, %f54490, %f65796, %f54912;
	// end inline asm
	// begin inline asm
	fma.rn.f32 %f54920, %f54490, %f65796, %f54916;
	// end inline asm
	// begin inline asm
	fma.rn.f32 %f54924, %f54490, %f65796, %f54920;
	// end inline asm
	// begin inline asm
	fma.rn.f32 %f54928, %f54490, %f65796, %f54924;
	// end inline asm
	// begin inline asm
	fma.rn.f32 %f54932, %f54490, %f65796, %f54928;
	// end inline asm
	// begin inline asm
	fma.rn.f32 %f54936, %f54490, %f65796, %f54932;
	// end inline asm
	// begin inline asm
	fma.rn.f32 %f54940, %f54490, %f65796, %f54936;
	// end inline asm
	// begin inline asm
	fma.rn.f32 %f54944, %f54490, %f65796, %f54940;
	// end inline asm
	// begin inline asm
	fma.rn.f32 %f54948, %f54490, %f65796, %f54944;
	// end inline asm
	// begin inline asm
	fma.rn.f32 %f54952, %f54490, %f65796, %f54948;
	// end inline asm
	// begin inline asm
	fma.rn.f32 %f54956, %f54490, %f65796, %f54952;
	// end inline asm
	// begin inline asm
	fma.rn.f32 %f54960, %f54490, %f65796, %f54956;
	// end inline asm
	// begin inline asm
	fma.rn.f32 %f54964, %f54490, %f65796, %f54960;
	// end inline asm
	// begin inline asm
	fma.rn.f32 %f54968, %f54490, %f65796, %f54964;
	// end inline asm
	// begin inline asm
	fma.rn.f32 %f54972, %f54490, %f65796, %f54968;
	// end inline asm
	// begin inline asm
	fma.rn.f32 %f54976, %f54490, %f65796, %f54972;
	// end inline asm
	// begin inline asm
	fma.rn.f32 %f54980, %f54490, %f65796, %f54976;
	// end inline asm
	// begin inline asm
	fma.rn.f32 %f54984, %f54490, %f65796, %f54980;
	// end inline asm
	// begin inline asm
	fma.rn.f32 %f54988, %f54490, %f65796, %f54984;
	// end inline asm
	// begin inline asm
	fma.rn.f32 %f54992, %f54490, %f65796, %f54988;
	// end inline asm
	// begin inline asm
	fma.rn.f32 %f54996, %f54490, %f65796, %f54992;
	// end inline asm
	// begin inline asm
	fma.rn.f32 %f55000, %f54490, %f65796, %f54996;
	// end inline asm
	// begin inline asm
	sin.approx.f32  %f55004, %f55000;
	// end inline asm
	// begin inline asm
	fma.rn.f32 %f55006, %f55004, %f65796, %f55000;
	// end inline asm
	// begin inline asm
	fma.rn.f32 %f55010, %f55004, %f65796, %f55006;
	// end inline asm
	// begin inline asm
	fma.rn.f32 %f55014, %f55004, %f65796, %f55010;
	// end inline asm
	// begin inline asm
	fma.rn.f32 %f55018, %f55004, %f65796, %f55014;
	// end inline asm
	// begin inline asm
	fma.rn.f32 %f55022, %f55004, %f65796, %f55018;
	// end inline asm
	// begin inline asm
	fma.rn.f32 %f55026, %f55004, %f65796, %f55022;
	// end inline asm
	// begin inline asm
	fma.rn.f32 %f55030, %f55004, %f65796, %f55026;
	// end inline asm
	// begin inline asm
	fma.rn.f32 %f55034, %f55004, %f65796, %f55030;
	// end inline asm
	// begin inline asm
	fma.rn.f32 %f55038, %f55004, %f65796, %f55034;
	// end inline asm
	// begin inline asm
	fma.rn.f32 %f55042, %f55004, %f65796, %f55038;
	// end inline asm
	// begin inline asm
	fma.rn.f32 %f55046, %f55004, %f65796, %f55042;
	// end inline asm
	// begin inline asm
	fma.rn.f32 %f55050, %f55004, %f65796, %f55046;
	// end inline asm
	// begin inline asm
	fma.rn.f32 %f55054, %f55004, %f65796, %f55050;
	// end inline asm
	// begin inline asm
	fma.rn.f32 %f55058, %f55004, %f65796, %f55054;
	// end inline asm
	// begin inline asm
	fma.rn.f32 %f55062, %f55004, %f65796, %f55058;
	// end inline asm
	// begin inline asm
	fma.rn.f32 %f55066, %f55004, %f65796, %f55062;
	// end inline asm
	// begin inline asm
	fma.rn.f32 %f55070, %f55004, %f65796, %f55066;
	// end inline asm
	// begin inline asm
	fma.rn.f32 %f55074, %f55004, %f65796, %f55070;
	// end inline asm
	// begin inline asm
	fma.rn.f32 %f55078, %f55004, %f65796, %f55074;
	// end inline asm
	// begin inline asm
	fma.rn.f32 %f55082, %f55004, %f65796, %f55078;
	// end inline asm
	// begin inline asm
	fma.rn.f32 %f55086, %f55004, %f65796, %f55082;
	// end inline asm
	// begin inline asm
	fma.rn.f32 %f55090, %f55004, %f65796, %f55086;
	// end inline asm
	// begin inline asm
	fma.rn.f32 %f55094, %f55004, %f65796, %f55090;
	// end inline asm
	// begin inline asm
	fma.rn.f32 %f55098, %f55004, %f65796, %f55094;
	// end inline asm
	// begin inline asm
	fma.rn.f32 %f55102, %f55004, %f65796, %f55098;
	// end inline asm
	// begin inline asm
	fma.rn.f32 %f55106, %f55004, %f65796, %f55102;
	// end inline asm
	// begin inline asm
	fma.rn.f32 %f55110, %f55004, %f65796, %f55106;
	// end inline asm
	// begin inline asm
	fma.rn.f32 %f55114, %f55004, %f65796, %f55110;
	// end inline asm
	// begin inline asm
	fma.rn.f32 %f55118, %f55004, %f65796, %f55114;
	// end inline asm
	// begin inline asm
	fma.rn.f32 %f55122, %f55004, %f65796, %f55118;
	// end inline asm
	// begin inline asm
	fma.rn.f32 %f55126, %f55004, %f65796, %f55122;
	// end inline asm
	// begin inline asm
	fma.rn.f32 %f55130, %f55004, %f65796, %f55126;
	// end inline asm
	// begin inline asm
	fma.rn.f32 %f55134, %f55004, %f65796, %f55130;
	// end inline asm
	// begin inline asm
	fma.rn.f32 %f55138, %f55004, %f65796, %f55134;
	// end inline asm
	// begin inline asm
	fma.rn.f32 %f55142, %f55004, %f65796, %f55138;
	// end inline asm
	// begin inline asm
	fma.rn.f32 %f55146, %f55004, %f65796, %f55142;
	// end inline asm
	// begin inline asm
	fma.rn.f32 %f55150, %f55004, %f65796, %f55146;
	// end inline asm
	// begin inline asm
	fma.rn.f32 %f55154, %f55004, %f65796, %f55150;
	// end inline asm
	// begin inline asm
	fma.rn.f32 %f55158, %f55004, %f65796, %f55154;
	// end inline asm
	// begin inline asm
	fma.rn.f32 %f55162, %f55004, %f65796, %f55158;
	// end inline asm
	// begin inline asm
	fma.rn.f32 %f55166, %f55004, %f65796, %f55162;
	// end inline asm
	// begin inline asm
	fma.rn.f32 %f55170, %f55004, %f65796, %f55166;
	// end inline asm
	// begin inline asm
	fma.rn.f32 %f55174, %f55004, %f65796, %f55170;
	// end inline asm
	// begin inline asm
	fma.rn.f32 %f55178, %f55004, %f65796, %f55174;
	// end inline asm
	// begin inline asm
	fma.rn.f32 %f55182, %f55004, %f65796, %f55178;
	// end inline asm
	// begin inline asm
	fma.rn.f32 %f55186, %f55004, %f65796, %f55182;
	// end inline asm
	// begin inline asm
	fma.rn.f32 %f55190, %f55004, %f65796, %f55186;
	// end inline asm
	// begin inline asm
	fma.rn.f32 %f55194, %f55004, %f65796, %f55190;
	// end inline asm
	// begin inline asm
	fma.rn.f32 %f55198, %f55004, %f65796, %f55194;
	// end inline asm
	// begin inline asm
	fma.rn.f32 %f55202, %f55004, %f65796, %f55198;
	// end inline asm
	// begin inline asm
	fma.rn.f32 %f55206, %f55004, %f65796, %f55202;
	// end inline asm
	// begin inline asm
	fma.rn.f32 %f55210, %f55004, %f65796, %f55206;
	// end inline asm
	// begin inline asm
	fma.rn.f32 %f55214, %f55004, %f65796, %f55210;
	// end inline asm
	// begin inline asm
	fma.rn.f32 %f55218, %f55004, %f65796, %f55214;
	// end inline asm
	// begin inline asm
	fma.rn.f32 %f55222, %f55004, %f65796, %f55218;
	// end inline asm
	// begin inline asm
	fma.rn.f32 %f55226, %f55004, %f65796, %f55222;
	// end inline asm
	// begin inline asm
	fma.rn.f32 %f55230, %f55004, %f65796, %f55226;
	// end inline asm
	// begin inline asm
	fma.rn.f32 %f55234, %f55004, %f65796, %f55230;
	// end inline asm
	// begin inline asm
	fma.rn.f32 %f55238, %f55004, %f65796, %f55234;
	// end inline asm
	// begin inline asm
	fma.rn.f32 %f55242, %f55004, %f65796, %f55238;
	// end inline asm
	// begin inline asm
	fma.rn.f32 %f55246, %f55004, %f65796, %f55242;
	// end inline asm
	// begin inline asm
	fma.rn.f32 %f55250, %f55004, %f65796, %f55246;
	// end inline asm
	// begin inline asm
	fma.rn.f32 %f55254, %f55004, %f65796, %f55250;
	// end inline asm
	// begin inline asm
	fma.rn.f32 %f55258, %f55004, %f65796, %f55254;
	// end inline asm
	// begin inline asm
	fma.rn.f32 %f55262, %f55004, %f65796, %f55258;
	// end inline asm
	// begin inline asm
	fma.rn.f32 %f55266, %f55004, %f65796, %f55262;
	// end inline asm
	// begin inline asm
	fma.rn.f32 %f55270, %f55004, %f65796, %f55266;
	// end inline asm
	// begin inline asm
	fma.rn.f32 %f55274, %f55004, %f65796, %f55270;
	// end inline asm
	// begin inline asm
	fma.rn.f32 %f55278, %f55004, %f65796, %f55274;
	// end inline asm
	// begin inline asm
	fma.rn.f32 %f55282, %f55004, %f65796, %f55278;
	// end inline asm
	// begin inline asm
	fma.rn.f32 %f55286, %f55004, %f65796, %f55282;
	// end inline asm
	// begin inline asm
	fma.rn.f32 %f55290, %f55004, %f65796, %f55286;
	// end inline asm
	// begin inline asm
	fma.rn.f32 %f55294, %f55004, %f65796, %f55290;
	// end inline asm
	// begin inline asm
	fma.rn.f32 %f55298, %f55004, %f65796, %f55294;
	// end inline asm
	// begin inline asm
	fma.rn.f32 %f55302, %f55004, %f65796, %f55298;
	// end inline asm
	// begin inline asm
	fma.rn.f32 %f55306, %f55004, %f65796, %f55302;
	// end inline asm
	// begin inline asm
	fma.rn.f32 %f55310, %f55004, %f65796, %f55306;
	// end inline asm
	// begin inline asm
	fma.rn.f32 %f55314, %f55004, %f65796, %f55310;
	// end inline asm
	// begin inline asm
	fma.rn.f32 %f55318, %f55004, %f65796, %f55314;
	// end inline asm
	// begin inline asm
	fma.rn.f32 %f55322, %f55004, %f65796, %f55318;
	// end inline asm
	// begin inline asm
	fma.rn.f32 %f55326, %f55004, %f65796, %f55322;
	// end inline asm
	// begin inline asm
	fma.rn.f32 %f55330, %f55004, %f65796, %f55326;
	// end inline asm
	// begin inline asm
	fma.rn.f32 %f55334, %f55004, %f65796, %f55330;
	// end inline asm
	// begin inline asm
	fma.rn.f32 %f55338, %f55004, %f65796, %f55334;
	// end inline asm
	// begin inline asm
	fma.rn.f32 %f55342, %f55004, %f65796, %f55338;
	// end inline asm
	// begin inline asm
	fma.rn.f32 %f55346, %f55004, %f65796, %f55342;
	// end inline asm
	// begin inline asm
	fma.rn.f32 %f55350, %f55004, %f65796, %f55346;
	// end inline asm
	// begin inline asm
	fma.rn.f32 %f55354, %f55004, %f65796, %f55350;
	// end inline asm
	// begin inline asm
	fma.rn.f32 %f55358, %f55004, %f65796, %f55354;
	// end inline asm
	// begin inline asm
	fma.rn.f32 %f55362, %f55004, %f65796, %f55358;
	// end inline asm
	// begin inline asm
	fma.rn.f32 %f55366, %f55004, %f65796, %f55362;
	// end inline asm
	// begin inline asm
	fma.rn.f32 %f55370, %f55004, %f65796, %f55366;
	// end inline asm
	// begin inline asm
	fma.rn.f32 %f55374, %f55004, %f65796, %f55370;
	// end inline asm
	// begin inline asm
	fma.rn.f32 %f55378, %f55004, %f65796, %f55374;
	// end inline asm
	// begin inline asm
	fma.rn.f32 %f55382, %f55004, %f65796, %f55378;
	// end inline asm
	// begin inline asm
	fma.rn.f32 %f55386, %f55004, %f65796, %f55382;
	// end inline asm
	// begin inline asm
	fma.rn.f32 %f55390, %f55004, %f65796, %f55386;
	// end inline asm
	// begin inline asm
	fma.rn.f32 %f55394, %f55004, %f65796, %f55390;
	// end inline asm
	// begin inline asm
	fma.rn.f32 %f55398, %f55004, %f65796, %f55394;
	// end inline asm
	// begin inline asm
	fma.rn.f32 %f55402, %f55004, %f65796, %f55398;
	// end inline asm
	// begin inline asm
	fma.rn.f32 %f55406, %f55004, %f65796, %f55402;
	// end inline asm
	// begin inline asm
	fma.rn.f32 %f55410, %f55004, %f65796, %f55406;
	// end inline asm
	// begin inline asm
	fma.rn.f32 %f55414, %f55004, %f65796, %f55410;
	// end inline asm
	// begin inline asm
	fma.rn.f32 %f55418, %f55004, %f65796, %f55414;
	// end inline asm
	// begin inline asm
	fma.rn.f32 %f55422, %f55004, %f65796, %f55418;
	// end inline asm
	// begin inline asm
	fma.rn.f32 %f55426, %f55004, %f65796, %f55422;
	// end inline asm
	// begin inline asm
	fma.rn.f32 %f55430, %f55004, %f65796, %f55426;
	// end inline asm
	// begin inline asm
	fma.rn.f32 %f55434, %f55004, %f65796, %f55430;
	// end inline asm
	// begin inline asm
	fma.rn.f32 %f55438, %f55004, %f65796, %f55434;
	// end inline asm
	// begin inline asm
	fma.rn.f32 %f55442, %f55004, %f65796, %f55438;
	// end inline asm
	// begin inline asm
	fma.rn.f32 %f55446, %f55004, %f65796, %f55442;
	// end inline asm
	// begin inline asm
	fma.rn.f32 %f55450, %f55004, %f65796, %f55446;
	// end inline asm
	// begin inline asm
	fma.rn.f32 %f55454, %f55004, %f65796, %f55450;
	// end inline asm
	// begin inline asm
	fma.rn.f32 %f55458, %f55004, %f65796, %f55454;
	// end inline asm
	// begin inline asm
	fma.rn.f32 %f55462, %f55004, %f65796, %f55458;
	// end inline asm
	// begin inline asm
	fma.rn.f32 %f55466, %f55004, %f65796, %f55462;
	// end inline asm
	// begin inline asm
	fma.rn.f32 %f55470, %f55004, %f65796, %f55466;
	// end inline asm
	// begin inline asm
	fma.rn.f32 %f55474, %f55004, %f65796, %f55470;
	// end inline asm
	// begin inline asm
	fma.rn.f32 %f55478, %f55004, %f65796, %f55474;
	// end inline asm
	// begin inline asm
	fma.rn.f32 %f55482, %f55004, %f65796, %f55478;
	// end inline asm
	// begin inline asm
	fma.rn.f32 %f55486, %f55004, %f65796, %f55482;
	// end inline asm
	// begin inline asm
	fma.rn.f32 %f55490, %f55004, %f65796, %f55486;
	// end inline asm
	// begin inline asm
	fma.rn.f32 %f55494, %f55004, %f65796, %f55490;
	// end inline asm
	// begin inline asm
	fma.rn.f32 %f55498, %f55004, %f65796, %f55494;
	// end inline asm
	// begin inline asm
	fma.rn.f32 %f55502, %f55004, %f65796, %f55498;
	// end inline asm
	// begin inline asm
	fma.rn.f32 %f55506, %f55004, %f65796, %f55502;
	// end inline asm
	// begin inline asm
	fma.rn.f32 %f55510, %f55004, %f65796, %f55506;
	// end inline asm
	// begin inline asm
	fma.rn.f32 %f55514, %f55004, %f65796, %f55510;
	// end inline asm
	// begin inline asm
	sin.approx.f32  %f55518, %f55514;
	// end inline asm
	// begin inline asm
	fma.rn.f32 %f55520, %f55518, %f65796, %f55514;
	// end inline asm
	// begin inline asm
	fma.rn.f32 %f55524, %f55518, %f65796, %f55520;
	// end inline asm
	// begin inline asm
	fma.rn.f32 %f55528, %f55518, %f65796, %f55524;
	// end inline asm
	// begin inline asm
	fma.rn.f32 %f55532, %f55518, %f65796, %f55528;
	// end inline asm
	// begin inline asm
	fma.rn.f32 %f55536, %f55518, %f65796, %f55532;
	// end inline asm
	// begin inline asm
	fma.rn.f32 %f55540, %f55518, %f65796, %f55536;
	// end inline asm
	// begin inline asm
	fma.rn.f32 %f55544, %f55518, %f65796, %f55540;
	// end inline asm
	// begin inline asm
	fma.rn.f32 %f55548, %f55518, %f65796, %f55544;
	// end inline asm
	// begin inline asm
	fma.rn.f32 %f55552, %f55518, %f65796, %f55548;
	// end inline asm
	// begin inline asm
	fma.rn.f32 %f55556, %f55518, %f65796, %f55552;
	// end inline asm
	// begin inline asm
	fma.rn.f32 %f55560, %f55518, %f65796, %f55556;
	// end inline asm
	// begin inline asm
	fma.rn.f32 %f55564, %f55518, %f65796, %f55560;
	// end inline asm
	// begin inline asm
	fma.rn.f32 %f55568, %f55518, %f65796, %f55564;
	// end inline asm
	// begin inline asm
	fma.rn.f32 %f55572, %f55518, %f65796, %f55568;
	// end inline asm
	// begin inline asm
	fma.rn.f32 %f55576, %f55518, %f65796, %f55572;
	// end inline asm
	// begin inline asm
	fma.rn.f32 %f55580, %f55518, %f65796, %f55576;
	// end inline asm
	// begin inline asm
	fma.rn.f32 %f55584, %f55518, %f65796, %f55580;
	// end inline asm
	// begin inline asm
	fma.rn.f32 %f55588, %f55518, %f65796, %f55584;
	// end inline asm
	// begin inline asm
	fma.rn.f32 %f55592, %f55518, %f65796, %f55588;
	// end inline asm
	// begin inline asm
	fma.rn.f32 %f55596, %f55518, %f65796, %f55592;
	// end inline asm
	// begin inline asm
	fma.rn.f32 %f55600, %f55518, %f65796, %f55596;
	// end inline asm
	// begin inline asm
	fma.rn.f32 %f55604, %f55518, %f65796, %f55600;
	// end inline asm
	// begin inline asm
	fma.rn.f32 %f55608, %f55518, %f65796, %f55604;
	// end inline asm
	// begin inline asm
	fma.rn.f32 %f55612, %f55518, %f65796, %f55608;
	// end inline asm
	// begin inline asm
	fma.rn.f32 %f55616, %f55518, %f65796, %f55612;
	// end inline asm
	// begin inline asm
	fma.rn.f32 %f55620, %f55518, %f65796, %f55616;
	// end inline asm
	// begin inline asm
	fma.rn.f32 %f55624, %f55518, %f65796, %f55620;
	// end inline asm
	// begin inline asm
	fma.rn.f32 %f55628, %f55518, %f65796, %f55624;
	// end inline asm
	// begin inline asm
	fma.rn.f32 %f55632, %f55518, %f65796, %f55628;
	// end inline asm
	// begin inline asm
	fma.rn.f32 %f55636, %f55518, %f65796, %f55632;
	// end inline asm
	// begin inline asm
	fma.rn.f32 %f55640, %f55518, %f65796, %f55636;
	// end inline asm
	// begin inline asm
	fma.rn.f32 %f55644, %f55518, %f65796, %f55640;
	// end inline asm
	// begin inline asm
	fma.rn.f32 %f55648, %f55518, %f65796, %f55644;
	// end inline asm
	// begin inline asm
	fma.rn.f32 %f55652, %f55518, %f65796, %f55648;
	// end inline asm
	// begin inline asm
	fma.rn.f32 %f55656, %f55518, %f65796, %f55652;
	// end inline asm
	// begin inline asm
	fma.rn.f32 %f55660, %f55518, %f65796, %f55656;
	// end inline asm
	// begin inline asm
	fma.rn.f32 %f55664, %f55518, %f65796, %f55660;
	// end inline asm
	// begin inline asm
	fma.rn.f32 %f55668, %f55518, %f65796, %f55664;
	// end inline asm
	// begin inline asm
	fma.rn.f32 %f55672, %f55518, %f65796, %f55668;
	// end inline asm
	// begin inline asm
	fma.rn.f32 %f55676, %f55518, %f65796, %f55672;
	// end inline asm
	// begin inline asm
	fma.rn.f32 %f55680, %f55518, %f65796, %f55676;
	// end inline asm
	// begin inline asm
	fma.rn.f32 %f55684, %f55518, %f65796, %f55680;
	// end inline asm
	// begin inline asm
	fma.rn.f32 %f55688, %f55518, %f65796, %f55684;
	// end inline asm
	// begin inline asm
	fma.rn.f32 %f55692, %f55518, %f65796, %f55688;
	// end inline asm
	// begin inline asm
	fma.rn.f32 %f55696, %f55518, %f65796, %f55692;
	// end inline asm
	// begin inline asm
	fma.rn.f32 %f55700, %f55518, %f65796, %f55696;
	// end inline asm
	// begin inline asm
	fma.rn.f32 %f55704, %f55518, %f65796, %f55700;
	// end inline asm
	// begin inline asm
	fma.rn.f32 %f55708, %f55518, %f65796, %f55704;
	// end inline asm
	// begin inline asm
	fma.rn.f32 %f55712, %f55518, %f65796, %f55708;
	// end inline asm
	// begin inline asm
	fma.rn.f32 %f55716, %f55518, %f65796, %f55712;
	// end inline asm
	// begin inline asm
	fma.rn.f32 %f55720, %f55518, %f65796, %f55716;
	// end inline asm
	// begin inline asm
	fma.rn.f32 %f55724, %f55518, %f65796, %f55720;
	// end inline asm
	// begin inline asm
	fma.rn.f32 %f55728, %f55518, %f65796, %f55724;
	// end inline asm
	// begin inline asm
	fma.rn.f32 %f55732, %f55518, %f65796, %f55728;
	// end inline asm
	// begin inline asm
	fma.rn.f32 %f55736, %f55518, %f65796, %f55732;
	// end inline asm
	// begin inline asm
	fma.rn.f32 %f55740, %f55518, %f65796, %f55736;
	// end inline asm
	// begin inline asm
	fma.rn.f32 %f55744, %f55518, %f65796, %f55740;
	// end inline asm
	// begin inline asm
	fma.rn.f32 %f55748, %f55518, %f65796, %f55744;
	// end inline asm
	// begin inline asm
	fma.rn.f32 %f55752, %f55518, %f65796, %f55748;
	// end inline asm
	// begin inline asm
	fma.rn.f32 %f55756, %f55518, %f65796, %f55752;
	// end inline asm
	// begin inline asm
	fma.rn.f32 %f55760, %f55518, %f65796, %f55756;
	// end inline asm
	// begin inline asm
	fma.rn.f32 %f55764, %f55518, %f65796, %f55760;
	// end inline asm
	// begin inline asm
	fma.rn.f32 %f55768, %f55518, %f65796, %f55764;
	// end inline asm
	// begin inline asm
	fma.rn.f32 %f55772, %f55518, %f65796, %f55768;
	// end inline asm
	// begin inline asm
	fma.rn.f32 %f55776, %f55518, %f65796, %f55772;
	// end inline asm
	// begin inline asm
	fma.rn.f32 %f55780, %f55518, %f65796, %f55776;
	// end inline asm
	// begin inline asm
	fma.rn.f32 %f55784, %f55518, %f65796, %f55780;
	// end inline asm
	// begin inline asm
	fma.rn.f32 %f55788, %f55518, %f65796, %f55784;
	// end inline asm
	// begin inline asm
	fma.rn.f32 %f55792, %f55518, %f65796, %f55788;
	// end inline asm
	// begin inline asm
	fma.rn.f32 %f55796, %f55518, %f65796, %f55792;
	// end inline asm
	// begin inline asm
	fma.rn.f32 %f55800, %f55518, %f65796, %f55796;
	// end inline asm
	// begin inline asm
	fma.rn.f32 %f55804, %f55518, %f65796, %f55800;
	// end inline asm
	// begin inline asm
	fma.rn.f32 %f55808, %f55518, %f65796, %f55804;
	// end inline asm
	// begin inline asm
	fma.rn.f32 %f55812, %f55518, %f65796, %f55808;
	// end inline asm
	// begin inline asm
	fma.rn.f32 %f55816, %f55518, %f65796, %f55812;
	// end inline asm
	// begin inline asm
	fma.rn.f32 %f55820, %f55518, %f65796, %f55816;
	// end inline asm
	// begin inline asm
	fma.rn.f32 %f55824, %f55518, %f65796, %f55820;
	// end inline asm
	// begin inline asm
	fma.rn.f32 %f55828, %f55518, %f65796, %f55824;
	// end inline asm
	// begin inline asm
	fma.rn.f32 %f55832, %f55518, %f65796, %f55828;
	// end inline asm
	// begin inline asm
	fma.rn.f32 %f55836, %f55518, %f65796, %f55832;
	// end inline asm
	// begin inline asm
	fma.rn.f32 %f55840, %f55518, %f65796, %f55836;
	// end inline asm
	// begin inline asm
	fma.rn.f32 %f55844, %f55518, %f65796, %f55840;
	// end inline asm
	// begin inline asm
	fma.rn.f32 %f55848, %f55518, %f65796, %f55844;
	// end inline asm
	// begin inline asm
	fma.rn.f32 %f55852, %f55518, %f65796, %f55848;
	// end inline asm
	// begin inline asm
	fma.rn.f32 %f55856, %f55518, %f65796, %f55852;
	// end inline asm
	// begin inline asm
	fma.rn.f32 %f55860, %f55518, %f65796, %f55856;
	// end inline asm
	// begin inline asm
	fma.rn.f32 %f55864, %f55518, %f65796, %f55860;
	// end inline asm
	// begin inline asm
	fma.rn.f32 %f55868, %f55518, %f65796, %f55864;
	// end inline asm
	// begin inline asm
	fma.rn.f32 %f55872, %f55518, %f65796, %f55868;
	// end inline asm
	// begin inline asm
	fma.rn.f32 %f55876, %f55518, %f65796, %f55872;
	// end inline asm
	// begin inline asm
	fma.rn.f32 %f55880, %f55518, %f65796, %f55876;
	// end inline asm
	// begin inline asm
	fma.rn.f32 %f55884, %f55518, %f65796, %f55880;
	// end inline asm
	// begin inline asm
	fma.rn.f32 %f55888, %f55518, %f65796, %f55884;
	// end inline asm
	// begin inline asm
	fma.rn.f32 %f55892, %f55518, %f65796, %f55888;
	// end inline asm
	// begin inline asm
	fma.rn.f32 %f55896, %f55518, %f65796, %f55892;
	// end inline asm
	// begin inline asm
	fma.rn.f32 %f55900, %f55518, %f65796, %f55896;
	// end inline asm
	// begin inline asm
	fma.rn.f32 %f55904, %f55518, %f65796, %f55900;
	// end inline asm
	// begin inline asm
	fma.rn.f32 %f55908, %f55518, %f65796, %f55904;
	// end inline asm
	// begin inline asm
	fma.rn.f32 %f55912, %f55518, %f65796, %f55908;
	// end inline asm
	// begin inline asm
	fma.rn.f32 %f55916, %f55518, %f65796, %f55912;
	// end inline asm
	// begin inline asm
	fma.rn.f32 %f55920, %f55518, %f65796, %f55916;
	// end inline asm
	// begin inline asm
	fma.rn.f32 %f55924, %f55518, %f65796, %f55920;
	// end inline asm
	// begin inline asm
	fma.rn.f32 %f55928, %f55518, %f65796, %f55924;
	// end inline asm
	// begin inline asm
	fma.rn.f32 %f55932, %f55518, %f65796, %f55928;
	// end inline asm
	// begin inline asm
	fma.rn.f32 %f55936, %f55518, %f65796, %f55932;
	// end inline asm
	// begin inline asm
	fma.rn.f32 %f55940, %f55518, %f65796, %f55936;
	// end inline asm
	// begin inline asm
	fma.rn.f32 %f55944, %f55518, %f65796, %f55940;
	// end inline asm
	// begin inline asm
	fma.rn.f32 %f55948, %f55518, %f65796, %f55944;
	// end inline asm
	// begin inline asm
	fma.rn.f32 %f55952, %f55518, %f65796, %f55948;
	// end inline asm
	// begin inline asm
	fma.rn.f32 %f55956, %f55518, %f65796, %f55952;
	// end inline asm
	// begin inline asm
	fma.rn.f32 %f55960, %f55518, %f65796, %f55956;
	// end inline asm
	// begin inline asm
	fma.rn.f32 %f55964, %f55518, %f65796, %f55960;
	// end inline asm
	// begin inline asm
	fma.rn.f32 %f55968, %f55518, %f65796, %f55964;
	// end inline asm
	// begin inline asm
	fma.rn.f32 %f55972, %f55518, %f65796, %f55968;
	// end inline asm
	// begin inline asm
	fma.rn.f32 %f55976, %f55518, %f65796, %f55972;
	// end inline asm
	// begin inline asm
	fma.rn.f32 %f55980, %f55518, %f65796, %f55976;
	// end inline asm
	// begin inline asm
	fma.rn.f32 %f55984, %f55518, %f65796, %f55980;
	// end inline asm
	// begin inline asm
	fma.rn.f32 %f55988, %f55518, %f65796, %f55984;
	// end inline asm
	// begin inline asm
	fma.rn.f32 %f55992, %f55518, %f65796, %f55988;
	// end inline asm
	// begin inline asm
	fma.rn.f32 %f55996, %f55518, %f65796, %f55992;
	// end inline asm
	// begin inline asm
	fma.rn.f32 %f56000, %f55518, %f65796, %f55996;
	// end inline asm
	// begin inline asm
	fma.rn.f32 %f56004, %f55518, %f65796, %f56000;
	// end inline asm
	// begin inline asm
	fma.rn.f32 %f56008, %f55518, %f65796, %f56004;
	// end inline asm
	// begin inline asm
	fma.rn.f32 %f56012, %f55518, %f65796, %f56008;
	// end inline asm
	// begin inline asm
	fma.rn.f32 %f56016, %f55518, %f65796, %f56012;
	// end inline asm
	// begin inline asm
	fma.rn.f32 %f56020, %f55518, %f65796, %f56016;
	// end inline asm
	// begin inline asm
	fma.rn.f32 %f56024, %f55518, %f65796, %f56020;
	// end inline asm
	// begin inline asm
	fma.rn.f32 %f56028, %f55518, %f65796, %f56024;
	// end inline asm
	// begin inline asm
	sin.approx.f32  %f56032, %f56028;
	// end inline asm
	// begin inline asm
	fma.rn.f32 %f56034, %f56032, %f65796, %f56028;
	// end inline asm
	// begin inline asm
	fma.rn.f32 %f56038, %f56032, %f65796, %f56034;
	// end inline asm
	// begin inline asm
	fma.rn.f32 %f56042, %f56032, %f65796, %f56038;
	// end inline asm
	// begin inline asm
	fma.rn.f32 %f56046, %f56032, %f65796, %f56042;
	// end inline asm
	// begin inline asm
	fma.rn.f32 %f56050, %f56032, %f65796, %f56046;
	// end inline asm
	// begin inline asm
	fma.rn.f32 %f56054, %f56032, %f65796, %f56050;
	// end inline asm
	// begin inline asm
	fma.rn.f32 %f56058, %f56032, %f65796, %f56054;
	// end inline asm
	// begin inline asm
	fma.rn.f32 %f56062, %f56032, %f65796, %f56058;
	// end inline asm
	// begin inline asm
	fma.rn.f32 %f56066, %f56032, %f65796, %f56062;
	// end inline asm
	// begin inline asm
	fma.rn.f32 %f56070, %f56032, %f65796, %f56066;
	// end inline asm
	// begin inline asm
	fma.rn.f32 %f56074, %f56032, %f65796, %f56070;
	// end inline asm
	// begin inline asm
	fma.rn.f32 %f56078, %f56032, %f65796, %f56074;
	// end inline asm
	// begin inline asm
	fma.rn.f32 %f56082, %f56032, %f65796, %f56078;
	// end inline asm
	// begin inline asm
	fma.rn.f32 %f56086, %f56032, %f65796, %f56082;
	// end inline asm
	// begin inline asm
	fma.rn.f32 %f56090, %f56032, %f65796, %f56086;
	// end inline asm
	// begin inline asm
	fma.rn.f32 %f56094, %f56032, %f65796, %f56090;
	// end inline asm
	// begin inline asm
	fma.rn.f32 %f56098, %f56032, %f65796, %f56094;
	// end inline asm
	// begin inline asm
	fma.rn.f32 %f56102, %f56032, %f65796, %f56098;
	// end inline asm
	// begin inline asm
	fma.rn.f32 %f56106, %f56032, %f65796, %f56102;
	// end inline asm
	// begin inline asm
	fma.rn.f32 %f56110, %f56032, %f65796, %f56106;
	// end inline asm
	// begin inline asm
	fma.rn.f32 %f56114, %f56032, %f65796, %f56110;
	// end inline asm
	// begin inline asm
	fma.rn.f32 %f56118, %f56032, %f65796, %f56114;
	// end inline asm
	// begin inline asm
	fma.rn.f32 %f56122, %f56032, %f65796, %f56118;
	// end inline asm
	// begin inline asm
	fma.rn.f32 %f56126, %f56032, %f65796, %f56122;
	// end inline asm
	// begin inline asm
	fma.rn.f32 %f56130, %f56032, %f65796, %f56126;
	// end inline asm
	// begin inline asm
	fma.rn.f32 %f56134, %f56032, %f65796, %f56130;
	// end inline asm
	// begin inline asm
	fma.rn.f32 %f56138, %f56032, %f65796, %f56134;
	// end inline asm
	// begin inline asm
	fma.rn.f32 %f56142, %f56032, %f65796, %f56138;
	// end inline asm
	// begin inline asm
	fma.rn.f32 %f56146, %f56032, %f65796, %f56142;
	// end inline asm
	// begin inline asm
	fma.rn.f32 %f56150, %f56032, %f65796, %f56146;
	// end inline asm
	// begin inline asm
	fma.rn.f32 %f56154, %f56032, %f65796, %f56150;
	// end inline asm
	// begin inline asm
	fma.rn.f32 %f56158, %f56032, %f65796, %f56154;
	// end inline asm
	// begin inline asm
	fma.rn.f32 %f56162, %f56032, %f65796, %f56158;
	// end inline asm
	// begin inline asm
	fma.rn.f32 %f56166, %f56032, %f65796, %f56162;
	// end inline asm
	// begin inline asm
	fma.rn.f32 %f56170, %f56032, %f65796, %f56166;
	// end inline asm
	// begin inline asm
	fma.rn.f32 %f56174, %f56032, %f65796, %f56170;
	// end inline asm
	// begin inline asm
	fma.rn.f32 %f56178, %f56032, %f65796, %f56174;
	// end inline asm
	// begin inline asm
	fma.rn.f32 %f56182, %f56032, %f65796, %f56178;
	// end inline asm
	// begin inline asm
	fma.rn.f32 %f56186, %f56032, %f65796, %f56182;
	// end inline asm
	// begin inline asm
	fma.rn.f32 %f56190, %f56032, %f65796, %f56186;
	// end inline asm
	// begin inline asm
	fma.rn.f32 %f56194, %f56032, %f65796, %f56190;
	// end inline asm
	// begin inline asm
	fma.rn.f32 %f56198, %f56032, %f65796, %f56194;
	// end inline asm
	// begin inline asm
	fma.rn.f32 %f56202, %f56032, %f65796, %f56198;
	// end inline asm
	// begin inline asm
	fma.rn.f32 %f56206, %f56032, %f65796, %f56202;
	// end inline asm
	// begin inline asm
	fma.rn.f32 %f56210, %f56032, %f65796, %f56206;
	// end inline asm
	// begin inline asm
	fma.rn.f32 %f56214, %f56032, %f65796, %f56210;
	// end inline asm
	// begin inline asm
	fma.rn.f32 %f56218, %f56032, %f65796, %f56214;
	// end inline asm
	// begin inline asm
	fma.rn.f32 %f56222, %f56032, %f65796, %f56218;
	// end inline asm
	// begin inline asm
	fma.rn.f32 %f56226, %f56032, %f65796, %f56222;
	// end inline asm
	// begin inline asm
	fma.rn.f32 %f56230, %f56032, %f65796, %f56226;
	// end inline asm
	// begin inline asm
	fma.rn.f32 %f56234, %f56032, %f65796, %f56230;
	// end inline asm
	// begin inline asm
	fma.rn.f32 %f56238, %f56032, %f65796, %f56234;
	// end inline asm
	// begin inline asm
	fma.rn.f32 %f56242, %f56032, %f65796, %f56238;
	// end inline asm
	// begin inline asm
	fma.rn.f32 %f56246, %f56032, %f65796, %f56242;
	// end inline asm
	// begin inline asm
	fma.rn.f32 %f56250, %f56032, %f65796, %f56246;
	// end inline asm
	// begin inline asm
	fma.rn.f32 %f56254, %f56032, %f65796, %f56250;
	// end inline asm
	// begin inline asm
	fma.rn.f32 %f56258, %f56032, %f65796, %f56254;
	// end inline asm
	// begin inline asm
	fma.rn.f32 %f56262, %f56032, %f65796, %f56258;
	// end inline asm
	// begin inline asm
	fma.rn.f32 %f56266, %f56032, %f65796, %f56262;
	// end inline asm
	// begin inline asm
	fma.rn.f32 %f56270, %f56032, %f65796, %f56266;
	// end inline asm
	// begin inline asm
	fma.rn.f32 %f56274, %f56032, %f65796, %f56270;
	// end inline asm
	// begin inline asm
	fma.rn.f32 %f56278, %f56032, %f65796, %f56274;
	// end inline asm
	// begin inline asm
	fma.rn.f32 %f56282, %f56032, %f65796, %f56278;
	// end inline asm
	// begin inline asm
	fma.rn.f32 %f56286, %f56032, %f65796, %f56282;
	// end inline asm
	// begin inline asm
	fma.rn.f32 %f56290, %f56032, %f65796, %f56286;
	// end inline asm
	// begin inline asm
	fma.rn.f32 %f56294, %f56032, %f65796, %f56290;
	// end inline asm
	// begin inline asm
	fma.rn.f32 %f56298, %f56032, %f65796, %f56294;
	// end inline asm
	// begin inline asm
	fma.rn.f32 %f56302, %f56032, %f65796, %f56298;
	// end inline asm
	// begin inline asm
	fma.rn.f32 %f56306, %f56032, %f65796, %f56302;
	// end inline asm
	// begin inline asm
	fma.rn.f32 %f56310, %f56032, %f65796, %f56306;
	// end inline asm
	// begin inline asm
	fma.rn.f32 %f56314, %f56032, %f65796, %f56310;
	// end inline asm
	// begin inline asm
	fma.rn.f32 %f56318, %f56032, %f65796, %f56314;
	// end inline asm
	// begin inline asm
	fma.rn.f32 %f56322, %f56032, %f65796, %f56318;
	// end inline asm
	// begin inline asm
	fma.rn.f32 %f56326, %f56032, %f65796, %f56322;
	// end inline asm
	// begin inline asm
	fma.rn.f32 %f56330, %f56032, %f65796, %f56326;
	// end inline asm
	// begin inline asm
	fma.rn.f32 %f56334, %f56032, %f65796, %f56330;
	// end inline asm
	// begin inline asm
	fma.rn.f32 %f56338, %f56032, %f65796, %f56334;
	// end inline asm
	// begin inline asm
	fma.rn.f32 %f56342, %f56032, %f65796, %f56338;
	// end inline asm
	// begin inline asm
	fma.rn.f32 %f56346, %f56032, %f65796, %f56342;
	// end inline asm
	// begin inline asm
	fma.rn.f32 %f56350, %f56032, %f65796, %f56346;
	// end inline asm
	// begin inline asm
	fma.rn.f32 %f56354, %f56032, %f65796, %f56350;
	// end inline asm
	// begin inline asm
	fma.rn.f32 %f56358, %f56032, %f65796, %f56354;
	// end inline asm
	// begin inline asm
	fma.rn.f32 %f56362, %f56032, %f65796, %f56358;
	// end inline asm
	// begin inline asm
	fma.rn.f32 %f56366, %f56032, %f65796, %f56362;
	// end inline asm
	// begin inline asm
	fma.rn.f32 %f56370, %f56032, %f65796, %f56366;
	// end inline asm
	// begin inline asm
	fma.rn.f32 %f56374, %f56032, %f65796, %f56370;
	// end inline asm
	// begin inline asm
	fma.rn.f32 %f56378, %f56032, %f65796, %f56374;
	// end inline asm
	// begin inline asm
	fma.rn.f32 %f56382, %f56032, %f65796, %f56378;
	// end inline asm
	// begin inline asm
	fma.rn.f32 %f56386, %f56032, %f65796, %f56382;
	// end inline asm
	// begin inline asm
	fma.rn.f32 %f56390, %f56032, %f65796, %f56386;
	// end inline asm
	// begin inline asm
	fma.rn.f32 %f56394, %f56032, %f65796, %f56390;
	// end inline asm
	// begin inline asm
	fma.rn.f32 %f56398, %f56032, %f65796, %f56394;
	// end inline asm
	// begin inline asm
	fma.rn.f32 %f56402, %f56032, %f65796, %f56398;
	// end inline asm
	// begin inline asm
	fma.rn.f32 %f56406, %f56032, %f65796, %f56402;
	// end inline asm
	// begin inline asm
	fma.rn.f32 %f56410, %f56032, %f65796, %f56406;
	// end inline asm
	// begin inline asm
	fma.rn.f32 %f56414, %f56032, %f65796, %f56410;
	// end inline asm
	// begin inline asm
	fma.rn.f32 %f56418, %f56032, %f65796, %f56414;
	// end inline asm
	// begin inline asm
	fma.rn.f32 %f56422, %f56032, %f65796, %f56418;
	// end inline asm
	// begin inline asm
	fma.rn.f32 %f56426, %f56032, %f65796, %f56422;
	// end inline asm
	// begin inline asm
	fma.rn.f32 %f56430, %f56032, %f65796, %f56426;
	// end inline asm
	// begin inline asm
	fma.rn.f32 %f56434, %f56032, %f65796, %f56430;
	// end inline asm
	// begin inline asm
	fma.rn.f32 %f56438, %f56032, %f65796, %f56434;
	// end inline asm
	// begin inline asm
	fma.rn.f32 %f56442, %f56032, %f65796, %f56438;
	// end inline asm
	// begin inline asm
	fma.rn.f32 %f56446, %f56032, %f65796, %f56442;
	// end inline asm
	// begin inline asm
	fma.rn.f32 %f56450, %f56032, %f65796, %f56446;
	// end inline asm
	// begin inline asm
	fma.rn.f32 %f56454, %f56032, %f65796, %f56450;
	// end inline asm
	// begin inline asm
	fma.rn.f32 %f56458, %f56032, %f65796, %f56454;
	// end inline asm
	// begin inline asm
	fma.rn.f32 %f56462, %f56032, %f65796, %f56458;
	// end inline asm
	// begin inline asm
	fma.rn.f32 %f56466, %f56032, %f65796, %f56462;
	// end inline asm
	// begin inline asm
	fma.rn.f32 %f56470, %f56032, %f65796, %f56466;
	// end inline asm
	// begin inline asm
	fma.rn.f32 %f56474, %f56032, %f65796, %f56470;
	// end inline asm
	// begin inline asm
	fma.rn.f32 %f56478, %f56032, %f65796, %f56474;
	// end inline asm
	// begin inline asm
	fma.rn.f32 %f56482, %f56032, %f65796, %f56478;
	// end inline asm
	// begin inline asm
	fma.rn.f32 %f56486, %f56032, %f65796, %f56482;
	// end inline asm
	// begin inline asm
	fma.rn.f32 %f56490, %f56032, %f65796, %f56486;
	// end inline asm
	// begin inline asm
	fma.rn.f32 %f56494, %f56032, %f65796, %f56490;
	// end inline asm
	// begin inline asm
	fma.rn.f32 %f56498, %f56032, %f65796, %f56494;
	// end inline asm
	// begin inline asm
	fma.rn.f32 %f56502, %f56032, %f65796, %f56498;
	// end inline asm
	// begin inline asm
	fma.rn.f32 %f56506, %f56032, %f65796, %f56502;
	// end inline asm
	// begin inline asm
	fma.rn.f32 %f56510, %f56032, %f65796, %f56506;
	// end inline asm
	// begin inline asm
	fma.rn.f32 %f56514, %f56032, %f65796, %f56510;
	// end inline asm
	// begin inline asm
	fma.rn.f32 %f56518, %f56032, %f65796, %f56514;
	// end inline asm
	// begin inline asm
	fma.rn.f32 %f56522, %f56032, %f65796, %f56518;
	// end inline asm
	// begin inline asm
	fma.rn.f32 %f56526, %f56032, %f65796, %f56522;
	// end inline asm
	// begin inline asm
	fma.rn.f32 %f56530, %f56032, %f65796, %f56526;
	// end inline asm
	// begin inline asm
	fma.rn.f32 %f56534, %f56032, %f65796, %f56530;
	// end inline asm
	// begin inline asm
	fma.rn.f32 %f56538, %f56032, %f65796, %f56534;
	// end inline asm
	// begin inline asm
	fma.rn.f32 %f56542, %f56032, %f65796, %f56538;
	// end inline asm
	// begin inline asm
	sin.approx.f32  %f56546, %f56542;
	// end inline asm
	// begin inline asm
	fma.rn.f32 %f56548, %f56546, %f65796, %f56542;
	// end inline asm
	// begin inline asm
	fma.rn.f32 %f56552, %f56546, %f65796, %f56548;
	// end inline asm
	// begin inline asm
	fma.rn.f32 %f56556, %f56546, %f65796, %f56552;
	// end inline asm
	// begin inline asm
	fma.rn.f32 %f56560, %f56546, %f65796, %f56556;
	// end inline asm
	// begin inline asm
	fma.rn.f32 %f56564, %f56546, %f65796, %f56560;
	// end inline asm
	// begin inline asm
	fma.rn.f32 %f56568, %f56546, %f65796, %f56564;
	// end inline asm
	// begin inline asm
	fma.rn.f32 %f56572, %f56546, %f65796, %f56568;
	// end inline asm
	// begin inline asm
	fma.rn.f32 %f56576, %f56546, %f65796, %f56572;
	// end inline asm
	// begin inline asm
	fma.rn.f32 %f56580, %f56546, %f65796, %f56576;
	// end inline asm
	// begin inline asm
	fma.rn.f32 %f56584, %f56546, %f65796, %f56580;
	// end inline asm
	// begin inline asm
	fma.rn.f32 %f56588, %f56546, %f65796, %f56584;
	// end inline asm
	// begin inline asm
	fma.rn.f32 %f56592, %f56546, %f65796, %f56588;
	// end inline asm
	// begin inline asm
	fma.rn.f32 %f56596, %f56546, %f65796, %f56592;
	// end inline asm
	// begin inline asm
	fma.rn.f32 %f56600, %f56546, %f65796, %f56596;
	// end inline asm
	// begin inline asm
	fma.rn.f32 %f56604, %f56546, %f65796, %f56600;
	// end inline asm
	// begin inline asm
	fma.rn.f32 %f56608, %f56546, %f65796, %f56604;
	// end inline asm
	// begin inline asm
	fma.rn.f32 %f56612, %f56546, %f65796, %f56608;
	// end inline asm
	// begin inline asm
	fma.rn.f32 %f56616, %f56546, %f65796, %f56612;
	// end inline asm
	// begin inline asm
	fma.rn.f32 %f56620, %f56546, %f65796, %f56616;
	// end inline asm
	// begin inline asm
	fma.rn.f32 %f56624, %f56546, %f65796, %f56620;
	// end inline asm
	// begin inline asm
	fma.rn.f32 %f56628, %f56546, %f65796, %f56624;
	// end inline asm
	// begin inline asm
	fma.rn.f32 %f56632, %f56546, %f65796, %f56628;
	// end inline asm
	// begin inline asm
	fma.rn.f32 %f56636, %f56546, %f65796, %f56632;
	// end inline asm
	// begin inline asm
	fma.rn.f32 %f56640, %f56546, %f65796, %f56636;
	// end inline asm
	// begin inline asm
	fma.rn.f32 %f56644, %f56546, %f65796, %f56640;
	// end inline asm
	// begin inline asm
	fma.rn.f32 %f56648, %f56546, %f65796, %f56644;
	// end inline asm
	// begin inline asm
	fma.rn.f32 %f56652, %f56546, %f65796, %f56648;
	// end inline asm
	// begin inline asm
	fma.rn.f32 %f56656, %f56546, %f65796, %f56652;
	// end inline asm
	// begin inline asm
	fma.rn.f32 %f56660, %f56546, %f65796, %f56656;
	// end inline asm
	// begin inline asm
	fma.rn.f32 %f56664, %f56546, %f65796, %f56660;
	// end inline asm
	// begin inline asm
	fma.rn.f32 %f56668, %f56546, %f65796, %f56664;
	// end inline asm
	// begin inline asm
	fma.rn.f32 %f56672, %f56546, %f65796, %f56668;
	// end inline asm
	// begin inline asm
	fma.rn.f32 %f56676, %f56546, %f65796, %f56672;
	// end inline asm
	// begin inline asm
	fma.rn.f32 %f56680, %f56546, %f65796, %f56676;
	// end inline asm
	// begin inline asm
	fma.rn.f32 %f56684, %f56546, %f65796, %f56680;
	// end inline asm
	// begin inline asm
	fma.rn.f32 %f56688, %f56546, %f65796, %f56684;
	// end inline asm
	// begin inline asm
	fma.rn.f32 %f56692, %f56546, %f65796, %f56688;
	// end inline asm
	// begin inline asm
	fma.rn.f32 %f56696, %f56546, %f65796, %f56692;
	// end inline asm
	// begin inline asm
	fma.rn.f32 %f56700, %f56546, %f65796, %f56696;
	// end inline asm
	// begin inline asm
	fma.rn.f32 %f56704, %f56546, %f65796, %f56700;
	// end inline asm
	// begin inline asm
	fma.rn.f32 %f56708, %f56546, %f65796, %f56704;
	// end inline asm
	// begin inline asm
	fma.rn.f32 %f56712, %f56546, %f65796, %f56708;
	// end inline asm
	// begin inline asm
	fma.rn.f32 %f56716, %f56546, %f65796, %f56712;
	// end inline asm
	// begin inline asm
	fma.rn.f32 %f56720, %f56546, %f65796, %f56716;
	// end inline asm
	// begin inline asm
	fma.rn.f32 %f56724, %f56546, %f65796, %f56720;
	// end inline asm
	// begin inline asm
	fma.rn.f32 %f56728, %f56546, %f65796, %f56724;
	// end inline asm
	// begin inline asm
	fma.rn.f32 %f56732, %f56546, %f65796, %f56728;
	// end inline asm
	// begin inline asm
	fma.rn.f32 %f56736, %f56546, %f65796, %f56732;
	// end inline asm
	// begin inline asm
	fma.rn.f32 %f56740, %f56546, %f65796, %f56736;
	// end inline asm
	// begin inline asm
	fma.rn.f32 %f56744, %f56546, %f65796, %f56740;
	// end inline asm
	// begin inline asm
	fma.rn.f32 %f56748, %f56546, %f65796, %f56744;
	// end inline asm
	// begin inline asm
	fma.rn.f32 %f56752, %f56546, %f65796, %f56748;
	// end inline asm
	// begin inline asm
	fma.rn.f32 %f56756, %f56546, %f65796, %f56752;
	// end inline asm
	// begin inline asm
	fma.rn.f32 %f56760, %f56546, %f65796, %f56756;
	// end inline asm
	// begin inline asm
	fma.rn.f32 %f56764, %f56546, %f65796, %f56760;
	// end inline asm
	// begin inline asm
	fma.rn.f32 %f56768, %f56546, %f65796, %f56764;
	// end inline asm
	// begin inline asm
	fma.rn.f32 %f56772, %f56546, %f65796, %f56768;
	// end inline asm
	// begin inline asm
	fma.rn.f32 %f56776, %f56546, %f65796, %f56772;
	// end inline asm
	// begin inline asm
	fma.rn.f32 %f56780, %f56546, %f65796, %f56776;
	// end inline asm
	// begin inline asm
	fma.rn.f32 %f56784, %f56546, %f65796, %f56780;
	// end inline asm
	// begin inline asm
	fma.rn.f32 %f56788, %f56546, %f65796, %f56784;
	// end inline asm
	// begin inline asm
	fma.rn.f32 %f56792, %f56546, %f65796, %f56788;
	// end inline asm
	// begin inline asm
	fma.rn.f32 %f56796, %f56546, %f65796, %f56792;
	// end inline asm
	// begin inline asm
	fma.rn.f32 %f56800, %f56546, %f65796, %f56796;
	// end inline asm
	// begin inline asm
	fma.rn.f32 %f56804, %f56546, %f65796, %f56800;
	// end inline asm
	// begin inline asm
	fma.rn.f32 %f56808, %f56546, %f65796, %f56804;
	// end inline asm
	// begin inline asm
	fma.rn.f32 %f56812, %f56546, %f65796, %f56808;
	// end inline asm
	// begin inline asm
	fma.rn.f32 %f56816, %f56546, %f65796, %f56812;
	// end inline asm
	// begin inline asm
	fma.rn.f32 %f56820, %f56546, %f65796, %f56816;
	// end inline asm
	// begin inline asm
	fma.rn.f32 %f56824, %f56546, %f65796, %f56820;
	// end inline asm
	// begin inline asm
	fma.rn.f32 %f56828, %f56546, %f65796, %f56824;
	// end inline asm
	// begin inline asm
	fma.rn.f32 %f56832, %f56546, %f65796, %f56828;
	// end inline asm
	// begin inline asm
	fma.rn.f32 %f56836, %f56546, %f65796, %f56832;
	// end inline asm
	// begin inline asm
	fma.rn.f32 %f56840, %f56546, %f65796, %f56836;
	// end inline asm
	// begin inline asm
	fma.rn.f32 %f56844, %f56546, %f65796, %f56840;
	// end inline asm
	// begin inline asm
	fma.rn.f32 %f56848, %f56546, %f65796, %f56844;
	// end inline asm
	// begin inline asm
	fma.rn.f32 %f56852, %f56546, %f65796, %f56848;
	// end inline asm
	// begin inline asm
	fma.rn.f32 %f56856, %f56546, %f65796, %f56852;
	// end inline asm
	// begin inline asm
	fma.rn.f32 %f56860, %f56546, %f65796, %f56856;
	// end inline asm
	// begin inline asm
	fma.rn.f32 %f56864, %f56546, %f65796, %f56860;
	// end inline asm
	// begin inline asm
	fma.rn.f32 %f56868, %f56546, %f65796, %f56864;
	// end inline asm
	// begin inline asm
	fma.rn.f32 %f56872, %f56546, %f65796, %f56868;
	// end inline asm
	// begin inline asm
	fma.rn.f32 %f56876, %f56546, %f65796, %f56872;
	// end inline asm
	// begin inline asm
	fma.rn.f32 %f56880, %f56546, %f65796, %f56876;
	// end inline asm
	// begin inline asm
	fma.rn.f32 %f56884, %f56546, %f65796, %f56880;
	// end inline asm
	// begin inline asm
	fma.rn.f32 %f56888, %f56546, %f65796, %f56884;
	// end inline asm
	// begin inline asm
	fma.rn.f32 %f56892, %f56546, %f65796, %f56888;
	// end inline asm
	// begin inline asm
	fma.rn.f32 %f56896, %f56546, %f65796, %f56892;
	// end inline asm
	// begin inline asm
	fma.rn.f32 %f56900, %f56546, %f65796, %f56896;
	// end inline asm
	// begin inline asm
	fma.rn.f32 %f56904, %f56546, %f65796, %f56900;
	// end inline asm
	// begin inline asm
	fma.rn.f32 %f56908, %f56546, %f65796, %f56904;
	// end inline asm
	// begin inline asm
	fma.rn.f32 %f56912, %f56546, %f65796, %f56908;
	// end inline asm
	// begin inline asm
	fma.rn.f32 %f56916, %f56546, %f65796, %f56912;
	// end inline asm
	// begin inline asm
	fma.rn.f32 %f56920, %f56546, %f65796, %f56916;
	// end inline asm
	// begin inline asm
	fma.rn.f32 %f56924, %f56546, %f65796, %f56920;
	// end inline asm
	// begin inline asm
	fma.rn.f32 %f56928, %f56546, %f65796, %f56924;
	// end inline asm
	// begin inline asm
	fma.rn.f32 %f56932, %f56546, %f65796, %f56928;
	// end inline asm
	// begin inline asm
	fma.rn.f32 %f56936, %f56546, %f65796, %f56932;
	// end inline asm
	// begin inline asm
	fma.rn.f32 %f56940, %f56546, %f65796, %f56936;
	// end inline asm
	// begin inline asm
	fma.rn.f32 %f56944, %f56546, %f65796, %f56940;
	// end inline asm
	// begin inline asm
	fma.rn.f32 %f56948, %f56546, %f65796, %f56944;
	// end inline asm
	// begin inline asm
	fma.rn.f32 %f56952, %f56546, %f65796, %f56948;
	// end inline asm
	// begin inline asm
	fma.rn.f32 %f56956, %f56546, %f65796, %f56952;
	// end inline asm
	// begin inline asm
	fma.rn.f32 %f56960, %f56546, %f65796, %f56956;
	// end inline asm
	// begin inline asm
	fma.rn.f32 %f56964, %f56546, %f65796, %f56960;
	// end inline asm
	// begin inline asm
	fma.rn.f32 %f56968, %f56546, %f65796, %f56964;
	// end inline asm
	// begin inline asm
	fma.rn.f32 %f56972, %f56546, %f65796, %f56968;
	// end inline asm
	// begin inline asm
	fma.rn.f32 %f56976, %f56546, %f65796, %f56972;
	// end inline asm
	// begin inline asm
	fma.rn.f32 %f56980, %f56546, %f65796, %f56976;
	// end inline asm
	// begin inline asm
	fma.rn.f32 %f56984, %f56546, %f65796, %f56980;
	// end inline asm
	// begin inline asm
	fma.rn.f32 %f56988, %f56546, %f65796, %f56984;
	// end inline asm
	// begin inline asm
	fma.rn.f32 %f56992, %f56546, %f65796, %f56988;
	// end inline asm
	// begin inline asm
	fma.rn.f32 %f56996, %f56546, %f65796, %f56992;
	// end inline asm
	// begin inline asm
	fma.rn.f32 %f57000, %f56546, %f65796, %f56996;
	// end inline asm
	// begin inline asm
	fma.rn.f32 %f57004, %f56546, %f65796, %f57000;
	// end inline asm
	// begin inline asm
	fma.rn.f32 %f57008, %f56546, %f65796, %f57004;
	// end inline asm
	// begin inline asm
	fma.rn.f32 %f57012, %f56546, %f65796, %f57008;
	// end inline asm
	// begin inline asm
	fma.rn.f32 %f57016, %f56546, %f65796, %f57012;
	// end inline asm
	// begin inline asm
	fma.rn.f32 %f57020, %f56546, %f65796, %f57016;
	// end inline asm
	// begin inline asm
	fma.rn.f32 %f57024, %f56546, %f65796, %f57020;
	// end inline asm
	// begin inline asm
	fma.rn.f32 %f57028, %f56546, %f65796, %f57024;
	// end inline asm
	// begin inline asm
	fma.rn.f32 %f57032, %f56546, %f65796, %f57028;
	// end inline asm
	// begin inline asm
	fma.rn.f32 %f57036, %f56546, %f65796, %f57032;
	// end inline asm
	// begin inline asm
	fma.rn.f32 %f57040, %f56546, %f65796, %f57036;
	// end inline asm
	// begin inline asm
	fma.rn.f32 %f57044, %f56546, %f65796, %f57040;
	// end inline asm
	// begin inline asm
	fma.rn.f32 %f57048, %f56546, %f65796, %f57044;
	// end inline asm
	// begin inline asm
	fma.rn.f32 %f57052, %f56546, %f65796, %f57048;
	// end inline asm
	// begin inline asm
	fma.rn.f32 %f57056, %f56546, %f65796, %f57052;
	// end inline asm
	// begin inline asm
	sin.approx.f32  %f57060, %f57056;
	// end inline asm
	// begin inline asm
	fma.rn.f32 %f57062, %f57060, %f65796, %f57056;
	// end inline asm
	// begin inline asm
	fma.rn.f32 %f57066, %f57060, %f65796, %f57062;
	// end inline asm
	// begin inline asm
	fma.rn.f32 %f57070, %f57060, %f65796, %f57066;
	// end inline asm
	// begin inline asm
	fma.rn.f32 %f57074, %f57060, %f65796, %f57070;
	// end inline asm
	// begin inline asm
	fma.rn.f32 %f57078, %f57060, %f65796, %f57074;
	// end inline asm
	// begin inline asm
	fma.rn.f32 %f57082, %f57060, %f65796, %f57078;
	// end inline asm
	// begin inline asm
	fma.rn.f32 %f57086, %f57060, %f65796, %f57082;
	// end inline asm
	// begin inline asm
	fma.rn.f32 %f57090, %f57060, %f65796, %f57086;
	// end inline asm
	// begin inline asm
	fma.rn.f32 %f57094, %f57060, %f65796, %f57090;
	// end inline asm
	// begin inline asm
	fma.rn.f32 %f57098, %f57060, %f65796, %f57094;
	// end inline asm
	// begin inline asm
	fma.rn.f32 %f57102, %f57060, %f65796, %f57098;
	// end inline asm
	// begin inline asm
	fma.rn.f32 %f57106, %f57060, %f65796, %f57102;
	// end inline asm
	// begin inline asm
	fma.rn.f32 %f57110, %f57060, %f65796, %f57106;
	// end inline asm
	// begin inline asm
	fma.rn.f32 %f57114, %f57060, %f65796, %f57110;
	// end inline asm
	// begin inline asm
	fma.rn.f32 %f57118, %f57060, %f65796, %f57114;
	// end inline asm
	// begin inline asm
	fma.rn.f32 %f57122, %f57060, %f65796, %f57118;
	// end inline asm
	// begin inline asm
	fma.rn.f32 %f57126, %f57060, %f65796, %f57122;
	// end inline asm
	// begin inline asm
	fma.rn.f32 %f57130, %f57060, %f65796, %f57126;
	// end inline asm
	// begin inline asm
	fma.rn.f32 %f57134, %f57060, %f65796, %f57130;
	// end inline asm
	// begin inline asm
	fma.rn.f32 %f57138, %f57060, %f65796, %f57134;
	// end inline asm
	// begin inline asm
	fma.rn.f32 %f57142, %f57060, %f65796, %f57138;
	// end inline asm
	// begin inline asm
	fma.rn.f32 %f57146, %f57060, %f65796, %f57142;
	// end inline asm
	// begin inline asm
	fma.rn.f32 %f57150, %f57060, %f65796, %f57146;
	// end inline asm
	// begin inline asm
	fma.rn.f32 %f57154, %f57060, %f65796, %f57150;
	// end inline asm
	// begin inline asm
	fma.rn.f32 %f57158, %f57060, %f65796, %f57154;
	// end inline asm
	// begin inline asm
	fma.rn.f32 %f57162, %f57060, %f65796, %f57158;
	// end inline asm
	// begin inline asm
	fma.rn.f32 %f57166, %f57060, %f65796, %f57162;
	// end inline asm
	// begin inline asm
	fma.rn.f32 %f57170, %f57060, %f65796, %f57166;
	// end inline asm
	// begin inline asm
	fma.rn.f32 %f57174, %f57060, %f65796, %f57170;
	// end inline asm
	// begin inline asm
	fma.rn.f32 %f57178, %f57060, %f65796, %f57174;
	// end inline asm
	// begin inline asm
	fma.rn.f32 %f57182, %f57060, %f65796, %f57178;
	// end inline asm
	// begin inline asm
	fma.rn.f32 %f57186, %f57060, %f65796, %f57182;
	// end inline asm
	// begin inline asm
	fma.rn.f32 %f57190, %f57060, %f65796, %f57186;
	// end inline asm
	// begin inline asm
	fma.rn.f32 %f57194, %f57060, %f65796, %f57190;
	// end inline asm
	// begin inline asm
	fma.rn.f32 %f57198, %f57060, %f65796, %f57194;
	// end inline asm
	// begin inline asm
	fma.rn.f32 %f57202, %f57060, %f65796, %f57198;
	// end inline asm
	// begin inline asm
	fma.rn.f32 %f57206, %f57060, %f65796, %f57202;
	// end inline asm
	// begin inline asm
	fma.rn.f32 %f57210, %f57060, %f65796, %f57206;
	// end inline asm
	// begin inline asm
	fma.rn.f32 %f57214, %f57060, %f65796, %f57210;
	// end inline asm
	// begin inline asm
	fma.rn.f32 %f57218, %f57060, %f65796, %f57214;
	// end inline asm
	// begin inline asm
	fma.rn.f32 %f57222, %f57060, %f65796, %f57218;
	// end inline asm
	// begin inline asm
	fma.rn.f32 %f57226, %f57060, %f65796, %f57222;
	// end inline asm
	// begin inline asm
	fma.rn.f32 %f57230, %f57060, %f65796, %f57226;
	// end inline asm
	// begin inline asm
	fma.rn.f32 %f57234, %f57060, %f65796, %f57230;
	// end inline asm
	// begin inline asm
	fma.rn.f32 %f57238, %f57060, %f65796, %f57234;
	// end inline asm
	// begin inline asm
	fma.rn.f32 %f57242, %f57060, %f65796, %f57238;
	// end inline asm
	// begin inline asm
	fma.rn.f32 %f57246, %f57060, %f65796, %f57242;
	// end inline asm
	// begin inline asm
	fma.rn.f32 %f57250, %f57060, %f65796, %f57246;
	// end inline asm
	// begin inline asm
	fma.rn.f32 %f57254, %f57060, %f65796, %f57250;
	// end inline asm
	// begin inline asm
	fma.rn.f32 %f57258, %f57060, %f65796, %f57254;
	// end inline asm
	// begin inline asm
	fma.rn.f32 %f57262, %f57060, %f65796, %f57258;
	// end inline asm
	// begin inline asm
	fma.rn.f32 %f57266, %f57060, %f65796, %f57262;
	// end inline asm
	// begin inline asm
	fma.rn.f32 %f57270, %f57060, %f65796, %f57266;
	// end inline asm
	// begin inline asm
	fma.rn.f32 %f57274, %f57060, %f65796, %f57270;
	// end inline asm
	// begin inline asm
	fma.rn.f32 %f57278, %f57060, %f65796, %f57274;
	// end inline asm
	// begin inline asm
	fma.rn.f32 %f57282, %f57060, %f65796, %f57278;
	// end inline asm
	// begin inline asm
	fma.rn.f32 %f57286, %f57060, %f65796, %f57282;
	// end inline asm
	// begin inline asm
	fma.rn.f32 %f57290, %f57060, %f65796, %f57286;
	// end inline asm
	// begin inline asm
	fma.rn.f32 %f57294, %f57060, %f65796, %f57290;
	// end inline asm
	// begin inline asm
	fma.rn.f32 %f57298, %f57060, %f65796, %f57294;
	// end inline asm
	// begin inline asm
	fma.rn.f32 %f57302, %f57060, %f65796, %f57298;
	// end inline asm
	// begin inline asm
	fma.rn.f32 %f57306, %f57060, %f65796, %f57302;
	// end inline asm
	// begin inline asm
	fma.rn.f32 %f57310, %f57060, %f65796, %f57306;
	// end inline asm
	// begin inline asm
	fma.rn.f32 %f57314, %f57060, %f65796, %f57310;
	// end inline asm
	// begin inline asm
	fma.rn.f32 %f57318, %f57060, %f65796, %f57314;
	// end inline asm
	// begin inline asm
	fma.rn.f32 %f57322, %f57060, %f65796, %f57318;
	// end inline asm
	// begin inline asm
	fma.rn.f32 %f57326, %f57060, %f65796, %f57322;
	// end inline asm
	// begin inline asm
	fma.rn.f32 %f57330, %f57060, %f65796, %f57326;
	// end inline asm
	// begin inline asm
	fma.rn.f32 %f57334, %f57060, %f65796, %f57330;
	// end inline asm
	// begin inline asm
	fma.rn.f32 %f57338, %f57060, %f65796, %f57334;
	// end inline asm
	// begin inline asm
	fma.rn.f32 %f57342, %f57060, %f65796, %f57338;
	// end inline asm
	// begin inline asm
	fma.rn.f32 %f57346, %f57060, %f65796, %f57342;
	// end inline asm
	// begin inline asm
	fma.rn.f32 %f57350, %f57060, %f65796, %f57346;
	// end inline asm
	// begin inline asm
	fma.rn.f32 %f57354, %f57060, %f65796, %f57350;
	// end inline asm
	// begin inline asm
	fma.rn.f32 %f57358, %f57060, %f65796, %f57354;
	// end inline asm
	// begin inline asm
	fma.rn.f32 %f57362, %f57060, %f65796, %f57358;
	// end inline asm
	// begin inline asm
	fma.rn.f32 %f57366, %f57060, %f65796, %f57362;
	// end inline asm
	// begin inline asm
	fma.rn.f32 %f57370, %f57060, %f65796, %f57366;
	// end inline asm
	// begin inline asm
	fma.rn.f32 %f57374, %f57060, %f65796, %f57370;
	// end inline asm
	// begin inline asm
	fma.rn.f32 %f57378, %f57060, %f65796, %f57374;
	// end inline asm
	// begin inline asm
	fma.rn.f32 %f57382, %f57060, %f65796, %f57378;
	// end inline asm
	// begin inline asm
	fma.rn.f32 %f57386, %f57060, %f65796, %f57382;
	// end inline asm
	// begin inline asm
	fma.rn.f32 %f57390, %f57060, %f65796, %f57386;
	// end inline asm
	// begin inline asm
	fma.rn.f32 %f57394, %f57060, %f65796, %f57390;
	// end inline asm
	// begin inline asm
	fma.rn.f32 %f57398, %f57060, %f65796, %f57394;
	// end inline asm
	// begin inline asm
	fma.rn.f32 %f57402, %f57060, %f65796, %f57398;
	// end inline asm
	// begin inline asm
	fma.rn.f32 %f57406, %f57060, %f65796, %f57402;
	// end inline asm
	// begin inline asm
	fma.rn.f32 %f57410, %f57060, %f65796, %f57406;
	// end inline asm
	// begin inline asm
	fma.rn.f32 %f57414, %f57060, %f65796, %f57410;
	// end inline asm
	// begin inline asm
	fma.rn.f32 %f57418, %f57060, %f65796, %f57414;
	// end inline asm
	// begin inline asm
	fma.rn.f32 %f57422, %f57060, %f65796, %f57418;
	// end inline asm
	// begin inline asm
	fma.rn.f32 %f57426, %f57060, %f65796, %f57422;
	// end inline asm
	// begin inline asm
	fma.rn.f32 %f57430, %f57060, %f65796, %f57426;
	// end inline asm
	// begin inline asm
	fma.rn.f32 %f57434, %f57060, %f65796, %f57430;
	// end inline asm
	// begin inline asm
	fma.rn.f32 %f57438, %f57060, %f65796, %f57434;
	// end inline asm
	// begin inline asm
	fma.rn.f32 %f57442, %f57060, %f65796, %f57438;
	// end inline asm
	// begin inline asm
	fma.rn.f32 %f57446, %f57060, %f65796, %f57442;
	// end inline asm
	// begin inline asm
	fma.rn.f32 %f57450, %f57060, %f65796, %f57446;
	// end inline asm
	// begin inline asm
	fma.rn.f32 %f57454, %f57060, %f65796, %f57450;
	// end inline asm
	// begin inline asm
	fma.rn.f32 %f57458, %f57060, %f65796, %f57454;
	// end inline asm
	// begin inline asm
	fma.rn.f32 %f57462, %f57060, %f65796, %f57458;
	// end inline asm
	// begin inline asm
	fma.rn.f32 %f57466, %f57060, %f65796, %f57462;
	// end inline asm
	// begin inline asm
	fma.rn.f32 %f57470, %f57060, %f65796, %f57466;
	// end inline asm
	// begin inline asm
	fma.rn.f32 %f57474, %f57060, %f65796, %f57470;
	// end inline asm
	// begin inline asm
	fma.rn.f32 %f57478, %f57060, %f65796, %f57474;
	// end inline asm
	// begin inline asm
	fma.rn.f32 %f57482, %f57060, %f65796, %f57478;
	// end inline asm
	// begin inline asm
	fma.rn.f32 %f57486, %f57060, %f65796, %f57482;
	// end inline asm
	// begin inline asm
	fma.rn.f32 %f57490, %f57060, %f65796, %f57486;
	// end inline asm
	// begin inline asm
	fma.rn.f32 %f57494, %f57060, %f65796, %f57490;
	// end inline asm
	// begin inline asm
	fma.rn.f32 %f57498, %f57060, %f65796, %f57494;
	// end inline asm
	// begin inline asm
	fma.rn.f32 %f57502, %f57060, %f65796, %f57498;
	// end inline asm
	// begin inline asm
	fma.rn.f32 %f57506, %f57060, %f65796, %f57502;
	// end inline asm
	// begin inline asm
	fma.rn.f32 %f57510, %f57060, %f65796, %f57506;
	// end inline asm
	// begin inline asm
	fma.rn.f32 %f57514, %f57060, %f65796, %f57510;
	// end inline asm
	// begin inline asm
	fma.rn.f32 %f57518, %f57060, %f65796, %f57514;
	// end inline asm
	// begin inline asm
	fma.rn.f32 %f57522, %f57060, %f65796, %f57518;
	// end inline asm
	// begin inline asm
	fma.rn.f32 %f57526, %f57060, %f65796, %f57522;
	// end inline asm
	// begin inline asm
	fma.rn.f32 %f57530, %f57060, %f65796, %f57526;
	// end inline asm
	// begin inline asm
	fma.rn.f32 %f57534, %f57060, %f65796, %f57530;
	// end inline asm
	// begin inline asm
	fma.rn.f32 %f57538, %f57060, %f65796, %f57534;
	// end inline asm
	// begin inline asm
	fma.rn.f32 %f57542, %f57060, %f65796, %f57538;
	// end inline asm
	// begin inline asm
	fma.rn.f32 %f57546, %f57060, %f65796, %f57542;
	// end inline asm
	// begin inline asm
	fma.rn.f32 %f57550, %f57060, %f65796, %f57546;
	// end inline asm
	// begin inline asm
	fma.rn.f32 %f57554, %f57060, %f65796, %f57550;
	// end inline asm
	// begin inline asm
	fma.rn.f32 %f57558, %f57060, %f65796, %f57554;
	// end inline asm
	// begin inline asm
	fma.rn.f32 %f57562, %f57060, %f65796, %f57558;
	// end inline asm
	// begin inline asm
	fma.rn.f32 %f57566, %f57060, %f65796, %f57562;
	// end inline asm
	// begin inline asm
	fma.rn.f32 %f57570, %f57060, %f65796, %f57566;
	// end inline asm
	// begin inline asm
	sin.approx.f32  %f57574, %f57570;
	// end inline asm
	// begin inline asm
	fma.rn.f32 %f57576, %f57574, %f65796, %f57570;
	// end inline asm
	// begin inline asm
	fma.rn.f32 %f57580, %f57574, %f65796, %f57576;
	// end inline asm
	// begin inline asm
	fma.rn.f32 %f57584, %f57574, %f65796, %f57580;
	// end inline asm
	// begin inline asm
	fma.rn.f32 %f57588, %f57574, %f65796, %f57584;
	// end inline asm
	// begin inline asm
	fma.rn.f32 %f57592, %f57574, %f65796, %f57588;
	// end inline asm
	// begin inline asm
	fma.rn.f32 %f57596, %f57574, %f65796, %f57592;
	// end inline asm
	// begin inline asm
	fma.rn.f32 %f57600, %f57574, %f65796, %f57596;
	// end inline asm
	// begin inline asm
	fma.rn.f32 %f57604, %f57574, %f65796, %f57600;
	// end inline asm
	// begin inline asm
	fma.rn.f32 %f57608, %f57574, %f65796, %f57604;
	// end inline asm
	// begin inline asm
	fma.rn.f32 %f57612, %f57574, %f65796, %f57608;
	// end inline asm
	// begin inline asm
	fma.rn.f32 %f57616, %f57574, %f65796, %f57612;
	// end inline asm
	// begin inline asm
	fma.rn.f32 %f57620, %f57574, %f65796, %f57616;
	// end inline asm
	// begin inline asm
	fma.rn.f32 %f57624, %f57574, %f65796, %f57620;
	// end inline asm
	// begin inline asm
	fma.rn.f32 %f57628, %f57574, %f65796, %f57624;
	// end inline asm
	// begin inline asm
	fma.rn.f32 %f57632, %f57574, %f65796, %f57628;
	// end inline asm
	// begin inline asm
	fma.rn.f32 %f57636, %f57574, %f65796, %f57632;
	// end inline asm
	// begin inline asm
	fma.rn.f32 %f57640, %f57574, %f65796, %f57636;
	// end inline asm
	// begin inline asm
	fma.rn.f32 %f57644, %f57574, %f65796, %f57640;
	// end inline asm
	// begin inline asm
	fma.rn.f32 %f57648, %f57574, %f65796, %f57644;
	// end inline asm
	// begin inline asm
	fma.rn.f32 %f57652, %f57574, %f65796, %f57648;
	// end inline asm
	// begin inline asm
	fma.rn.f32 %f57656, %f57574, %f65796, %f57652;
	// end inline asm
	// begin inline asm
	fma.rn.f32 %f57660, %f57574, %f65796, %f57656;
	// end inline asm
	// begin inline asm
	fma.rn.f32 %f57664, %f57574, %f65796, %f57660;
	// end inline asm
	// begin inline asm
	fma.rn.f32 %f57668, %f57574, %f65796, %f57664;
	// end inline asm
	// begin inline asm
	fma.rn.f32 %f57672, %f57574, %f65796, %f57668;
	// end inline asm
	// begin inline asm
	fma.rn.f32 %f57676, %f57574, %f65796, %f57672;
	// end inline asm
	// begin inline asm
	fma.rn.f32 %f57680, %f57574, %f65796, %f57676;
	// end inline asm
	// begin inline asm
	fma.rn.f32 %f57684, %f57574, %f65796, %f57680;
	// end inline asm
	// begin inline asm
	fma.rn.f32 %f57688, %f57574, %f65796, %f57684;
	// end inline asm
	// begin inline asm
	fma.rn.f32 %f57692, %f57574, %f65796, %f57688;
	// end inline asm
	// begin inline asm
	fma.rn.f32 %f57696, %f57574, %f65796, %f57692;
	// end inline asm
	// begin inline asm
	fma.rn.f32 %f57700, %f57574, %f65796, %f57696;
	// end inline asm
	// begin inline asm
	fma.rn.f32 %f57704, %f57574, %f65796, %f57700;
	// end inline asm
	// begin inline asm
	fma.rn.f32 %f57708, %f57574, %f65796, %f57704;
	// end inline asm
	// begin inline asm
	fma.rn.f32 %f57712, %f57574, %f65796, %f57708;
	// end inline asm
	// begin inline asm
	fma.rn.f32 %f57716, %f57574, %f65796, %f57712;
	// end inline asm
	// begin inline asm
	fma.rn.f32 %f57720, %f57574, %f65796, %f57716;
	// end inline asm
	// begin inline asm
	fma.rn.f32 %f57724, %f57574, %f65796, %f57720;
	// end inline asm
	// begin inline asm
	fma.rn.f32 %f57728, %f57574, %f65796, %f57724;
	// end inline asm
	// begin inline asm
	fma.rn.f32 %f57732, %f57574, %f65796, %f57728;
	// end inline asm
	// begin inline asm
	fma.rn.f32 %f57736, %f57574, %f65796, %f57732;
	// end inline asm
	// begin inline asm
	fma.rn.f32 %f57740, %f57574, %f65796, %f57736;
	// end inline asm
	// begin inline asm
	fma.rn.f32 %f57744, %f57574, %f65796, %f57740;
	// end inline asm
	// begin inline asm
	fma.rn.f32 %f57748, %f57574, %f65796, %f57744;
	// end inline asm
	// begin inline asm
	fma.rn.f32 %f57752, %f57574, %f65796, %f57748;
	// end inline asm
	// begin inline asm
	fma.rn.f32 %f57756, %f57574, %f65796, %f57752;
	// end inline asm
	// begin inline asm
	fma.rn.f32 %f57760, %f57574, %f65796, %f57756;
	// end inline asm
	// begin inline asm
	fma.rn.f32 %f57764, %f57574, %f65796, %f57760;
	// end inline asm
	// begin inline asm
	fma.rn.f32 %f57768, %f57574, %f65796, %f57764;
	// end inline asm
	// begin inline asm
	fma.rn.f32 %f57772, %f57574, %f65796, %f57768;
	// end inline asm
	// begin inline asm
	fma.rn.f32 %f57776, %f57574, %f65796, %f57772;
	// end inline asm
	// begin inline asm
	fma.rn.f32 %f57780, %f57574, %f65796, %f57776;
	// end inline asm
	// begin inline asm
	fma.rn.f32 %f57784, %f57574, %f65796, %f57780;
	// end inline asm
	// begin inline asm
	fma.rn.f32 %f57788, %f57574, %f65796, %f57784;
	// end inline asm
	// begin inline asm
	fma.rn.f32 %f57792, %f57574, %f65796, %f57788;
	// end inline asm
	// begin inline asm
	fma.rn.f32 %f57796, %f57574, %f65796, %f57792;
	// end inline asm
	// begin inline asm
	fma.rn.f32 %f57800, %f57574, %f65796, %f57796;
	// end inline asm
	// begin inline asm
	fma.rn.f32 %f57804, %f57574, %f65796, %f57800;
	// end inline asm
	// begin inline asm
	fma.rn.f32 %f57808, %f57574, %f65796, %f57804;
	// end inline asm
	// begin inline asm
	fma.rn.f32 %f57812, %f57574, %f65796, %f57808;
	// end inline asm
	// begin inline asm
	fma.rn.f32 %f57816, %f57574, %f65796, %f57812;
	// end inline asm
	// begin inline asm
	fma.rn.f32 %f57820, %f57574, %f65796, %f57816;
	// end inline asm
	// begin inline asm
	fma.rn.f32 %f57824, %f57574, %f65796, %f57820;
	// end inline asm
	// begin inline asm
	fma.rn.f32 %f57828, %f57574, %f65796, %f57824;
	// end inline asm
	// begin inline asm
	fma.rn.f32 %f57832, %f57574, %f65796, %f57828;
	// end inline asm
	// begin inline asm
	fma.rn.f32 %f57836, %f57574, %f65796, %f57832;
	// end inline asm
	// begin inline asm
	fma.rn.f32 %f57840, %f57574, %f65796, %f57836;
	// end inline asm
	// begin inline asm
	fma.rn.f32 %f57844, %f57574, %f65796, %f57840;
	// end inline asm
	// begin inline asm
	fma.rn.f32 %f57848, %f57574, %f65796, %f57844;
	// end inline asm
	// begin inline asm
	fma.rn.f32 %f57852, %f57574, %f65796, %f57848;
	// end inline asm
	// begin inline asm
	fma.rn.f32 %f57856, %f57574, %f65796, %f57852;
	// end inline asm
	// begin inline asm
	fma.rn.f32 %f57860, %f57574, %f65796, %f57856;
	// end inline asm
	// begin inline asm
	fma.rn.f32 %f57864, %f57574, %f65796, %f57860;
	// end inline asm
	// begin inline asm
	fma.rn.f32 %f57868, %f57574, %f65796, %f57864;
	// end inline asm
	// begin inline asm
	fma.rn.f32 %f57872, %f57574, %f65796, %f57868;
	// end inline asm
	// begin inline asm
	fma.rn.f32 %f57876, %f57574, %f65796, %f57872;
	// end inline asm
	// begin inline asm
	fma.rn.f32 %f57880, %f57574, %f65796, %f57876;
	// end inline asm
	// begin inline asm
	fma.rn.f32 %f57884, %f57574, %f65796, %f57880;
	// end inline asm
	// begin inline asm
	fma.rn.f32 %f57888, %f57574, %f65796, %f57884;
	// end inline asm
	// begin inline asm
	fma.rn.f32 %f57892, %f57574, %f65796, %f57888;
	// end inline asm
	// begin inline asm
	fma.rn.f32 %f57896, %f57574, %f65796, %f57892;
	// end inline asm
	// begin inline asm
	fma.rn.f32 %f57900, %f57574, %f65796, %f57896;
	// end inline asm
	// begin inline asm
	fma.rn.f32 %f57904, %f57574, %f65796, %f57900;
	// end inline asm
	// begin inline asm
	fma.rn.f32 %f57908, %f57574, %f65796, %f57904;
	// end inline asm
	// begin inline asm
	fma.rn.f32 %f57912, %f57574, %f65796, %f57908;
	// end inline asm
	// begin inline asm
	fma.rn.f32 %f57916, %f57574, %f65796, %f57912;
	// end inline asm
	// begin inline asm
	fma.rn.f32 %f57920, %f57574, %f65796, %f57916;
	// end inline asm
	// begin inline asm
	fma.rn.f32 %f57924, %f57574, %f65796, %f57920;
	// end inline asm
	// begin inline asm
	fma.rn.f32 %f57928, %f57574, %f65796, %f57924;
	// end inline asm
	// begin inline asm
	fma.rn.f32 %f57932, %f57574, %f65796, %f57928;
	// end inline asm
	// begin inline asm
	fma.rn.f32 %f57936, %f57574, %f65796, %f57932;
	// end inline asm
	// begin inline asm
	fma.rn.f32 %f57940, %f57574, %f65796, %f57936;
	// end inline asm
	// begin inline asm
	fma.rn.f32 %f57944, %f57574, %f65796, %f57940;
	// end inline asm
	// begin inline asm
	fma.rn.f32 %f57948, %f57574, %f65796, %f57944;
	// end inline asm
	// begin inline asm
	fma.rn.f32 %f57952, %f57574, %f65796, %f57948;
	// end inline asm
	// begin inline asm
	fma.rn.f32 %f57956, %f57574, %f65796, %f57952;
	// end inline asm
	// begin inline asm
	fma.rn.f32 %f57960, %f57574, %f65796, %f57956;
	// end inline asm
	// begin inline asm
	fma.rn.f32 %f57964, %f57574, %f65796, %f57960;
	// end inline asm
	// begin inline asm
	fma.rn.f32 %f57968, %f57574, %f65796, %f57964;
	// end inline asm
	// begin inline asm
	fma.rn.f32 %f57972, %f57574, %f65796, %f57968;
	// end inline asm
	// begin inline asm
	fma.rn.f32 %f57976, %f57574, %f65796, %f57972;
	// end inline asm
	// begin inline asm
	fma.rn.f32 %f57980, %f57574, %f65796, %f57976;
	// end inline asm
	// begin inline asm
	fma.rn.f32 %f57984, %f57574, %f65796, %f57980;
	// end inline asm
	// begin inline asm
	fma.rn.f32 %f57988, %f57574, %f65796, %f57984;
	// end inline asm
	// begin inline asm
	fma.rn.f32 %f57992, %f57574, %f65796, %f57988;
	// end inline asm
	// begin inline asm
	fma.rn.f32 %f57996, %f57574, %f65796, %f57992;
	// end inline asm
	// begin inline asm
	fma.rn.f32 %f58000, %f57574, %f65796, %f57996;
	// end inline asm
	// begin inline asm
	fma.rn.f32 %f58004, %f57574, %f65796, %f58000;
	// end inline asm
	// begin inline asm
	fma.rn.f32 %f58008, %f57574, %f65796, %f58004;
	// end inline asm
	// begin inline asm
	fma.rn.f32 %f58012, %f57574, %f65796, %f58008;
	// end inline asm
	// begin inline asm
	fma.rn.f32 %f58016, %f57574, %f65796, %f58012;
	// end inline asm
	// begin inline asm
	fma.rn.f32 %f58020, %f57574, %f65796, %f58016;
	// end inline asm
	// begin inline asm
	fma.rn.f32 %f58024, %f57574, %f65796, %f58020;
	// end inline asm
	// begin inline asm
	fma.rn.f32 %f58028, %f57574, %f65796, %f58024;
	// end inline asm
	// begin inline asm
	fma.rn.f32 %f58032, %f57574, %f65796, %f58028;
	// end inline asm
	// begin inline asm
	fma.rn.f32 %f58036, %f57574, %f65796, %f58032;
	// end inline asm
	// begin inline asm
	fma.rn.f32 %f58040, %f57574, %f65796, %f58036;
	// end inline asm
	// begin inline asm
	fma.rn.f32 %f58044, %f57574, %f65796, %f58040;
	// end inline asm
	// begin inline asm
	fma.rn.f32 %f58048, %f57574, %f65796, %f58044;
	// end inline asm
	// begin inline asm
	fma.rn.f32 %f58052, %f57574, %f65796, %f58048;
	// end inline asm
	// begin inline asm
	fma.rn.f32 %f58056, %f57574, %f65796, %f58052;
	// end inline asm
	// begin inline asm
	fma.rn.f32 %f58060, %f57574, %f65796, %f58056;
	// end inline asm
	// begin inline asm
	fma.rn.f32 %f58064, %f57574, %f65796, %f58060;
	// end inline asm
	// begin inline asm
	fma.rn.f32 %f58068, %f57574, %f65796, %f58064;
	// end inline asm
	// begin inline asm
	fma.rn.f32 %f58072, %f57574, %f65796, %f58068;
	// end inline asm
	// begin inline asm
	fma.rn.f32 %f58076, %f57574, %f65796, %f58072;
	// end inline asm
	// begin inline asm
	fma.rn.f32 %f58080, %f57574, %f65796, %f58076;
	// end inline asm
	// begin inline asm
	fma.rn.f32 %f58084, %f57574, %f65796, %f58080;
	// end inline asm
	// begin inline asm
	sin.approx.f32  %f58088, %f58084;
	// end inline asm
	// begin inline asm
	fma.rn.f32 %f58090, %f58088, %f65796, %f58084;
	// end inline asm
	// begin inline asm
	fma.rn.f32 %f58094, %f58088, %f65796, %f58090;
	// end inline asm
	// begin inline asm
	fma.rn.f32 %f58098, %f58088, %f65796, %f58094;
	// end inline asm
	// begin inline asm
	fma.rn.f32 %f58102, %f58088, %f65796, %f58098;
	// end inline asm
	// begin inline asm
	fma.rn.f32 %f58106, %f58088, %f65796, %f58102;
	// end inline asm
	// begin inline asm
	fma.rn.f32 %f58110, %f58088, %f65796, %f58106;
	// end inline asm
	// begin inline asm
	fma.rn.f32 %f58114, %f58088, %f65796, %f58110;
	// end inline asm
	// begin inline asm
	fma.rn.f32 %f58118, %f58088, %f65796, %f58114;
	// end inline asm
	// begin inline asm
	fma.rn.f32 %f58122, %f58088, %f65796, %f58118;
	// end inline asm
	// begin inline asm
	fma.rn.f32 %f58126, %f58088, %f65796, %f58122;
	// end inline asm
	// begin inline asm
	fma.rn.f32 %f58130, %f58088, %f65796, %f58126;
	// end inline asm
	// begin inline asm
	fma.rn.f32 %f58134, %f58088, %f65796, %f58130;
	// end inline asm
	// begin inline asm
	fma.rn.f32 %f58138, %f58088, %f65796, %f58134;
	// end inline asm
	// begin inline asm
	fma.rn.f32 %f58142, %f58088, %f65796, %f58138;
	// end inline asm
	// begin inline asm
	fma.rn.f32 %f58146, %f58088, %f65796, %f58142;
	// end inline asm
	// begin inline asm
	fma.rn.f32 %f58150, %f58088, %f65796, %f58146;
	// end inline asm
	// begin inline asm
	fma.rn.f32 %f58154, %f58088, %f65796, %f58150;
	// end inline asm
	// begin inline asm
	fma.rn.f32 %f58158, %f58088, %f65796, %f58154;
	// end inline asm
	// begin inline asm
	fma.rn.f32 %f58162, %f58088, %f65796, %f58158;
	// end inline asm
	// begin inline asm
	fma.rn.f32 %f58166, %f58088, %f65796, %f58162;
	// end inline asm
	// begin inline asm
	fma.rn.f32 %f58170, %f58088, %f65796, %f58166;
	// end inline asm
	// begin inline asm
	fma.rn.f32 %f58174, %f58088, %f65796, %f58170;
	// end inline asm
	// begin inline asm
	fma.rn.f32 %f58178, %f58088, %f65796, %f58174;
	// end inline asm
	// begin inline asm
	fma.rn.f32 %f58182, %f58088, %f65796, %f58178;
	// end inline asm
	// begin inline asm
	fma.rn.f32 %f58186, %f58088, %f65796, %f58182;
	// end inline asm
	// begin inline asm
	fma.rn.f32 %f58190, %f58088, %f65796, %f58186;
	// end inline asm
	// begin inline asm
	fma.rn.f32 %f58194, %f58088, %f65796, %f58190;
	// end inline asm
	// begin inline asm
	fma.rn.f32 %f58198, %f58088, %f65796, %f58194;
	// end inline asm
	// begin inline asm
	fma.rn.f32 %f58202, %f58088, %f65796, %f58198;
	// end inline asm
	// begin inline asm
	fma.rn.f32 %f58206, %f58088, %f65796, %f58202;
	// end inline asm
	// begin inline asm
	fma.rn.f32 %f58210, %f58088, %f65796, %f58206;
	// end inline asm
	// begin inline asm
	fma.rn.f32 %f58214, %f58088, %f65796, %f58210;
	// end inline asm
	// begin inline asm
	fma.rn.f32 %f58218, %f58088, %f65796, %f58214;
	// end inline asm
	// begin inline asm
	fma.rn.f32 %f58222, %f58088, %f65796, %f58218;
	// end inline asm
	// begin inline asm
	fma.rn.f32 %f58226, %f58088, %f65796, %f58222;
	// end inline asm
	// begin inline asm
	fma.rn.f32 %f58230, %f58088, %f65796, %f58226;
	// end inline asm
	// begin inline asm
	fma.rn.f32 %f58234, %f58088, %f65796, %f58230;
	// end inline asm
	// begin inline asm
	fma.rn.f32 %f58238, %f58088, %f65796, %f58234;
	// end inline asm
	// begin inline asm
	fma.rn.f32 %f58242, %f58088, %f65796, %f58238;
	// end inline asm
	// begin inline asm
	fma.rn.f32 %f58246, %f58088, %f65796, %f58242;
	// end inline asm
	// begin inline asm
	fma.rn.f32 %f58250, %f58088, %f65796, %f58246;
	// end inline asm
	// begin inline asm
	fma.rn.f32 %f58254, %f58088, %f65796, %f58250;
	// end inline asm
	// begin inline asm
	fma.rn.f32 %f58258, %f58088, %f65796, %f58254;
	// end inline asm
	// begin inline asm
	fma.rn.f32 %f58262, %f58088, %f65796, %f58258;
	// end inline asm
	// begin inline asm
	fma.rn.f32 %f58266, %f58088, %f65796, %f58262;
	// end inline asm
	// begin inline asm
	fma.rn.f32 %f58270, %f58088, %f65796, %f58266;
	// end inline asm
	// begin inline asm
	fma.rn.f32 %f58274, %f58088, %f65796, %f58270;
	// end inline asm
	// begin inline asm
	fma.rn.f32 %f58278, %f58088, %f65796, %f58274;
	// end inline asm
	// begin inline asm
	fma.rn.f32 %f58282, %f58088, %f65796, %f58278;
	// end inline asm
	// begin inline asm
	fma.rn.f32 %f58286, %f58088, %f65796, %f58282;
	// end inline asm
	// begin inline asm
	fma.rn.f32 %f58290, %f58088, %f65796, %f58286;
	// end inline asm
	// begin inline asm
	fma.rn.f32 %f58294, %f58088, %f65796, %f58290;
	// end inline asm
	// begin inline asm
	fma.rn.f32 %f58298, %f58088, %f65796, %f58294;
	// end inline asm
	// begin inline asm
	fma.rn.f32 %f58302, %f58088, %f65796, %f58298;
	// end inline asm
	// begin inline asm
	fma.rn.f32 %f58306, %f58088, %f65796, %f58302;
	// end inline asm
	// begin inline asm
	fma.rn.f32 %f58310, %f58088, %f65796, %f58306;
	// end inline asm
	// begin inline asm
	fma.rn.f32 %f58314, %f58088, %f65796, %f58310;
	// end inline asm
	// begin inline asm
	fma.rn.f32 %f58318, %f58088, %f65796, %f58314;
	// end inline asm
	// begin inline asm
	fma.rn.f32 %f58322, %f58088, %f65796, %f58318;
	// end inline asm
	// begin inline asm
	fma.rn.f32 %f58326, %f58088, %f65796, %f58322;
	// end inline asm
	// begin inline asm
	fma.rn.f32 %f58330, %f58088, %f65796, %f58326;
	// end inline asm
	// begin inline asm
	fma.rn.f32 %f58334, %f58088, %f65796, %f58330;
	// end inline asm
	// begin inline asm
	fma.rn.f32 %f58338, %f58088, %f65796, %f58334;
	// end inline asm
	// begin inline asm
	fma.rn.f32 %f58342, %f58088, %f65796, %f58338;
	// end inline asm
	// begin inline asm
	fma.rn.f32 %f58346, %f58088, %f65796, %f58342;
	// end inline asm
	// begin inline asm
	fma.rn.f32 %f58350, %f58088, %f65796, %f58346;
	// end inline asm
	// begin inline asm
	fma.rn.f32 %f58354, %f58088, %f65796, %f58350;
	// end inline asm
	// begin inline asm
	fma.rn.f32 %f58358, %f58088, %f65796, %f58354;
	// end inline asm
	// begin inline asm
	fma.rn.f32 %f58362, %f58088, %f65796, %f58358;
	// end inline asm
	// begin inline asm
	fma.rn.f32 %f58366, %f58088, %f65796, %f58362;
	// end inline asm
	// begin inline asm
	fma.rn.f32 %f58370, %f58088, %f65796, %f58366;
	// end inline asm
	// begin inline asm
	fma.rn.f32 %f58374, %f58088, %f65796, %f58370;
	// end inline asm
	// begin inline asm
	fma.rn.f32 %f58378, %f58088, %f65796, %f58374;
	// end inline asm
	// begin inline asm
	fma.rn.f32 %f58382, %f58088, %f65796, %f58378;
	// end inline asm
	// begin inline asm
	fma.rn.f32 %f58386, %f58088, %f65796, %f58382;
	// end inline asm
	// begin inline asm
	fma.rn.f32 %f58390, %f58088, %f65796, %f58386;
	// end inline asm
	// begin inline asm
	fma.rn.f32 %f58394, %f58088, %f65796, %f58390;
	// end inline asm
	// begin inline asm
	fma.rn.f32 %f58398, %f58088, %f65796, %f58394;
	// end inline asm
	// begin inline asm
	fma.rn.f32 %f58402, %f58088, %f65796, %f58398;
	// end inline asm
	// begin inline asm
	fma.rn.f32 %f58406, %f58088, %f65796, %f58402;
	// end inline asm
	// begin inline asm
	fma.rn.f32 %f58410, %f58088, %f65796, %f58406;
	// end inline asm
	// begin inline asm
	fma.rn.f32 %f58414, %f58088, %f65796, %f58410;
	// end inline asm
	// begin inline asm
	fma.rn.f32 %f58418, %f58088, %f65796, %f58414;
	// end inline asm
	// begin inline asm
	fma.rn.f32 %f58422, %f58088, %f65796, %f58418;
	// end inline asm
	// begin inline asm
	fma.rn.f32 %f58426, %f58088, %f65796, %f58422;
	// end inline asm
	// begin inline asm
	fma.rn.f32 %f58430, %f58088, %f65796, %f58426;
	// end inline asm
	// begin inline asm
	fma.rn.f32 %f58434, %f58088, %f65796, %f58430;
	// end inline asm
	// begin inline asm
	fma.rn.f32 %f58438, %f58088, %f65796, %f58434;
	// end inline asm
	// begin inline asm
	fma.rn.f32 %f58442, %f58088, %f65796, %f58438;
	// end inline asm
	// begin inline asm
	fma.rn.f32 %f58446, %f58088, %f65796, %f58442;
	// end inline asm
	// begin inline asm
	fma.rn.f32 %f58450, %f58088, %f65796, %f58446;
	// end inline asm
	// begin inline asm
	fma.rn.f32 %f58454, %f58088, %f65796, %f58450;
	// end inline asm
	// begin inline asm
	fma.rn.f32 %f58458, %f58088, %f65796, %f58454;
	// end inline asm
	// begin inline asm
	fma.rn.f32 %f58462, %f58088, %f65796, %f58458;
	// end inline asm
	// begin inline asm
	fma.rn.f32 %f58466, %f58088, %f65796, %f58462;
	// end inline asm
	// begin inline asm
	fma.rn.f32 %f58470, %f58088, %f65796, %f58466;
	// end inline asm
	// begin inline asm
	fma.rn.f32 %f58474, %f58088, %f65796, %f58470;
	// end inline asm
	// begin inline asm
	fma.rn.f32 %f58478, %f58088, %f65796, %f58474;
	// end inline asm
	// begin inline asm
	fma.rn.f32 %f58482, %f58088, %f65796, %f58478;
	// end inline asm
	// begin inline asm
	fma.rn.f32 %f58486, %f58088, %f65796, %f58482;
	// end inline asm
	// begin inline asm
	fma.rn.f32 %f58490, %f58088, %f65796, %f58486;
	// end inline asm
	// begin inline asm
	fma.rn.f32 %f58494, %f58088, %f65796, %f58490;
	// end inline asm
	// begin inline asm
	fma.rn.f32 %f58498, %f58088, %f65796, %f58494;
	// end inline asm
	// begin inline asm
	fma.rn.f32 %f58502, %f58088, %f65796, %f58498;
	// end inline asm
	// begin inline asm
	fma.rn.f32 %f58506, %f58088, %f65796, %f58502;
	// end inline asm
	// begin inline asm
	fma.rn.f32 %f58510, %f58088, %f65796, %f58506;
	// end inline asm
	// begin inline asm
	fma.rn.f32 %f58514, %f58088, %f65796, %f58510;
	// end inline asm
	// begin inline asm
	fma.rn.f32 %f58518, %f58088, %f65796, %f58514;
	// end inline asm
	// begin inline asm
	fma.rn.f32 %f58522, %f58088, %f65796, %f58518;
	// end inline asm
	// begin inline asm
	fma.rn.f32 %f58526, %f58088, %f65796, %f58522;
	// end inline asm
	// begin inline asm
	fma.rn.f32 %f58530, %f58088, %f65796, %f58526;
	// end inline asm
	// begin inline asm
	fma.rn.f32 %f58534, %f58088, %f65796, %f58530;
	// end inline asm
	// begin inline asm
	fma.rn.f32 %f58538, %f58088, %f65796, %f58534;
	// end inline asm
	// begin inline asm
	fma.rn.f32 %f58542, %f58088, %f65796, %f58538;
	// end inline asm
	// begin inline asm
	fma.rn.f32 %f58546, %f58088, %f65796, %f58542;
	// end inline asm
	// begin inline asm
	fma.rn.f32 %f58550, %f58088, %f65796, %f58546;
	// end inline asm
	// begin inline asm
	fma.rn.f32 %f58554, %f58088, %f65796, %f58550;
	// end inline asm
	// begin inline asm
	fma.rn.f32 %f58558, %f58088, %f65796, %f58554;
	// end inline asm
	// begin inline asm
	fma.rn.f32 %f58562, %f58088, %f65796, %f58558;
	// end inline asm
	// begin inline asm
	fma.rn.f32 %f58566, %f58088, %f65796, %f58562;
	// end inline asm
	// begin inline asm
	fma.rn.f32 %f58570, %f58088, %f65796, %f58566;
	// end inline asm
	// begin inline asm
	fma.rn.f32 %f58574, %f58088, %f65796, %f58570;
	// end inline asm
	// begin inline asm
	fma.rn.f32 %f58578, %f58088, %f65796, %f58574;
	// end inline asm
	// begin inline asm
	fma.rn.f32 %f58582, %f58088, %f65796, %f58578;
	// end inline asm
	// begin inline asm
	fma.rn.f32 %f58586, %f58088, %f65796, %f58582;
	// end inline asm
	// begin inline asm
	fma.rn.f32 %f58590, %f58088, %f65796, %f58586;
	// end inline asm
	// begin inline asm
	fma.rn.f32 %f58594, %f58088, %f65796, %f58590;
	// end inline asm
	// begin inline asm
	fma.rn.f32 %f58598, %f58088, %f65796, %f58594;
	// end inline asm
	// begin inline asm
	sin.approx.f32  %f58602, %f58598;
	// end inline asm
	// begin inline asm
	fma.rn.f32 %f58604, %f58602, %f65796, %f58598;
	// end inline asm
	// begin inline asm
	fma.rn.f32 %f58608, %f58602, %f65796, %f58604;
	// end inline asm
	// begin inline asm
	fma.rn.f32 %f58612, %f58602, %f65796, %f58608;
	// end inline asm
	// begin inline asm
	fma.rn.f32 %f58616, %f58602, %f65796, %f58612;
	// end inline asm
	// begin inline asm
	fma.rn.f32 %f58620, %f58602, %f65796, %f58616;
	// end inline asm
	// begin inline asm
	fma.rn.f32 %f58624, %f58602, %f65796, %f58620;
	// end inline asm
	// begin inline asm
	fma.rn.f32 %f58628, %f58602, %f65796, %f58624;
	// end inline asm
	// begin inline asm
	fma.rn.f32 %f58632, %f58602, %f65796, %f58628;
	// end inline asm
	// begin inline asm
	fma.rn.f32 %f58636, %f58602, %f65796, %f58632;
	// end inline asm
	// begin inline asm
	fma.rn.f32 %f58640, %f58602, %f65796, %f58636;
	// end inline asm
	// begin inline asm
	fma.rn.f32 %f58644, %f58602, %f65796, %f58640;
	// end inline asm
	// begin inline asm
	fma.rn.f32 %f58648, %f58602, %f65796, %f58644;
	// end inline asm
	// begin inline asm
	fma.rn.f32 %f58652, %f58602, %f65796, %f58648;
	// end inline asm
	// begin inline asm
	fma.rn.f32 %f58656, %f58602, %f65796, %f58652;
	// end inline asm
	// begin inline asm
	fma.rn.f32 %f58660, %f58602, %f65796, %f58656;
	// end inline asm
	// begin inline asm
	fma.rn.f32 %f58664, %f58602, %f65796, %f58660;
	// end inline asm
	// begin inline asm
	fma.rn.f32 %f58668, %f58602, %f65796, %f58664;
	// end inline asm
	// begin inline asm
	fma.rn.f32 %f58672, %f58602, %f65796, %f58668;
	// end inline asm
	// begin inline asm
	fma.rn.f32 %f58676, %f58602, %f65796, %f58672;
	// end inline asm
	// begin inline asm
	fma.rn.f32 %f58680, %f58602, %f65796, %f58676;
	// end inline asm
	// begin inline asm
	fma.rn.f32 %f58684, %f58602, %f65796, %f58680;
	// end inline asm
	// begin inline asm
	fma.rn.f32 %f58688, %f58602, %f65796, %f58684;
	// end inline asm
	// begin inline asm
	fma.rn.f32 %f58692, %f58602, %f65796, %f58688;
	// end inline asm
	// begin inline asm
	fma.rn.f32 %f58696, %f58602, %f65796, %f58692;
	// end inline asm
	// begin inline asm
	fma.rn.f32 %f58700, %f58602, %f65796, %f58696;
	// end inline asm
	// begin inline asm
	fma.rn.f32 %f58704, %f58602, %f65796, %f58700;
	// end inline asm
	// begin inline asm
	fma.rn.f32 %f58708, %f58602, %f65796, %f58704;
	// end inline asm
	// begin inline asm
	fma.rn.f32 %f58712, %f58602, %f65796, %f58708;
	// end inline asm
	// begin inline asm
	fma.rn.f32 %f58716, %f58602, %f65796, %f58712;
	// end inline asm
	// begin inline asm
	fma.rn.f32 %f58720, %f58602, %f65796, %f58716;
	// end inline asm
	// begin inline asm
	fma.rn.f32 %f58724, %f58602, %f65796, %f58720;
	// end inline asm
	// begin inline asm
	fma.rn.f32 %f58728, %f58602, %f65796, %f58724;
	// end inline asm
	// begin inline asm
	fma.rn.f32 %f58732, %f58602, %f65796, %f58728;
	// end inline asm
	// begin inline asm
	fma.rn.f32 %f58736, %f58602, %f65796, %f58732;
	// end inline asm
	// begin inline asm
	fma.rn.f32 %f58740, %f58602, %f65796, %f58736;
	// end inline asm
	// begin inline asm
	fma.rn.f32 %f58744, %f58602, %f65796, %f58740;
	// end inline asm
	// begin inline asm
	fma.rn.f32 %f58748, %f58602, %f65796, %f58744;
	// end inline asm
	// begin inline asm
	fma.rn.f32 %f58752, %f58602, %f65796, %f58748;
	// end inline asm
	// begin inline asm
	fma.rn.f32 %f58756, %f58602, %f65796, %f58752;
	// end inline asm
	// begin inline asm
	fma.rn.f32 %f58760, %f58602, %f65796, %f58756;
	// end inline asm
	// begin inline asm
	fma.rn.f32 %f58764, %f58602, %f65796, %f58760;
	// end inline asm
	// begin inline asm
	fma.rn.f32 %f58768, %f58602, %f65796, %f58764;
	// end inline asm
	// begin inline asm
	fma.rn.f32 %f58772, %f58602, %f65796, %f58768;
	// end inline asm
	// begin inline asm
	fma.rn.f32 %f58776, %f58602, %f65796, %f58772;
	// end inline asm
	// begin inline asm
	fma.rn.f32 %f58780, %f58602, %f65796, %f58776;
	// end inline asm
	// begin inline asm
	fma.rn.f32 %f58784, %f58602, %f65796, %f58780;
	// end inline asm
	// begin inline asm
	fma.rn.f32 %f58788, %f58602, %f65796, %f58784;
	// end inline asm
	// begin inline asm
	fma.rn.f32 %f58792, %f58602, %f65796, %f58788;
	// end inline asm
	// begin inline asm
	fma.rn.f32 %f58796, %f58602, %f65796, %f58792;
	// end inline asm
	// begin inline asm
	fma.rn.f32 %f58800, %f58602, %f65796, %f58796;
	// end inline asm
	// begin inline asm
	fma.rn.f32 %f58804, %f58602, %f65796, %f58800;
	// end inline asm
	// begin inline asm
	fma.rn.f32 %f58808, %f58602, %f65796, %f58804;
	// end inline asm
	// begin inline asm
	fma.rn.f32 %f58812, %f58602, %f65796, %f58808;
	// end inline asm
	// begin inline asm
	fma.rn.f32 %f58816, %f58602, %f65796, %f58812;
	// end inline asm
	// begin inline asm
	fma.rn.f32 %f58820, %f58602, %f65796, %f58816;
	// end inline asm
	// begin inline asm
	fma.rn.f32 %f58824, %f58602, %f65796, %f58820;
	// end inline asm
	// begin inline asm
	fma.rn.f32 %f58828, %f58602, %f65796, %f58824;
	// end inline asm
	// begin inline asm
	fma.rn.f32 %f58832, %f58602, %f65796, %f58828;
	// end inline asm
	// begin inline asm
	fma.rn.f32 %f58836, %f58602, %f65796, %f58832;
	// end inline asm
	// begin inline asm
	fma.rn.f32 %f58840, %f58602, %f65796, %f58836;
	// end inline asm
	// begin inline asm
	fma.rn.f32 %f58844, %f58602, %f65796, %f58840;
	// end inline asm
	// begin inline asm
	fma.rn.f32 %f58848, %f58602, %f65796, %f58844;
	// end inline asm
	// begin inline asm
	fma.rn.f32 %f58852, %f58602, %f65796, %f58848;
	// end inline asm
	// begin inline asm
	fma.rn.f32 %f58856, %f58602, %f65796, %f58852;
	// end inline asm
	// begin inline asm
	fma.rn.f32 %f58860, %f58602, %f65796, %f58856;
	// end inline asm
	// begin inline asm
	fma.rn.f32 %f58864, %f58602, %f65796, %f58860;
	// end inline asm
	// begin inline asm
	fma.rn.f32 %f58868, %f58602, %f65796, %f58864;
	// end inline asm
	// begin inline asm
	fma.rn.f32 %f58872, %f58602, %f65796, %f58868;
	// end inline asm
	// begin inline asm
	fma.rn.f32 %f58876, %f58602, %f65796, %f58872;
	// end inline asm
	// begin inline asm
	fma.rn.f32 %f58880, %f58602, %f65796, %f58876;
	// end inline asm
	// begin inline asm
	fma.rn.f32 %f58884, %f58602, %f65796, %f58880;
	// end inline asm
	// begin inline asm
	fma.rn.f32 %f58888, %f58602, %f65796, %f58884;
	// end inline asm
	// begin inline asm
	fma.rn.f32 %f58892, %f58602, %f65796, %f58888;
	// end inline asm
	// begin inline asm
	fma.rn.f32 %f58896, %f58602, %f65796, %f58892;
	// end inline asm
	// begin inline asm
	fma.rn.f32 %f58900, %f58602, %f65796, %f58896;
	// end inline asm
	// begin inline asm
	fma.rn.f32 %f58904, %f58602, %f65796, %f58900;
	// end inline asm
	// begin inline asm
	fma.rn.f32 %f58908, %f58602, %f65796, %f58904;
	// end inline asm
	// begin inline asm
	fma.rn.f32 %f58912, %f58602, %f65796, %f58908;
	// end inline asm
	// begin inline asm
	fma.rn.f32 %f58916, %f58602, %f65796, %f58912;
	// end inline asm
	// begin inline asm
	fma.rn.f32 %f58920, %f58602, %f65796, %f58916;
	// end inline asm
	// begin inline asm
	fma.rn.f32 %f58924, %f58602, %f65796, %f58920;
	// end inline asm
	// begin inline asm
	fma.rn.f32 %f58928, %f58602, %f65796, %f58924;
	// end inline asm
	// begin inline asm
	fma.rn.f32 %f58932, %f58602, %f65796, %f58928;
	// end inline asm
	// begin inline asm
	fma.rn.f32 %f58936, %f58602, %f65796, %f58932;
	// end inline asm
	// begin inline asm
	fma.rn.f32 %f58940, %f58602, %f65796, %f58936;
	// end inline asm
	// begin inline asm
	fma.rn.f32 %f58944, %f58602, %f65796, %f58940;
	// end inline asm
	// begin inline asm
	fma.rn.f32 %f58948, %f58602, %f65796, %f58944;
	// end inline asm
	// begin inline asm
	fma.rn.f32 %f58952, %f58602, %f65796, %f58948;
	// end inline asm
	// begin inline asm
	fma.rn.f32 %f58956, %f58602, %f65796, %f58952;
	// end inline asm
	// begin inline asm
	fma.rn.f32 %f58960, %f58602, %f65796, %f58956;
	// end inline asm
	// begin inline asm
	fma.rn.f32 %f58964, %f58602, %f65796, %f58960;
	// end inline asm
	// begin inline asm
	fma.rn.f32 %f58968, %f58602, %f65796, %f58964;
	// end inline asm
	// begin inline asm
	fma.rn.f32 %f58972, %f58602, %f65796, %f58968;
	// end inline asm
	// begin inline asm
	fma.rn.f32 %f58976, %f58602, %f65796, %f58972;
	// end inline asm
	// begin inline asm
	fma.rn.f32 %f58980, %f58602, %f65796, %f58976;
	// end inline asm
	// begin inline asm
	fma.rn.f32 %f58984, %f58602, %f65796, %f58980;
	// end inline asm
	// begin inline asm
	fma.rn.f32 %f58988, %f58602, %f65796, %f58984;
	// end inline asm
	// begin inline asm
	fma.rn.f32 %f58992, %f58602, %f65796, %f58988;
	// end inline asm
	// begin inline asm
	fma.rn.f32 %f58996, %f58602, %f65796, %f58992;
	// end inline asm
	// begin inline asm
	fma.rn.f32 %f59000, %f58602, %f65796, %f58996;
	// end inline asm
	// begin inline asm
	fma.rn.f32 %f59004, %f58602, %f65796, %f59000;
	// end inline asm
	// begin inline asm
	fma.rn.f32 %f59008, %f58602, %f65796, %f59004;
	// end inline asm
	// begin inline asm
	fma.rn.f32 %f59012, %f58602, %f65796, %f59008;
	// end inline asm
	// begin inline asm
	fma.rn.f32 %f59016, %f58602, %f65796, %f59012;
	// end inline asm
	// begin inline asm
	fma.rn.f32 %f59020, %f58602, %f65796, %f59016;
	// end inline asm
	// begin inline asm
	fma.rn.f32 %f59024, %f58602, %f65796, %f59020;
	// end inline asm
	// begin inline asm
	fma.rn.f32 %f59028, %f58602, %f65796, %f59024;
	// end inline asm
	// begin inline asm
	fma.rn.f32 %f59032, %f58602, %f65796, %f59028;
	// end inline asm
	// begin inline asm
	fma.rn.f32 %f59036, %f58602, %f65796, %f59032;
	// end inline asm
	// begin inline asm
	fma.rn.f32 %f59040, %f58602, %f65796, %f59036;
	// end inline asm
	// begin inline asm
	fma.rn.f32 %f59044, %f58602, %f65796, %f59040;
	// end inline asm
	// begin inline asm
	fma.rn.f32 %f59048, %f58602, %f65796, %f59044;
	// end inline asm
	// begin inline asm
	fma.rn.f32 %f59052, %f58602, %f65796, %f59048;
	// end inline asm
	// begin inline asm
	fma.rn.f32 %f59056, %f58602, %f65796, %f59052;
	// end inline asm
	// begin inline asm
	fma.rn.f32 %f59060, %f58602, %f65796, %f59056;
	// end inline asm
	// begin inline asm
	fma.rn.f32 %f59064, %f58602, %f65796, %f59060;
	// end inline asm
	// begin inline asm
	fma.rn.f32 %f59068, %f58602, %f65796, %f59064;
	// end inline asm
	// begin inline asm
	fma.rn.f32 %f59072, %f58602, %f65796, %f59068;
	// end inline asm
	// begin inline asm
	fma.rn.f32 %f59076, %f58602, %f65796, %f59072;
	// end inline asm
	// begin inline asm
	fma.rn.f32 %f59080, %f58602, %f65796, %f59076;
	// end inline asm
	// begin inline asm
	fma.rn.f32 %f59084, %f58602, %f65796, %f59080;
	// end inline asm
	// begin inline asm
	fma.rn.f32 %f59088, %f58602, %f65796, %f59084;
	// end inline asm
	// begin inline asm
	fma.rn.f32 %f59092, %f58602, %f65796, %f59088;
	// end inline asm
	// begin inline asm
	fma.rn.f32 %f59096, %f58602, %f65796, %f59092;
	// end inline asm
	// begin inline asm
	fma.rn.f32 %f59100, %f58602, %f65796, %f59096;
	// end inline asm
	// begin inline asm
	fma.rn.f32 %f59104, %f58602, %f65796, %f59100;
	// end inline asm
	// begin inline asm
	fma.rn.f32 %f59108, %f58602, %f65796, %f59104;
	// end inline asm
	// begin inline asm
	fma.rn.f32 %f59112, %f58602, %f65796, %f59108;
	// end inline asm
	// begin inline asm
	sin.approx.f32  %f59116, %f59112;
	// end inline asm
	// begin inline asm
	fma.rn.f32 %f59118, %f59116, %f65796, %f59112;
	// end inline asm
	// begin inline asm
	fma.rn.f32 %f59122, %f59116, %f65796, %f59118;
	// end inline asm
	// begin inline asm
	fma.rn.f32 %f59126, %f59116, %f65796, %f59122;
	// end inline asm
	// begin inline asm
	fma.rn.f32 %f59130, %f59116, %f65796, %f59126;
	// end inline asm
	// begin inline asm
	fma.rn.f32 %f59134, %f59116, %f65796, %f59130;
	// end inline asm
	// begin inline asm
	fma.rn.f32 %f59138, %f59116, %f65796, %f59134;
	// end inline asm
	// begin inline asm
	fma.rn.f32 %f59142, %f59116, %f65796, %f59138;
	// end inline asm
	// begin inline asm
	fma.rn.f32 %f59146, %f59116, %f65796, %f59142;
	// end inline asm
	// begin inline asm
	fma.rn.f32 %f59150, %f59116, %f65796, %f59146;
	// end inline asm
	// begin inline asm
	fma.rn.f32 %f59154, %f59116, %f65796, %f59150;
	// end inline asm
	// begin inline asm
	fma.rn.f32 %f59158, %f59116, %f65796, %f59154;
	// end inline asm
	// begin inline asm
	fma.rn.f32 %f59162, %f59116, %f65796, %f59158;
	// end inline asm
	// begin inline asm
	fma.rn.f32 %f59166, %f59116, %f65796, %f59162;
	// end inline asm
	// begin inline asm
	fma.rn.f32 %f59170, %f59116, %f65796, %f59166;
	// end inline asm
	// begin inline asm
	fma.rn.f32 %f59174, %f59116, %f65796, %f59170;
	// end inline asm
	// begin inline asm
	fma.rn.f32 %f59178, %f59116, %f65796, %f59174;
	// end inline asm
	// begin inline asm
	fma.rn.f32 %f59182, %f59116, %f65796, %f59178;
	// end inline asm
	// begin inline asm
	fma.rn.f32 %f59186, %f59116, %f65796, %f59182;
	// end inline asm
	// begin inline asm
	fma.rn.f32 %f59190, %f59116, %f65796, %f59186;
	// end inline asm
	// begin inline asm
	fma.rn.f32 %f59194, %f59116, %f65796, %f59190;
	// end inline asm
	// begin inline asm
	fma.rn.f32 %f59198, %f59116, %f65796, %f59194;
	// end inline asm
	// begin inline asm
	fma.rn.f32 %f59202, %f59116, %f65796, %f59198;
	// end inline asm
	// begin inline asm
	fma.rn.f32 %f59206, %f59116, %f65796, %f59202;
	// end inline asm
	// begin inline asm
	fma.rn.f32 %f59210, %f59116, %f65796, %f59206;
	// end inline asm
	// begin inline asm
	fma.rn.f32 %f59214, %f59116, %f65796, %f59210;
	// end inline asm
	// begin inline asm
	fma.rn.f32 %f59218, %f59116, %f65796, %f59214;
	// end inline asm
	// begin inline asm
	fma.rn.f32 %f59222, %f59116, %f65796, %f59218;
	// end inline asm
	// begin inline asm
	fma.rn.f32 %f59226, %f59116, %f65796, %f59222;
	// end inline asm
	// begin inline asm
	fma.rn.f32 %f59230, %f59116, %f65796, %f59226;
	// end inline asm
	// begin inline asm
	fma.rn.f32 %f59234, %f59116, %f65796, %f59230;
	// end inline asm
	// begin inline asm
	fma.rn.f32 %f59238, %f59116, %f65796, %f59234;
	// end inline asm
	// begin inline asm
	fma.rn.f32 %f59242, %f59116, %f65796, %f59238;
	// end inline asm
	// begin inline asm
	fma.rn.f32 %f59246, %f59116, %f65796, %f59242;
	// end inline asm
	// begin inline asm
	fma.rn.f32 %f59250, %f59116, %f65796, %f59246;
	// end inline asm
	// begin inline asm
	fma.rn.f32 %f59254, %f59116, %f65796, %f59250;
	// end inline asm
	// begin inline asm
	fma.rn.f32 %f59258, %f59116, %f65796, %f59254;
	// end inline asm
	// begin inline asm
	fma.rn.f32 %f59262, %f59116, %f65796, %f59258;
	// end inline asm
	// begin inline asm
	fma.rn.f32 %f59266, %f59116, %f65796, %f59262;
	// end inline asm
	// begin inline asm
	fma.rn.f32 %f59270, %f59116, %f65796, %f59266;
	// end inline asm
	// begin inline asm
	fma.rn.f32 %f59274, %f59116, %f65796, %f59270;
	// end inline asm
	// begin inline asm
	fma.rn.f32 %f59278, %f59116, %f65796, %f59274;
	// end inline asm
	// begin inline asm
	fma.rn.f32 %f59282, %f59116, %f65796, %f59278;
	// end inline asm
	// begin inline asm
	fma.rn.f32 %f59286, %f59116, %f65796, %f59282;
	// end inline asm
	// begin inline asm
	fma.rn.f32 %f59290, %f59116, %f65796, %f59286;
	// end inline asm
	// begin inline asm
	fma.rn.f32 %f59294, %f59116, %f65796, %f59290;
	// end inline asm
	// begin inline asm
	fma.rn.f32 %f59298, %f59116, %f65796, %f59294;
	// end inline asm
	// begin inline asm
	fma.rn.f32 %f59302, %f59116, %f65796, %f59298;
	// end inline asm
	// begin inline asm
	fma.rn.f32 %f59306, %f59116, %f65796, %f59302;
	// end inline asm
	// begin inline asm
	fma.rn.f32 %f59310, %f59116, %f65796, %f59306;
	// end inline asm
	// begin inline asm
	fma.rn.f32 %f59314, %f59116, %f65796, %f59310;
	// end inline asm
	// begin inline asm
	fma.rn.f32 %f59318, %f59116, %f65796, %f59314;
	// end inline asm
	// begin inline asm
	fma.rn.f32 %f59322, %f59116, %f65796, %f59318;
	// end inline asm
	// begin inline asm
	fma.rn.f32 %f59326, %f59116, %f65796, %f59322;
	// end inline asm
	// begin inline asm
	fma.rn.f32 %f59330, %f59116, %f65796, %f59326;
	// end inline asm
	// begin inline asm
	fma.rn.f32 %f59334, %f59116, %f65796, %f59330;
	// end inline asm
	// begin inline asm
	fma.rn.f32 %f59338, %f59116, %f65796, %f59334;
	// end inline asm
	// begin inline asm
	fma.rn.f32 %f59342, %f59116, %f65796, %f59338;
	// end inline asm
	// begin inline asm
	fma.rn.f32 %f59346, %f59116, %f65796, %f59342;
	// end inline asm
	// begin inline asm
	fma.rn.f32 %f59350, %f59116, %f65796, %f59346;
	// end inline asm
	// begin inline asm
	fma.rn.f32 %f59354, %f59116, %f65796, %f59350;
	// end inline asm
	// begin inline asm
	fma.rn.f32 %f59358, %f59116, %f65796, %f59354;
	// end inline asm
	// begin inline asm
	fma.rn.f32 %f59362, %f59116, %f65796, %f59358;
	// end inline asm
	// begin inline asm
	fma.rn.f32 %f59366, %f59116, %f65796, %f59362;
	// end inline asm
	// begin inline asm
	fma.rn.f32 %f59370, %f59116, %f65796, %f59366;
	// end inline asm
	// begin inline asm
	fma.rn.f32 %f59374, %f59116, %f65796, %f59370;
	// end inline asm
	// begin inline asm
	fma.rn.f32 %f59378, %f59116, %f65796, %f59374;
	// end inline asm
	// begin inline asm
	fma.rn.f32 %f59382, %f59116, %f65796, %f59378;
	// end inline asm
	// begin inline asm
	fma.rn.f32 %f59386, %f59116, %f65796, %f59382;
	// end inline asm
	// begin inline asm
	fma.rn.f32 %f59390, %f59116, %f65796, %f59386;
	// end inline asm
	// begin inline asm
	fma.rn.f32 %f59394, %f59116, %f65796, %f59390;
	// end inline asm
	// begin inline asm
	fma.rn.f32 %f59398, %f59116, %f65796, %f59394;
	// end inline asm
	// begin inline asm
	fma.rn.f32 %f59402, %f59116, %f65796, %f59398;
	// end inline asm
	// begin inline asm
	fma.rn.f32 %f59406, %f59116, %f65796, %f59402;
	// end inline asm
	// begin inline asm
	fma.rn.f32 %f59410, %f59116, %f65796, %f59406;
	// end inline asm
	// begin inline asm
	fma.rn.f32 %f59414, %f59116, %f65796, %f59410;
	// end inline asm
	// begin inline asm
	fma.rn.f32 %f59418, %f59116, %f65796, %f59414;
	// end inline asm
	// begin inline asm
	fma.rn.f32 %f59422, %f59116, %f65796, %f59418;
	// end inline asm
	// begin inline asm
	fma.rn.f32 %f59426, %f59116, %f65796, %f59422;
	// end inline asm
	// begin inline asm
	fma.rn.f32 %f59430, %f59116, %f65796, %f59426;
	// end inline asm
	// begin inline asm
	fma.rn.f32 %f59434, %f59116, %f65796, %f59430;
	// end inline asm
	// begin inline asm
	fma.rn.f32 %f59438, %f59116, %f65796, %f59434;
	// end inline asm
	// begin inline asm
	fma.rn.f32 %f59442, %f59116, %f65796, %f59438;
	// end inline asm
	// begin inline asm
	fma.rn.f32 %f59446, %f59116, %f65796, %f59442;
	// end inline asm
	// begin inline asm
	fma.rn.f32 %f59450, %f59116, %f65796, %f59446;
	// end inline asm
	// begin inline asm
	fma.rn.f32 %f59454, %f59116, %f65796, %f59450;
	// end inline asm
	// begin inline asm
	fma.rn.f32 %f59458, %f59116, %f65796, %f59454;
	// end inline asm
	// begin inline asm
	fma.rn.f32 %f59462, %f59116, %f65796, %f59458;
	// end inline asm
	// begin inline asm
	fma.rn.f32 %f59466, %f59116, %f65796, %f59462;
	// end inline asm
	// begin inline asm
	fma.rn.f32 %f59470, %f59116, %f65796, %f59466;
	// end inline asm
	// begin inline asm
	fma.rn.f32 %f59474, %f59116, %f65796, %f59470;
	// end inline asm
	// begin inline asm
	fma.rn.f32 %f59478, %f59116, %f65796, %f59474;
	// end inline asm
	// begin inline asm
	fma.rn.f32 %f59482, %f59116, %f65796, %f59478;
	// end inline asm
	// begin inline asm
	fma.rn.f32 %f59486, %f59116, %f65796, %f59482;
	// end inline asm
	// begin inline asm
	fma.rn.f32 %f59490, %f59116, %f65796, %f59486;
	// end inline asm
	// begin inline asm
	fma.rn.f32 %f59494, %f59116, %f65796, %f59490;
	// end inline asm
	// begin inline asm
	fma.rn.f32 %f59498, %f59116, %f65796, %f59494;
	// end inline asm
	// begin inline asm
	fma.rn.f32 %f59502, %f59116, %f65796, %f59498;
	// end inline asm
	// begin inline asm
	fma.rn.f32 %f59506, %f59116, %f65796, %f59502;
	// end inline asm
	// begin inline asm
	fma.rn.f32 %f59510, %f59116, %f65796, %f59506;
	// end inline asm
	// begin inline asm
	fma.rn.f32 %f59514, %f59116, %f65796, %f59510;
	// end inline asm
	// begin inline asm
	fma.rn.f32 %f59518, %f59116, %f65796, %f59514;
	// end inline asm
	// begin inline asm
	fma.rn.f32 %f59522, %f59116, %f65796, %f59518;
	// end inline asm
	// begin inline asm
	fma.rn.f32 %f59526, %f59116, %f65796, %f59522;
	// end inline asm
	// begin inline asm
	fma.rn.f32 %f59530, %f59116, %f65796, %f59526;
	// end inline asm
	// begin inline asm
	fma.rn.f32 %f59534, %f59116, %f65796, %f59530;
	// end inline asm
	// begin inline asm
	fma.rn.f32 %f59538, %f59116, %f65796, %f59534;
	// end inline asm
	// begin inline asm
	fma.rn.f32 %f59542, %f59116, %f65796, %f59538;
	// end inline asm
	// begin inline asm
	fma.rn.f32 %f59546, %f59116, %f65796, %f59542;
	// end inline asm
	// begin inline asm
	fma.rn.f32 %f59550, %f59116, %f65796, %f59546;
	// end inline asm
	// begin inline asm
	fma.rn.f32 %f59554, %f59116, %f65796, %f59550;
	// end inline asm
	// begin inline asm
	fma.rn.f32 %f59558, %f59116, %f65796, %f59554;
	// end inline asm
	// begin inline asm
	fma.rn.f32 %f59562, %f59116, %f65796, %f59558;
	// end inline asm
	// begin inline asm
	fma.rn.f32 %f59566, %f59116, %f65796, %f59562;
	// end inline asm
	// begin inline asm
	fma.rn.f32 %f59570, %f59116, %f65796, %f59566;
	// end inline asm
	// begin inline asm
	fma.rn.f32 %f59574, %f59116, %f65796, %f59570;
	// end inline asm
	// begin inline asm
	fma.rn.f32 %f59578, %f59116, %f65796, %f59574;
	// end inline asm
	// begin inline asm
	fma.rn.f32 %f59582, %f59116, %f65796, %f59578;
	// end inline asm
	// begin inline asm
	fma.rn.f32 %f59586, %f59116, %f65796, %f59582;
	// end inline asm
	// begin inline asm
	fma.rn.f32 %f59590, %f59116, %f65796, %f59586;
	// end inline asm
	// begin inline asm
	fma.rn.f32 %f59594, %f59116, %f65796, %f59590;
	// end inline asm
	// begin inline asm
	fma.rn.f32 %f59598, %f59116, %f65796, %f59594;
	// end inline asm
	// begin inline asm
	fma.rn.f32 %f59602, %f59116, %f65796, %f59598;
	// end inline asm
	// begin inline asm
	fma.rn.f32 %f59606, %f59116, %f65796, %f59602;
	// end inline asm
	// begin inline asm
	fma.rn.f32 %f59610, %f59116, %f65796, %f59606;
	// end inline asm
	// begin inline asm
	fma.rn.f32 %f59614, %f59116, %f65796, %f59610;
	// end inline asm
	// begin inline asm
	fma.rn.f32 %f59618, %f59116, %f65796, %f59614;
	// end inline asm
	// begin inline asm
	fma.rn.f32 %f59622, %f59116, %f65796, %f59618;
	// end inline asm
	// begin inline asm
	fma.rn.f32 %f59626, %f59116, %f65796, %f59622;
	// end inline asm
	// begin inline asm
	sin.approx.f32  %f59630, %f59626;
	// end inline asm
	// begin inline asm
	fma.rn.f32 %f59632, %f59630, %f65796, %f59626;
	// end inline asm
	// begin inline asm
	fma.rn.f32 %f59636, %f59630, %f65796, %f59632;
	// end inline asm
	// begin inline asm
	fma.rn.f32 %f59640, %f59630, %f65796, %f59636;
	// end inline asm
	// begin inline asm
	fma.rn.f32 %f59644, %f59630, %f65796, %f59640;
	// end inline asm
	// begin inline asm
	fma.rn.f32 %f59648, %f59630, %f65796, %f59644;
	// end inline asm
	// begin inline asm
	fma.rn.f32 %f59652, %f59630, %f65796, %f59648;
	// end inline asm
	// begin inline asm
	fma.rn.f32 %f59656, %f59630, %f65796, %f59652;
	// end inline asm
	// begin inline asm
	fma.rn.f32 %f59660, %f59630, %f65796, %f59656;
	// end inline asm
	// begin inline asm
	fma.rn.f32 %f59664, %f59630, %f65796, %f59660;
	// end inline asm
	// begin inline asm
	fma.rn.f32 %f59668, %f59630, %f65796, %f59664;
	// end inline asm
	// begin inline asm
	fma.rn.f32 %f59672, %f59630, %f65796, %f59668;
	// end inline asm
	// begin inline asm
	fma.rn.f32 %f59676, %f59630, %f65796, %f59672;
	// end inline asm
	// begin inline asm
	fma.rn.f32 %f59680, %f59630, %f65796, %f59676;
	// end inline asm
	// begin inline asm
	fma.rn.f32 %f59684, %f59630, %f65796, %f59680;
	// end inline asm
	// begin inline asm
	fma.rn.f32 %f59688, %f59630, %f65796, %f59684;
	// end inline asm
	// begin inline asm
	fma.rn.f32 %f59692, %f59630, %f65796, %f59688;
	// end inline asm
	// begin inline asm
	fma.rn.f32 %f59696, %f59630, %f65796, %f59692;
	// end inline asm
	// begin inline asm
	fma.rn.f32 %f59700, %f59630, %f65796, %f59696;
	// end inline asm
	// begin inline asm
	fma.rn.f32 %f59704, %f59630, %f65796, %f59700;
	// end inline asm
	// begin inline asm
	fma.rn.f32 %f59708, %f59630, %f65796, %f59704;
	// end inline asm
	// begin inline asm
	fma.rn.f32 %f59712, %f59630, %f65796, %f59708;
	// end inline asm
	// begin inline asm
	fma.rn.f32 %f59716, %f59630, %f65796, %f59712;
	// end inline asm
	// begin inline asm
	fma.rn.f32 %f59720, %f59630, %f65796, %f59716;
	// end inline asm
	// begin inline asm
	fma.rn.f32 %f59724, %f59630, %f65796, %f59720;
	// end inline asm
	// begin inline asm
	fma.rn.f32 %f59728, %f59630, %f65796, %f59724;
	// end inline asm
	// begin inline asm
	fma.rn.f32 %f59732, %f59630, %f65796, %f59728;
	// end inline asm
	// begin inline asm
	fma.rn.f32 %f59736, %f59630, %f65796, %f59732;
	// end inline asm
	// begin inline asm
	fma.rn.f32 %f59740, %f59630, %f65796, %f59736;
	// end inline asm
	// begin inline asm
	fma.rn.f32 %f59744, %f59630, %f65796, %f59740;
	// end inline asm
	// begin inline asm
	fma.rn.f32 %f59748, %f59630, %f65796, %f59744;
	// end inline asm
	// begin inline asm
	fma.rn.f32 %f59752, %f59630, %f65796, %f59748;
	// end inline asm
	// begin inline asm
	fma.rn.f32 %f59756, %f59630, %f65796, %f59752;
	// end inline asm
	// begin inline asm
	fma.rn.f32 %f59760, %f59630, %f65796, %f59756;
	// end inline asm
	// begin inline asm
	fma.rn.f32 %f59764, %f59630, %f65796, %f59760;
	// end inline asm
	// begin inline asm
	fma.rn.f32 %f59768, %f59630, %f65796, %f59764;
	// end inline asm
	// begin inline asm
	fma.rn.f32 %f59772, %f59630, %f65796, %f59768;
	// end inline asm
	// begin inline asm
	fma.rn.f32 %f59776, %f59630, %f65796, %f59772;
	// end inline asm
	// begin inline asm
	fma.rn.f32 %f59780, %f59630, %f65796, %f59776;
	// end inline asm
	// begin inline asm
	fma.rn.f32 %f59784, %f59630, %f65796, %f59780;
	// end inline asm
	// begin inline asm
	fma.rn.f32 %f59788, %f59630, %f65796, %f59784;
	// end inline asm
	// begin inline asm
	fma.rn.f32 %f59792, %f59630, %f65796, %f59788;
	// end inline asm
	// begin inline asm
	fma.rn.f32 %f59796, %f59630, %f65796, %f59792;
	// end inline asm
	// begin inline asm
	fma.rn.f32 %f59800, %f59630, %f65796, %f59796;
	// end inline asm
	// begin inline asm
	fma.rn.f32 %f59804, %f59630, %f65796, %f59800;
	// end inline asm
	// begin inline asm
	fma.rn.f32 %f59808, %f59630, %f65796, %f59804;
	// end inline asm
	// begin inline asm
	fma.rn.f32 %f59812, %f59630, %f65796, %f59808;
	// end inline asm
	// begin inline asm
	fma.rn.f32 %f59816, %f59630, %f65796, %f59812;
	// end inline asm
	// begin inline asm
	fma.rn.f32 %f59820, %f59630, %f65796, %f59816;
	// end inline asm
	// begin inline asm
	fma.rn.f32 %f59824, %f59630, %f65796, %f59820;
	// end inline asm
	// begin inline asm
	fma.rn.f32 %f59828, %f59630, %f65796, %f59824;
	// end inline asm
	// begin inline asm
	fma.rn.f32 %f59832, %f59630, %f65796, %f59828;
	// end inline asm
	// begin inline asm
	fma.rn.f32 %f59836, %f59630, %f65796, %f59832;
	// end inline asm
	// begin inline asm
	fma.rn.f32 %f59840, %f59630, %f65796, %f59836;
	// end inline asm
	// begin inline asm
	fma.rn.f32 %f59844, %f59630, %f65796, %f59840;
	// end inline asm
	// begin inline asm
	fma.rn.f32 %f59848, %f59630, %f65796, %f59844;
	// end inline asm
	// begin inline asm
	fma.rn.f32 %f59852, %f59630, %f65796, %f59848;
	// end inline asm
	// begin inline asm
	fma.rn.f32 %f59856, %f59630, %f65796, %f59852;
	// end inline asm
	// begin inline asm
	fma.rn.f32 %f59860, %f59630, %f65796, %f59856;
	// end inline asm
	// begin inline asm
	fma.rn.f32 %f59864, %f59630, %f65796, %f59860;
	// end inline asm
	// begin inline asm
	fma.rn.f32 %f59868, %f59630, %f65796, %f59864;
	// end inline asm
	// begin inline asm
	fma.rn.f32 %f59872, %f59630, %f65796, %f59868;
	// end inline asm
	// begin inline asm
	fma.rn.f32 %f59876, %f59630, %f65796, %f59872;
	// end inline asm
	// begin inline asm
	fma.rn.f32 %f59880, %f59630, %f65796, %f59876;
	// end inline asm
	// begin inline asm
	fma.rn.f32 %f59884, %f59630, %f65796, %f59880;
	// end inline asm
	// begin inline asm
	fma.rn.f32 %f59888, %f59630, %f65796, %f59884;
	// end inline asm
	// begin inline asm
	fma.rn.f32 %f59892, %f59630, %f65796, %f59888;
	// end inline asm
	// begin inline asm
	fma.rn.f32 %f59896, %f59630, %f65796, %f59892;
	// end inline asm
	// begin inline asm
	fma.rn.f32 %f59900, %f59630, %f65796, %f59896;
	// end inline asm
	// begin inline asm
	fma.rn.f32 %f59904, %f59630, %f65796, %f59900;
	// end inline asm
	// begin inline asm
	fma.rn.f32 %f59908, %f59630, %f65796, %f59904;
	// end inline asm
	// begin inline asm
	fma.rn.f32 %f59912, %f59630, %f65796, %f59908;
	// end inline asm
	// begin inline asm
	fma.rn.f32 %f59916, %f59630, %f65796, %f59912;
	// end inline asm
	// begin inline asm
	fma.rn.f32 %f59920, %f59630, %f65796, %f59916;
	// end inline asm
	// begin inline asm
	fma.rn.f32 %f59924, %f59630, %f65796, %f59920;
	// end inline asm
	// begin inline asm
	fma.rn.f32 %f59928, %f59630, %f65796, %f59924;
	// end inline asm
	// begin inline asm
	fma.rn.f32 %f59932, %f59630, %f65796, %f59928;
	// end inline asm
	// begin inline asm
	fma.rn.f32 %f59936, %f59630, %f65796, %f59932;
	// end inline asm
	// begin inline asm
	fma.rn.f32 %f59940, %f59630, %f65796, %f59936;
	// end inline asm
	// begin inline asm
	fma.rn.f32 %f59944, %f59630, %f65796, %f59940;
	// end inline asm
	// begin inline asm
	fma.rn.f32 %f59948, %f59630, %f65796, %f59944;
	// end inline asm
	// begin inline asm
	fma.rn.f32 %f59952, %f59630, %f65796, %f59948;
	// end inline asm
	// begin inline asm
	fma.rn.f32 %f59956, %f59630, %f65796, %f59952;
	// end inline asm
	// begin inline asm
	fma.rn.f32 %f59960, %f59630, %f65796, %f59956;
	// end inline asm
	// begin inline asm
	fma.rn.f32 %f59964, %f59630, %f65796, %f59960;
	// end inline asm
	// begin inline asm
	fma.rn.f32 %f59968, %f59630, %f65796, %f59964;
	// end inline asm
	// begin inline asm
	fma.rn.f32 %f59972, %f59630, %f65796, %f59968;
	// end inline asm
	// begin inline asm
	fma.rn.f32 %f59976, %f59630, %f65796, %f59972;
	// end inline asm
	// begin inline asm
	fma.rn.f32 %f59980, %f59630, %f65796, %f59976;
	// end inline asm
	// begin inline asm
	fma.rn.f32 %f59984, %f59630, %f65796, %f59980;
	// end inline asm
	// begin inline asm
	fma.rn.f32 %f59988, %f59630, %f65796, %f59984;
	// end inline asm
	// begin inline asm
	fma.rn.f32 %f59992, %f59630, %f65796, %f59988;
	// end inline asm
	// begin inline asm
	fma.rn.f32 %f59996, %f59630, %f65796, %f59992;
	// end inline asm
	// begin inline asm
	fma.rn.f32 %f60000, %f59630, %f65796, %f59996;
	// end inline asm
	// begin inline asm
	fma.rn.f32 %f60004, %f59630, %f65796, %f60000;
	// end inline asm
	// begin inline asm
	fma.rn.f32 %f60008, %f59630, %f65796, %f60004;
	// end inline asm
	// begin inline asm
	fma.rn.f32 %f60012, %f59630, %f65796, %f60008;
	// end inline asm
	// begin inline asm
	fma.rn.f32 %f60016, %f59630, %f65796, %f60012;
	// end inline asm
	// begin inline asm
	fma.rn.f32 %f60020, %f59630, %f65796, %f60016;
	// end inline asm
	// begin inline asm
	fma.rn.f32 %f60024, %f59630, %f65796, %f60020;
	// end inline asm
	// begin inline asm
	fma.rn.f32 %f60028, %f59630, %f65796, %f60024;
	// end inline asm
	// begin inline asm
	fma.rn.f32 %f60032, %f59630, %f65796, %f60028;
	// end inline asm
	// begin inline asm
	fma.rn.f32 %f60036, %f59630, %f65796, %f60032;
	// end inline asm
	// begin inline asm
	fma.rn.f32 %f60040, %f59630, %f65796, %f60036;
	// end inline asm
	// begin inline asm
	fma.rn.f32 %f60044, %f59630, %f65796, %f60040;
	// end inline asm
	// begin inline asm
	fma.rn.f32 %f60048, %f59630, %f65796, %f60044;
	// end inline asm
	// begin inline asm
	fma.rn.f32 %f60052, %f59630, %f65796, %f60048;
	// end inline asm
	// begin inline asm
	fma.rn.f32 %f60056, %f59630, %f65796, %f60052;
	// end inline asm
	// begin inline asm
	fma.rn.f32 %f60060, %f59630, %f65796, %f60056;
	// end inline asm
	// begin inline asm
	fma.rn.f32 %f60064, %f59630, %f65796, %f60060;
	// end inline asm
	// begin inline asm
	fma.rn.f32 %f60068, %f59630, %f65796, %f60064;
	// end inline asm
	// begin inline asm
	fma.rn.f32 %f60072, %f59630, %f65796, %f60068;
	// end inline asm
	// begin inline asm
	fma.rn.f32 %f60076, %f59630, %f65796, %f60072;
	// end inline asm
	// begin inline asm
	fma.rn.f32 %f60080, %f59630, %f65796, %f60076;
	// end inline asm
	// begin inline asm
	fma.rn.f32 %f60084, %f59630, %f65796, %f60080;
	// end inline asm
	// begin inline asm
	fma.rn.f32 %f60088, %f59630, %f65796, %f60084;
	// end inline asm
	// begin inline asm
	fma.rn.f32 %f60092, %f59630, %f65796, %f60088;
	// end inline asm
	// begin inline asm
	fma.rn.f32 %f60096, %f59630, %f65796, %f60092;
	// end inline asm
	// begin inline asm
	fma.rn.f32 %f60100, %f59630, %f65796, %f60096;
	// end inline asm
	// begin inline asm
	fma.rn.f32 %f60104, %f59630, %f65796, %f60100;
	// end inline asm
	// begin inline asm
	fma.rn.f32 %f60108, %f59630, %f65796, %f60104;
	// end inline asm
	// begin inline asm
	fma.rn.f32 %f60112, %f59630, %f65796, %f60108;
	// end inline asm
	// begin inline asm
	fma.rn.f32 %f60116, %f59630, %f65796, %f60112;
	// end inline asm
	// begin inline asm
	fma.rn.f32 %f60120, %f59630, %f65796, %f60116;
	// end inline asm
	// begin inline asm
	fma.rn.f32 %f60124, %f59630, %f65796, %f60120;
	// end inline asm
	// begin inline asm
	fma.rn.f32 %f60128, %f59630, %f65796, %f60124;
	// end inline asm
	// begin inline asm
	fma.rn.f32 %f60132, %f59630, %f65796, %f60128;
	// end inline asm
	// begin inline asm
	fma.rn.f32 %f60136, %f59630, %f65796, %f60132;
	// end inline asm
	// begin inline asm
	fma.rn.f32 %f60140, %f59630, %f65796, %f60136;
	// end inline asm
	// begin inline asm
	sin.approx.f32  %f60144, %f60140;
	// end inline asm
	// begin inline asm
	fma.rn.f32 %f60146, %f60144, %f65796, %f60140;
	// end inline asm
	// begin inline asm
	fma.rn.f32 %f60150, %f60144, %f65796, %f60146;
	// end inline asm
	// begin inline asm
	fma.rn.f32 %f60154, %f60144, %f65796, %f60150;
	// end inline asm
	// begin inline asm
	fma.rn.f32 %f60158, %f60144, %f65796, %f60154;
	// end inline asm
	// begin inline asm
	fma.rn.f32 %f60162, %f60144, %f65796, %f60158;
	// end inline asm
	// begin inline asm
	fma.rn.f32 %f60166, %f60144, %f65796, %f60162;
	// end inline asm
	// begin inline asm
	fma.rn.f32 %f60170, %f60144, %f65796, %f60166;
	// end inline asm
	// begin inline asm
	fma.rn.f32 %f60174, %f60144, %f65796, %f60170;
	// end inline asm
	// begin inline asm
	fma.rn.f32 %f60178, %f60144, %f65796, %f60174;
	// end inline asm
	// begin inline asm
	fma.rn.f32 %f60182, %f60144, %f65796, %f60178;
	// end inline asm
	// begin inline asm
	fma.rn.f32 %f60186, %f60144, %f65796, %f60182;
	// end inline asm
	// begin inline asm
	fma.rn.f32 %f60190, %f60144, %f65796, %f60186;
	// end inline asm
	// begin inline asm
	fma.rn.f32 %f60194, %f60144, %f65796, %f60190;
	// end inline asm
	// begin inline asm
	fma.rn.f32 %f60198, %f60144, %f65796, %f60194;
	// end inline asm
	// begin inline asm
	fma.rn.f32 %f60202, %f60144, %f65796, %f60198;
	// end inline asm
	// begin inline asm
	fma.rn.f32 %f60206, %f60144, %f65796, %f60202;
	// end inline asm
	// begin inline asm
	fma.rn.f32 %f60210, %f60144, %f65796, %f60206;
	// end inline asm
	// begin inline asm
	fma.rn.f32 %f60214, %f60144, %f65796, %f60210;
	// end inline asm
	// begin inline asm
	fma.rn.f32 %f60218, %f60144, %f65796, %f60214;
	// end inline asm
	// begin inline asm
	fma.rn.f32 %f60222, %f60144, %f65796, %f60218;
	// end inline asm
	// begin inline asm
	fma.rn.f32 %f60226, %f60144, %f65796, %f60222;
	// end inline asm
	// begin inline asm
	fma.rn.f32 %f60230, %f60144, %f65796, %f60226;
	// end inline asm
	// begin inline asm
	fma.rn.f32 %f60234, %f60144, %f65796, %f60230;
	// end inline asm
	// begin inline asm
	fma.rn.f32 %f60238, %f60144, %f65796, %f60234;
	// end inline asm
	// begin inline asm
	fma.rn.f32 %f60242, %f60144, %f65796, %f60238;
	// end inline asm
	// begin inline asm
	fma.rn.f32 %f60246, %f60144, %f65796, %f60242;
	// end inline asm
	// begin inline asm
	fma.rn.f32 %f60250, %f60144, %f65796, %f60246;
	// end inline asm
	// begin inline asm
	fma.rn.f32 %f60254, %f60144, %f65796, %f60250;
	// end inline asm
	// begin inline asm
	fma.rn.f32 %f60258, %f60144, %f65796, %f60254;
	// end inline asm
	// begin inline asm
	fma.rn.f32 %f60262, %f60144, %f65796, %f60258;
	// end inline asm
	// begin inline asm
	fma.rn.f32 %f60266, %f60144, %f65796, %f60262;
	// end inline asm
	// begin inline asm
	fma.rn.f32 %f60270, %f60144, %f65796, %f60266;
	// end inline asm
	// begin inline asm
	fma.rn.f32 %f60274, %f60144, %f65796, %f60270;
	// end inline asm
	// begin inline asm
	fma.rn.f32 %f60278, %f60144, %f65796, %f60274;
	// end inline asm
	// begin inline asm
	fma.rn.f32 %f60282, %f60144, %f65796, %f60278;
	// end inline asm
	// begin inline asm
	fma.rn.f32 %f60286, %f60144, %f65796, %f60282;
	// end inline asm
	// begin inline asm
	fma.rn.f32 %f60290, %f60144, %f65796, %f60286;
	// end inline asm
	// begin inline asm
	fma.rn.f32 %f60294, %f60144, %f65796, %f60290;
	// end inline asm
	// begin inline asm
	fma.rn.f32 %f60298, %f60144, %f65796, %f60294;
	// end inline asm
	// begin inline asm
	fma.rn.f32 %f60302, %f60144, %f65796, %f60298;
	// end inline asm
	// begin inline asm
	fma.rn.f32 %f60306, %f60144, %f65796, %f60302;
	// end inline asm
	// begin inline asm
	fma.rn.f32 %f60310, %f60144, %f65796, %f60306;
	// end inline asm
	// begin inline asm
	fma.rn.f32 %f60314, %f60144, %f65796, %f60310;
	// end inline asm
	// begin inline asm
	fma.rn.f32 %f60318, %f60144, %f65796, %f60314;
	// end inline asm
	// begin inline asm
	fma.rn.f32 %f60322, %f60144, %f65796, %f60318;
	// end inline asm
	// begin inline asm
	fma.rn.f32 %f60326, %f60144, %f65796, %f60322;
	// end inline asm
	// begin inline asm
	fma.rn.f32 %f60330, %f60144, %f65796, %f60326;
	// end inline asm
	// begin inline asm
	fma.rn.f32 %f60334, %f60144, %f65796, %f60330;
	// end inline asm
	// begin inline asm
	fma.rn.f32 %f60338, %f60144, %f65796, %f60334;
	// end inline asm
	// begin inline asm
	fma.rn.f32 %f60342, %f60144, %f65796, %f60338;
	// end inline asm
	// begin inline asm
	fma.rn.f32 %f60346, %f60144, %f65796, %f60342;
	// end inline asm
	// begin inline asm
	fma.rn.f32 %f60350, %f60144, %f65796, %f60346;
	// end inline asm
	// begin inline asm
	fma.rn.f32 %f60354, %f60144, %f65796, %f60350;
	// end inline asm
	// begin inline asm
	fma.rn.f32 %f60358, %f60144, %f65796, %f60354;
	// end inline asm
	// begin inline asm
	fma.rn.f32 %f60362, %f60144, %f65796, %f60358;
	// end inline asm
	// begin inline asm
	fma.rn.f32 %f60366, %f60144, %f65796, %f60362;
	// end inline asm
	// begin inline asm
	fma.rn.f32 %f60370, %f60144, %f65796, %f60366;
	// end inline asm
	// begin inline asm
	fma.rn.f32 %f60374, %f60144, %f65796, %f60370;
	// end inline asm
	// begin inline asm
	fma.rn.f32 %f60378, %f60144, %f65796, %f60374;
	// end inline asm
	// begin inline asm
	fma.rn.f32 %f60382, %f60144, %f65796, %f60378;
	// end inline asm
	// begin inline asm
	fma.rn.f32 %f60386, %f60144, %f65796, %f60382;
	// end inline asm
	// begin inline asm
	fma.rn.f32 %f60390, %f60144, %f65796, %f60386;
	// end inline asm
	// begin inline asm
	fma.rn.f32 %f60394, %f60144, %f65796, %f60390;
	// end inline asm
	// begin inline asm
	fma.rn.f32 %f60398, %f60144, %f65796, %f60394;
	// end inline asm
	// begin inline asm
	fma.rn.f32 %f60402, %f60144, %f65796, %f60398;
	// end inline asm
	// begin inline asm
	fma.rn.f32 %f60406, %f60144, %f65796, %f60402;
	// end inline asm
	// begin inline asm
	fma.rn.f32 %f60410, %f60144, %f65796, %f60406;
	// end inline asm
	// begin inline asm
	fma.rn.f32 %f60414, %f60144, %f65796, %f60410;
	// end inline asm
	// begin inline asm
	fma.rn.f32 %f60418, %f60144, %f65796, %f60414;
	// end inline asm
	// begin inline asm
	fma.rn.f32 %f60422, %f60144, %f65796, %f60418;
	// end inline asm
	// begin inline asm
	fma.rn.f32 %f60426, %f60144, %f65796, %f60422;
	// end inline asm
	// begin inline asm
	fma.rn.f32 %f60430, %f60144, %f65796, %f60426;
	// end inline asm
	// begin inline asm
	fma.rn.f32 %f60434, %f60144, %f65796, %f60430;
	// end inline asm
	// begin inline asm
	fma.rn.f32 %f60438, %f60144, %f65796, %f60434;
	// end inline asm
	// begin inline asm
	fma.rn.f32 %f60442, %f60144, %f65796, %f60438;
	// end inline asm
	// begin inline asm
	fma.rn.f32 %f60446, %f60144, %f65796, %f60442;
	// end inline asm
	// begin inline asm
	fma.rn.f32 %f60450, %f60144, %f65796, %f60446;
	// end inline asm
	// begin inline asm
	fma.rn.f32 %f60454, %f60144, %f65796, %f60450;
	// end inline asm
	// begin inline asm
	fma.rn.f32 %f60458, %f60144, %f65796, %f60454;
	// end inline asm
	// begin inline asm
	fma.rn.f32 %f60462, %f60144, %f65796, %f60458;
	// end inline asm
	// begin inline asm
	fma.rn.f32 %f60466, %f60144, %f65796, %f60462;
	// end inline asm
	// begin inline asm
	fma.rn.f32 %f60470, %f60144, %f65796, %f60466;
	// end inline asm
	// begin inline asm
	fma.rn.f32 %f60474, %f60144, %f65796, %f60470;
	// end inline asm
	// begin inline asm
	fma.rn.f32 %f60478, %f60144, %f65796, %f60474;
	// end inline asm
	// begin inline asm
	fma.rn.f32 %f60482, %f60144, %f65796, %f60478;
	// end inline asm
	// begin inline asm
	fma.rn.f32 %f60486, %f60144, %f65796, %f60482;
	// end inline asm
	// begin inline asm
	fma.rn.f32 %f60490, %f60144, %f65796, %f60486;
	// end inline asm
	// begin inline asm
	fma.rn.f32 %f60494, %f60144, %f65796, %f60490;
	// end inline asm
	// begin inline asm
	fma.rn.f32 %f60498, %f60144, %f65796, %f60494;
	// end inline asm
	// begin inline asm
	fma.rn.f32 %f60502, %f60144, %f65796, %f60498;
	// end inline asm
	// begin inline asm
	fma.rn.f32 %f60506, %f60144, %f65796, %f60502;
	// end inline asm
	// begin inline asm
	fma.rn.f32 %f60510, %f60144, %f65796, %f60506;
	// end inline asm
	// begin inline asm
	fma.rn.f32 %f60514, %f60144, %f65796, %f60510;
	// end inline asm
	// begin inline asm
	fma.rn.f32 %f60518, %f60144, %f65796, %f60514;
	// end inline asm
	// begin inline asm
	fma.rn.f32 %f60522, %f60144, %f65796, %f60518;
	// end inline asm
	// begin inline asm
	fma.rn.f32 %f60526, %f60144, %f65796, %f60522;
	// end inline asm
	// begin inline asm
	fma.rn.f32 %f60530, %f60144, %f65796, %f60526;
	// end inline asm
	// begin inline asm
	fma.rn.f32 %f60534, %f60144, %f65796, %f60530;
	// end inline asm
	// begin inline asm
	fma.rn.f32 %f60538, %f60144, %f65796, %f60534;
	// end inline asm
	// begin inline asm
	fma.rn.f32 %f60542, %f60144, %f65796, %f60538;
	// end inline asm
	// begin inline asm
	fma.rn.f32 %f60546, %f60144, %f65796, %f60542;
	// end inline asm
	// begin inline asm
	fma.rn.f32 %f60550, %f60144, %f65796, %f60546;
	// end inline asm
	// begin inline asm
	fma.rn.f32 %f60554, %f60144, %f65796, %f60550;
	// end inline asm
	// begin inline asm
	fma.rn.f32 %f60558, %f60144, %f65796, %f60554;
	// end inline asm
	// begin inline asm
	fma.rn.f32 %f60562, %f60144, %f65796, %f60558;
	// end inline asm
	// begin inline asm
	fma.rn.f32 %f60566, %f60144, %f65796, %f60562;
	// end inline asm
	// begin inline asm
	fma.rn.f32 %f60570, %f60144, %f65796, %f60566;
	// end inline asm
	// begin inline asm
	fma.rn.f32 %f60574, %f60144, %f65796, %f60570;
	// end inline asm
	// begin inline asm
	fma.rn.f32 %f60578, %f60144, %f65796, %f60574;
	// end inline asm
	// begin inline asm
	fma.rn.f32 %f60582, %f60144, %f65796, %f60578;
	// end inline asm
	// begin inline asm
	fma.rn.f32 %f60586, %f60144, %f65796, %f60582;
	// end inline asm
	// begin inline asm
	fma.rn.f32 %f60590, %f60144, %f65796, %f60586;
	// end inline asm
	// begin inline asm
	fma.rn.f32 %f60594, %f60144, %f65796, %f60590;
	// end inline asm
	// begin inline asm
	fma.rn.f32 %f60598, %f60144, %f65796, %f60594;
	// end inline asm
	// begin inline asm
	fma.rn.f32 %f60602, %f60144, %f65796, %f60598;
	// end inline asm
	// begin inline asm
	fma.rn.f32 %f60606, %f60144, %f65796, %f60602;
	// end inline asm
	// begin inline asm
	fma.rn.f32 %f60610, %f60144, %f65796, %f60606;
	// end inline asm
	// begin inline asm
	fma.rn.f32 %f60614, %f60144, %f65796, %f60610;
	// end inline asm
	// begin inline asm
	fma.rn.f32 %f60618, %f60144, %f65796, %f60614;
	// end inline asm
	// begin inline asm
	fma.rn.f32 %f60622, %f60144, %f65796, %f60618;
	// end inline asm
	// begin inline asm
	fma.rn.f32 %f60626, %f60144, %f65796, %f60622;
	// end inline asm
	// begin inline asm
	fma.rn.f32 %f60630, %f60144, %f65796, %f60626;
	// end inline asm
	// begin inline asm
	fma.rn.f32 %f60634, %f60144, %f65796, %f60630;
	// end inline asm
	// begin inline asm
	fma.rn.f32 %f60638, %f60144, %f65796, %f60634;
	// end inline asm
	// begin inline asm
	fma.rn.f32 %f60642, %f60144, %f65796, %f60638;
	// end inline asm
	// begin inline asm
	fma.rn.f32 %f60646, %f60144, %f65796, %f60642;
	// end inline asm
	// begin inline asm
	fma.rn.f32 %f60650, %f60144, %f65796, %f60646;
	// end inline asm
	// begin inline asm
	fma.rn.f32 %f60654, %f60144, %f65796, %f60650;
	// end inline asm
	// begin inline asm
	sin.approx.f32  %f60658, %f60654;
	// end inline asm
	// begin inline asm
	fma.rn.f32 %f60660, %f60658, %f65796, %f60654;
	// end inline asm
	// begin inline asm
	fma.rn.f32 %f60664, %f60658, %f65796, %f60660;
	// end inline asm
	// begin inline asm
	fma.rn.f32 %f60668, %f60658, %f65796, %f60664;
	// end inline asm
	// begin inline asm
	fma.rn.f32 %f60672, %f60658, %f65796, %f60668;
	// end inline asm
	// begin inline asm
	fma.rn.f32 %f60676, %f60658, %f65796, %f60672;
	// end inline asm
	// begin inline asm
	fma.rn.f32 %f60680, %f60658, %f65796, %f60676;
	// end inline asm
	// begin inline asm
	fma.rn.f32 %f60684, %f60658, %f65796, %f60680;
	// end inline asm
	// begin inline asm
	fma.rn.f32 %f60688, %f60658, %f65796, %f60684;
	// end inline asm
	// begin inline asm
	fma.rn.f32 %f60692, %f60658, %f65796, %f60688;
	// end inline asm
	// begin inline asm
	fma.rn.f32 %f60696, %f60658, %f65796, %f60692;
	// end inline asm
	// begin inline asm
	fma.rn.f32 %f60700, %f60658, %f65796, %f60696;
	// end inline asm
	// begin inline asm
	fma.rn.f32 %f60704, %f60658, %f65796, %f60700;
	// end inline asm
	// begin inline asm
	fma.rn.f32 %f60708, %f60658, %f65796, %f60704;
	// end inline asm
	// begin inline asm
	fma.rn.f32 %f60712, %f60658, %f65796, %f60708;
	// end inline asm
	// begin inline asm
	fma.rn.f32 %f60716, %f60658, %f65796, %f60712;
	// end inline asm
	// begin inline asm
	fma.rn.f32 %f60720, %f60658, %f65796, %f60716;
	// end inline asm
	// begin inline asm
	fma.rn.f32 %f60724, %f60658, %f65796, %f60720;
	// end inline asm
	// begin inline asm
	fma.rn.f32 %f60728, %f60658, %f65796, %f60724;
	// end inline asm
	// begin inline asm
	fma.rn.f32 %f60732, %f60658, %f65796, %f60728;
	// end inline asm
	// begin inline asm
	fma.rn.f32 %f60736, %f60658, %f65796, %f60732;
	// end inline asm
	// begin inline asm
	fma.rn.f32 %f60740, %f60658, %f65796, %f60736;
	// end inline asm
	// begin inline asm
	fma.rn.f32 %f60744, %f60658, %f65796, %f60740;
	// end inline asm
	// begin inline asm
	fma.rn.f32 %f60748, %f60658, %f65796, %f60744;
	// end inline asm
	// begin inline asm
	fma.rn.f32 %f60752, %f60658, %f65796, %f60748;
	// end inline asm
	// begin inline asm
	fma.rn.f32 %f60756, %f60658, %f65796, %f60752;
	// end inline asm
	// begin inline asm
	fma.rn.f32 %f60760, %f60658, %f65796, %f60756;
	// end inline asm
	// begin inline asm
	fma.rn.f32 %f60764, %f60658, %f65796, %f60760;
	// end inline asm
	// begin inline asm
	fma.rn.f32 %f60768, %f60658, %f65796, %f60764;
	// end inline asm
	// begin inline asm
	fma.rn.f32 %f60772, %f60658, %f65796, %f60768;
	// end inline asm
	// begin inline asm
	fma.rn.f32 %f60776, %f60658, %f65796, %f60772;
	// end inline asm
	// begin inline asm
	fma.rn.f32 %f60780, %f60658, %f65796, %f60776;
	// end inline asm
	// begin inline asm
	fma.rn.f32 %f60784, %f60658, %f65796, %f60780;
	// end inline asm
	// begin inline asm
	fma.rn.f32 %f60788, %f60658, %f65796, %f60784;
	// end inline asm
	// begin inline asm
	fma.rn.f32 %f60792, %f60658, %f65796, %f60788;
	// end inline asm
	// begin inline asm
	fma.rn.f32 %f60796, %f60658, %f65796, %f60792;
	// end inline asm
	// begin inline asm
	fma.rn.f32 %f60800, %f60658, %f65796, %f60796;
	// end inline asm
	// begin inline asm
	fma.rn.f32 %f60804, %f60658, %f65796, %f60800;
	// end inline asm
	// begin inline asm
	fma.rn.f32 %f60808, %f60658, %f65796, %f60804;
	// end inline asm
	// begin inline asm
	fma.rn.f32 %f60812, %f60658, %f65796, %f60808;
	// end inline asm
	// begin inline asm
	fma.rn.f32 %f60816, %f60658, %f65796, %f60812;
	// end inline asm
	// begin inline asm
	fma.rn.f32 %f60820, %f60658, %f65796, %f60816;
	// end inline asm
	// begin inline asm
	fma.rn.f32 %f60824, %f60658, %f65796, %f60820;
	// end inline asm
	// begin inline asm
	fma.rn.f32 %f60828, %f60658, %f65796, %f60824;
	// end inline asm
	// begin inline asm
	fma.rn.f32 %f60832, %f60658, %f65796, %f60828;
	// end inline asm
	// begin inline asm
	fma.rn.f32 %f60836, %f60658, %f65796, %f60832;
	// end inline asm
	// begin inline asm
	fma.rn.f32 %f60840, %f60658, %f65796, %f60836;
	// end inline asm
	// begin inline asm
	fma.rn.f32 %f60844, %f60658, %f65796, %f60840;
	// end inline asm
	// begin inline asm
	fma.rn.f32 %f60848, %f60658, %f65796, %f60844;
	// end inline asm
	// begin inline asm
	fma.rn.f32 %f60852, %f60658, %f65796, %f60848;
	// end inline asm
	// begin inline asm
	fma.rn.f32 %f60856, %f60658, %f65796, %f60852;
	// end inline asm
	// begin inline asm
	fma.rn.f32 %f60860, %f60658, %f65796, %f60856;
	// end inline asm
	// begin inline asm
	fma.rn.f32 %f60864, %f60658, %f65796, %f60860;
	// end inline asm
	// begin inline asm
	fma.rn.f32 %f60868, %f60658, %f65796, %f60864;
	// end inline asm
	// begin inline asm
	fma.rn.f32 %f60872, %f60658, %f65796, %f60868;
	// end inline asm
	// begin inline asm
	fma.rn.f32 %f60876, %f60658, %f65796, %f60872;
	// end inline asm
	// begin inline asm
	fma.rn.f32 %f60880, %f60658, %f65796, %f60876;
	// end inline asm
	// begin inline asm
	fma.rn.f32 %f60884, %f60658, %f65796, %f60880;
	// end inline asm
	// begin inline asm
	fma.rn.f32 %f60888, %f60658, %f65796, %f60884;
	// end inline asm
	// begin inline asm
	fma.rn.f32 %f60892, %f60658, %f65796, %f60888;
	// end inline asm
	// begin inline asm
	fma.rn.f32 %f60896, %f60658, %f65796, %f60892;
	// end inline asm
	// begin inline asm
	fma.rn.f32 %f60900, %f60658, %f65796, %f60896;
	// end inline asm
	// begin inline asm
	fma.rn.f32 %f60904, %f60658, %f65796, %f60900;
	// end inline asm
	// begin inline asm
	fma.rn.f32 %f60908, %f60658, %f65796, %f60904;
	// end inline asm
	// begin inline asm
	fma.rn.f32 %f60912, %f60658, %f65796, %f60908;
	// end inline asm
	// begin inline asm
	fma.rn.f32 %f60916, %f60658, %f65796, %f60912;
	// end inline asm
	// begin inline asm
	fma.rn.f32 %f60920, %f60658, %f65796, %f60916;
	// end inline asm
	// begin inline asm
	fma.rn.f32 %f60924, %f60658, %f65796, %f60920;
	// end inline asm
	// begin inline asm
	fma.rn.f32 %f60928, %f60658, %f65796, %f60924;
	// end inline asm
	// begin inline asm
	fma.rn.f32 %f60932, %f60658, %f65796, %f60928;
	// end inline asm
	// begin inline asm
	fma.rn.f32 %f60936, %f60658, %f65796, %f60932;
	// end inline asm
	// begin inline asm
	fma.rn.f32 %f60940, %f60658, %f65796, %f60936;
	// end inline asm
	// begin inline asm
	fma.rn.f32 %f60944, %f60658, %f65796, %f60940;
	// end inline asm
	// begin inline asm
	fma.rn.f32 %f60948, %f60658, %f65796, %f60944;
	// end inline asm
	// begin inline asm
	fma.rn.f32 %f60952, %f60658, %f65796, %f60948;
	// end inline asm
	// begin inline asm
	fma.rn.f32 %f60956, %f60658, %f65796, %f60952;
	// end inline asm
	// begin inline asm
	fma.rn.f32 %f60960, %f60658, %f65796, %f60956;
	// end inline asm
	// begin inline asm
	fma.rn.f32 %f60964, %f60658, %f65796, %f60960;
	// end inline asm
	// begin inline asm
	fma.rn.f32 %f60968, %f60658, %f65796, %f60964;
	// end inline asm
	// begin inline asm
	fma.rn.f32 %f60972, %f60658, %f65796, %f60968;
	// end inline asm
	// begin inline asm
	fma.rn.f32 %f60976, %f60658, %f65796, %f60972;
	// end inline asm
	// begin inline asm
	fma.rn.f32 %f60980, %f60658, %f65796, %f60976;
	// end inline asm
	// begin inline asm
	fma.rn.f32 %f60984, %f60658, %f65796, %f60980;
	// end inline asm
	// begin inline asm
	fma.rn.f32 %f60988, %f60658, %f65796, %f60984;
	// end inline asm
	// begin inline asm
	fma.rn.f32 %f60992, %f60658, %f65796, %f60988;
	// end inline asm
	// begin inline asm
	fma.rn.f32 %f60996, %f60658, %f65796, %f60992;
	// end inline asm
	// begin inline asm
	fma.rn.f32 %f61000, %f60658, %f65796, %f60996;
	// end inline asm
	// begin inline asm
	fma.rn.f32 %f61004, %f60658, %f65796, %f61000;
	// end inline asm
	// begin inline asm
	fma.rn.f32 %f61008, %f60658, %f65796, %f61004;
	// end inline asm
	// begin inline asm
	fma.rn.f32 %f61012, %f60658, %f65796, %f61008;
	// end inline asm
	// begin inline asm
	fma.rn.f32 %f61016, %f60658, %f65796, %f61012;
	// end inline asm
	// begin inline asm
	fma.rn.f32 %f61020, %f60658, %f65796, %f61016;
	// end inline asm
	// begin inline asm
	fma.rn.f32 %f61024, %f60658, %f65796, %f61020;
	// end inline asm
	// begin inline asm
	fma.rn.f32 %f61028, %f60658, %f65796, %f61024;
	// end inline asm
	// begin inline asm
	fma.rn.f32 %f61032, %f60658, %f65796, %f61028;
	// end inline asm
	// begin inline asm
	fma.rn.f32 %f61036, %f60658, %f65796, %f61032;
	// end inline asm
	// begin inline asm
	fma.rn.f32 %f61040, %f60658, %f65796, %f61036;
	// end inline asm
	// begin inline asm
	fma.rn.f32 %f61044, %f60658, %f65796, %f61040;
	// end inline asm
	// begin inline asm
	fma.rn.f32 %f61048, %f60658, %f65796, %f61044;
	// end inline asm
	// begin inline asm
	fma.rn.f32 %f61052, %f60658, %f65796, %f61048;
	// end inline asm
	// begin inline asm
	fma.rn.f32 %f61056, %f60658, %f65796, %f61052;
	// end inline asm
	// begin inline asm
	fma.rn.f32 %f61060, %f60658, %f65796, %f61056;
	// end inline asm
	// begin inline asm
	fma.rn.f32 %f61064, %f60658, %f65796, %f61060;
	// end inline asm
	// begin inline asm
	fma.rn.f32 %f61068, %f60658, %f65796, %f61064;
	// end inline asm
	// begin inline asm
	fma.rn.f32 %f61072, %f60658, %f65796, %f61068;
	// end inline asm
	// begin inline asm
	fma.rn.f32 %f61076, %f60658, %f65796, %f61072;
	// end inline asm
	// begin inline asm
	fma.rn.f32 %f61080, %f60658, %f65796, %f61076;
	// end inline asm
	// begin inline asm
	fma.rn.f32 %f61084, %f60658, %f65796, %f61080;
	// end inline asm
	// begin inline asm
	fma.rn.f32 %f61088, %f60658, %f65796, %f61084;
	// end inline asm
	// begin inline asm
	fma.rn.f32 %f61092, %f60658, %f65796, %f61088;
	// end inline asm
	// begin inline asm
	fma.rn.f32 %f61096, %f60658, %f65796, %f61092;
	// end inline asm
	// begin inline asm
	fma.rn.f32 %f61100, %f60658, %f65796, %f61096;
	// end inline asm
	// begin inline asm
	fma.rn.f32 %f61104, %f60658, %f65796, %f61100;
	// end inline asm
	// begin inline asm
	fma.rn.f32 %f61108, %f60658, %f65796, %f61104;
	// end inline asm
	// begin inline asm
	fma.rn.f32 %f61112, %f60658, %f65796, %f61108;
	// end inline asm
	// begin inline asm
	fma.rn.f32 %f61116, %f60658, %f65796, %f61112;
	// end inline asm
	// begin inline asm
	fma.rn.f32 %f61120, %f60658, %f65796, %f61116;
	// end inline asm
	// begin inline asm
	fma.rn.f32 %f61124, %f60658, %f65796, %f61120;
	// end inline asm
	// begin inline asm
	fma.rn.f32 %f61128, %f60658, %f65796, %f61124;
	// end inline asm
	// begin inline asm
	fma.rn.f32 %f61132, %f60658, %f65796, %f61128;
	// end inline asm
	// begin inline asm
	fma.rn.f32 %f61136, %f60658, %f65796, %f61132;
	// end inline asm
	// begin inline asm
	fma.rn.f32 %f61140, %f60658, %f65796, %f61136;
	// end inline asm
	// begin inline asm
	fma.rn.f32 %f61144, %f60658, %f65796, %f61140;
	// end inline asm
	// begin inline asm
	fma.rn.f32 %f61148, %f60658, %f65796, %f61144;
	// end inline asm
	// begin inline asm
	fma.rn.f32 %f61152, %f60658, %f65796, %f61148;
	// end inline asm
	// begin inline asm
	fma.rn.f32 %f61156, %f60658, %f65796, %f61152;
	// end inline asm
	// begin inline asm
	fma.rn.f32 %f61160, %f60658, %f65796, %f61156;
	// end inline asm
	// begin inline asm
	fma.rn.f32 %f61164, %f60658, %f65796, %f61160;
	// end inline asm
	// begin inline asm
	fma.rn.f32 %f61168, %f60658, %f65796, %f61164;
	// end inline asm
	// begin inline asm
	sin.approx.f32  %f61172, %f61168;
	// end inline asm
	// begin inline asm
	fma.rn.f32 %f61174, %f61172, %f65796, %f61168;
	// end inline asm
	// begin inline asm
	fma.rn.f32 %f61178, %f61172, %f65796, %f61174;
	// end inline asm
	// begin inline asm
	fma.rn.f32 %f61182, %f61172, %f65796, %f61178;
	// end inline asm
	// begin inline asm
	fma.rn.f32 %f61186, %f61172, %f65796, %f61182;
	// end inline asm
	// begin inline asm
	fma.rn.f32 %f61190, %f61172, %f65796, %f61186;
	// end inline asm
	// begin inline asm
	fma.rn.f32 %f61194, %f61172, %f65796, %f61190;
	// end inline asm
	// begin inline asm
	fma.rn.f32 %f61198, %f61172, %f65796, %f61194;
	// end inline asm
	// begin inline asm
	fma.rn.f32 %f61202, %f61172, %f65796, %f61198;
	// end inline asm
	// begin inline asm
	fma.rn.f32 %f61206, %f61172, %f65796, %f61202;
	// end inline asm
	// begin inline asm
	fma.rn.f32 %f61210, %f61172, %f65796, %f61206;
	// end inline asm
	// begin inline asm
	fma.rn.f32 %f61214, %f61172, %f65796, %f61210;
	// end inline asm
	// begin inline asm
	fma.rn.f32 %f61218, %f61172, %f65796, %f61214;
	// end inline asm
	// begin inline asm
	fma.rn.f32 %f61222, %f61172, %f65796, %f61218;
	// end inline asm
	// begin inline asm
	fma.rn.f32 %f61226, %f61172, %f65796, %f61222;
	// end inline asm
	// begin inline asm
	fma.rn.f32 %f61230, %f61172, %f65796, %f61226;
	// end inline asm
	// begin inline asm
	fma.rn.f32 %f61234, %f61172, %f65796, %f61230;
	// end inline asm
	// begin inline asm
	fma.rn.f32 %f61238, %f61172, %f65796, %f61234;
	// end inline asm
	// begin inline asm
	fma.rn.f32 %f61242, %f61172, %f65796, %f61238;
	// end inline asm
	// begin inline asm
	fma.rn.f32 %f61246, %f61172, %f65796, %f61242;
	// end inline asm
	// begin inline asm
	fma.rn.f32 %f61250, %f61172, %f65796, %f61246;
	// end inline asm
	// begin inline asm
	fma.rn.f32 %f61254, %f61172, %f65796, %f61250;
	// end inline asm
	// begin inline asm
	fma.rn.f32 %f61258, %f61172, %f65796, %f61254;
	// end inline asm
	// begin inline asm
	fma.rn.f32 %f61262, %f61172, %f65796, %f61258;
	// end inline asm
	// begin inline asm
	fma.rn.f32 %f61266, %f61172, %f65796, %f61262;
	// end inline asm
	// begin inline asm
	fma.rn.f32 %f61270, %f61172, %f65796, %f61266;
	// end inline asm
	// begin inline asm
	fma.rn.f32 %f61274, %f61172, %f65796, %f61270;
	// end inline asm
	// begin inline asm
	fma.rn.f32 %f61278, %f61172, %f65796, %f61274;
	// end inline asm
	// begin inline asm
	fma.rn.f32 %f61282, %f61172, %f65796, %f61278;
	// end inline asm
	// begin inline asm
	fma.rn.f32 %f61286, %f61172, %f65796, %f61282;
	// end inline asm
	// begin inline asm
	fma.rn.f32 %f61290, %f61172, %f65796, %f61286;
	// end inline asm
	// begin inline asm
	fma.rn.f32 %f61294, %f61172, %f65796, %f61290;
	// end inline asm
	// begin inline asm
	fma.rn.f32 %f61298, %f61172, %f65796, %f61294;
	// end inline asm
	// begin inline asm
	fma.rn.f32 %f61302, %f61172, %f65796, %f61298;
	// end inline asm
	// begin inline asm
	fma.rn.f32 %f61306, %f61172, %f65796, %f61302;
	// end inline asm
	// begin inline asm
	fma.rn.f32 %f61310, %f61172, %f65796, %f61306;
	// end inline asm
	// begin inline asm
	fma.rn.f32 %f61314, %f61172, %f65796, %f61310;
	// end inline asm
	// begin inline asm
	fma.rn.f32 %f61318, %f61172, %f65796, %f61314;
	// end inline asm
	// begin inline asm
	fma.rn.f32 %f61322, %f61172, %f65796, %f61318;
	// end inline asm
	// begin inline asm
	fma.rn.f32 %f61326, %f61172, %f65796, %f61322;
	// end inline asm
	// begin inline asm
	fma.rn.f32 %f61330, %f61172, %f65796, %f61326;
	// end inline asm
	// begin inline asm
	fma.rn.f32 %f61334, %f61172, %f65796, %f61330;
	// end inline asm
	// begin inline asm
	fma.rn.f32 %f61338, %f61172, %f65796, %f61334;
	// end inline asm
	// begin inline asm
	fma.rn.f32 %f61342, %f61172, %f65796, %f61338;
	// end inline asm
	// begin inline asm
	fma.rn.f32 %f61346, %f61172, %f65796, %f61342;
	// end inline asm
	// begin inline asm
	fma.rn.f32 %f61350, %f61172, %f65796, %f61346;
	// end inline asm
	// begin inline asm
	fma.rn.f32 %f61354, %f61172, %f65796, %f61350;
	// end inline asm
	// begin inline asm
	fma.rn.f32 %f61358, %f61172, %f65796, %f61354;
	// end inline asm
	// begin inline asm
	fma.rn.f32 %f61362, %f61172, %f65796, %f61358;
	// end inline asm
	// begin inline asm
	fma.rn.f32 %f61366, %f61172, %f65796, %f61362;
	// end inline asm
	// begin inline asm
	fma.rn.f32 %f61370, %f61172, %f65796, %f61366;
	// end inline asm
	// begin inline asm
	fma.rn.f32 %f61374, %f61172, %f65796, %f61370;
	// end inline asm
	// begin inline asm
	fma.rn.f32 %f61378, %f61172, %f65796, %f61374;
	// end inline asm
	// begin inline asm
	fma.rn.f32 %f61382, %f61172, %f65796, %f61378;
	// end inline asm
	// begin inline asm
	fma.rn.f32 %f61386, %f61172, %f65796, %f61382;
	// end inline asm
	// begin inline asm
	fma.rn.f32 %f61390, %f61172, %f65796, %f61386;
	// end inline asm
	// begin inline asm
	fma.rn.f32 %f61394, %f61172, %f65796, %f61390;
	// end inline asm
	// begin inline asm
	fma.rn.f32 %f61398, %f61172, %f65796, %f61394;
	// end inline asm
	// begin inline asm
	fma.rn.f32 %f61402, %f61172, %f65796, %f61398;
	// end inline asm
	// begin inline asm
	fma.rn.f32 %f61406, %f61172, %f65796, %f61402;
	// end inline asm
	// begin inline asm
	fma.rn.f32 %f61410, %f61172, %f65796, %f61406;
	// end inline asm
	// begin inline asm
	fma.rn.f32 %f61414, %f61172, %f65796, %f61410;
	// end inline asm
	// begin inline asm
	fma.rn.f32 %f61418, %f61172, %f65796, %f61414;
	// end inline asm
	// begin inline asm
	fma.rn.f32 %f61422, %f61172, %f65796, %f61418;
	// end inline asm
	// begin inline asm
	fma.rn.f32 %f61426, %f61172, %f65796, %f61422;
	// end inline asm
	// begin inline asm
	fma.rn.f32 %f61430, %f61172, %f65796, %f61426;
	// end inline asm
	// begin inline asm
	fma.rn.f32 %f61434, %f61172, %f65796, %f61430;
	// end inline asm
	// begin inline asm
	fma.rn.f32 %f61438, %f61172, %f65796, %f61434;
	// end inline asm
	// begin inline asm
	fma.rn.f32 %f61442, %f61172, %f65796, %f61438;
	// end inline asm
	// begin inline asm
	fma.rn.f32 %f61446, %f61172, %f65796, %f61442;
	// end inline asm
	// begin inline asm
	fma.rn.f32 %f61450, %f61172, %f65796, %f61446;
	// end inline asm
	// begin inline asm
	fma.rn.f32 %f61454, %f61172, %f65796, %f61450;
	// end inline asm
	// begin inline asm
	fma.rn.f32 %f61458, %f61172, %f65796, %f61454;
	// end inline asm
	// begin inline asm
	fma.rn.f32 %f61462, %f61172, %f65796, %f61458;
	// end inline asm
	// begin inline asm
	fma.rn.f32 %f61466, %f61172, %f65796, %f61462;
	// end inline asm
	// begin inline asm
	fma.rn.f32 %f61470, %f61172, %f65796, %f61466;
	// end inline asm
	// begin inline asm
	fma.rn.f32 %f61474, %f61172, %f65796, %f61470;
	// end inline asm
	// begin inline asm
	fma.rn.f32 %f61478, %f61172, %f65796, %f61474;
	// end inline asm
	// begin inline asm
	fma.rn.f32 %f61482, %f61172, %f65796, %f61478;
	// end inline asm
	// begin inline asm
	fma.rn.f32 %f61486, %f61172, %f65796, %f61482;
	// end inline asm
	// begin inline asm
	fma.rn.f32 %f61490, %f61172, %f65796, %f61486;
	// end inline asm
	// begin inline asm
	fma.rn.f32 %f61494, %f61172, %f65796, %f61490;
	// end inline asm
	// begin inline asm
	fma.rn.f32 %f61498, %f61172, %f65796, %f61494;
	// end inline asm
	// begin inline asm
	fma.rn.f32 %f61502, %f61172, %f65796, %f61498;
	// end inline asm
	// begin inline asm
	fma.rn.f32 %f61506, %f61172, %f65796, %f61502;
	// end inline asm
	// begin inline asm
	fma.rn.f32 %f61510, %f61172, %f65796, %f61506;
	// end inline asm
	// begin inline asm
	fma.rn.f32 %f61514, %f61172, %f65796, %f61510;
	// end inline asm
	// begin inline asm
	fma.rn.f32 %f61518, %f61172, %f65796, %f61514;
	// end inline asm
	// begin inline asm
	fma.rn.f32 %f61522, %f61172, %f65796, %f61518;
	// end inline asm
	// begin inline asm
	fma.rn.f32 %f61526, %f61172, %f65796, %f61522;
	// end inline asm
	// begin inline asm
	fma.rn.f32 %f61530, %f61172, %f65796, %f61526;
	// end inline asm
	// begin inline asm
	fma.rn.f32 %f61534, %f61172, %f65796, %f61530;
	// end inline asm
	// begin inline asm
	fma.rn.f32 %f61538, %f61172, %f65796, %f61534;
	// end inline asm
	// begin inline asm
	fma.rn.f32 %f61542, %f61172, %f65796, %f61538;
	// end inline asm
	// begin inline asm
	fma.rn.f32 %f61546, %f61172, %f65796, %f61542;
	// end inline asm
	// begin inline asm
	fma.rn.f32 %f61550, %f61172, %f65796, %f61546;
	// end inline asm
	// begin inline asm
	fma.rn.f32 %f61554, %f61172, %f65796, %f61550;
	// end inline asm
	// begin inline asm
	fma.rn.f32 %f61558, %f61172, %f65796, %f61554;
	// end inline asm
	// begin inline asm
	fma.rn.f32 %f61562, %f61172, %f65796, %f61558;
	// end inline asm
	// begin inline asm
	fma.rn.f32 %f61566, %f61172, %f65796, %f61562;
	// end inline asm
	// begin inline asm
	fma.rn.f32 %f61570, %f61172, %f65796, %f61566;
	// end inline asm
	// begin inline asm
	fma.rn.f32 %f61574, %f61172, %f65796, %f61570;
	// end inline asm
	// begin inline asm
	fma.rn.f32 %f61578, %f61172, %f65796, %f61574;
	// end inline asm
	// begin inline asm
	fma.rn.f32 %f61582, %f61172, %f65796, %f61578;
	// end inline asm
	// begin inline asm
	fma.rn.f32 %f61586, %f61172, %f65796, %f61582;
	// end inline asm
	// begin inline asm
	fma.rn.f32 %f61590, %f61172, %f65796, %f61586;
	// end inline asm
	// begin inline asm
	fma.rn.f32 %f61594, %f61172, %f65796, %f61590;
	// end inline asm
	// begin inline asm
	fma.rn.f32 %f61598, %f61172, %f65796, %f61594;
	// end inline asm
	// begin inline asm
	fma.rn.f32 %f61602, %f61172, %f65796, %f61598;
	// end inline asm
	// begin inline asm
	fma.rn.f32 %f61606, %f61172, %f65796, %f61602;
	// end inline asm
	// begin inline asm
	fma.rn.f32 %f61610, %f61172, %f65796, %f61606;
	// end inline asm
	// begin inline asm
	fma.rn.f32 %f61614, %f61172, %f65796, %f61610;
	// end inline asm
	// begin inline asm
	fma.rn.f32 %f61618, %f61172, %f65796, %f61614;
	// end inline asm
	// begin inline asm
	fma.rn.f32 %f61622, %f61172, %f65796, %f61618;
	// end inline asm
	// begin inline asm
	fma.rn.f32 %f61626, %f61172, %f65796, %f61622;
	// end inline asm
	// begin inline asm
	fma.rn.f32 %f61630, %f61172, %f65796, %f61626;
	// end inline asm
	// begin inline asm
	fma.rn.f32 %f61634, %f61172, %f65796, %f61630;
	// end inline asm
	// begin inline asm
	fma.rn.f32 %f61638, %f61172, %f65796, %f61634;
	// end inline asm
	// begin inline asm
	fma.rn.f32 %f61642, %f61172, %f65796, %f61638;
	// end inline asm
	// begin inline asm
	fma.rn.f32 %f61646, %f61172, %f65796, %f61642;
	// end inline asm
	// begin inline asm
	fma.rn.f32 %f61650, %f61172, %f65796, %f61646;
	// end inline asm
	// begin inline asm
	fma.rn.f32 %f61654, %f61172, %f65796, %f61650;
	// end inline asm
	// begin inline asm
	fma.rn.f32 %f61658, %f61172, %f65796, %f61654;
	// end inline asm
	// begin inline asm
	fma.rn.f32 %f61662, %f61172, %f65796, %f61658;
	// end inline asm
	// begin inline asm
	fma.rn.f32 %f61666, %f61172, %f65796, %f61662;
	// end inline asm
	// begin inline asm
	fma.rn.f32 %f61670, %f61172, %f65796, %f61666;
	// end inline asm
	// begin inline asm
	fma.rn.f32 %f61674, %f61172, %f65796, %f61670;
	// end inline asm
	// begin inline asm
	fma.rn.f32 %f61678, %f61172, %f65796, %f61674;
	// end inline asm
	// begin inline asm
	fma.rn.f32 %f61682, %f61172, %f65796, %f61678;
	// end inline asm
	// begin inline asm
	sin.approx.f32  %f61686, %f61682;
	// end inline asm
	// begin inline asm
	fma.rn.f32 %f61688, %f61686, %f65796, %f61682;
	// end inline asm
	// begin inline asm
	fma.rn.f32 %f61692, %f61686, %f65796, %f61688;
	// end inline asm
	// begin inline asm
	fma.rn.f32 %f61696, %f61686, %f65796, %f61692;
	// end inline asm
	// begin inline asm
	fma.rn.f32 %f61700, %f61686, %f65796, %f61696;
	// end inline asm
	// begin inline asm
	fma.rn.f32 %f61704, %f61686, %f65796, %f61700;
	// end inline asm
	// begin inline asm
	fma.rn.f32 %f61708, %f61686, %f65796, %f61704;
	// end inline asm
	// begin inline asm
	fma.rn.f32 %f61712, %f61686, %f65796, %f61708;
	// end inline asm
	// begin inline asm
	fma.rn.f32 %f61716, %f61686, %f65796, %f61712;
	// end inline asm
	// begin inline asm
	fma.rn.f32 %f61720, %f61686, %f65796, %f61716;
	// end inline asm
	// begin inline asm
	fma.rn.f32 %f61724, %f61686, %f65796, %f61720;
	// end inline asm
	// begin inline asm
	fma.rn.f32 %f61728, %f61686, %f65796, %f61724;
	// end inline asm
	// begin inline asm
	fma.rn.f32 %f61732, %f61686, %f65796, %f61728;
	// end inline asm
	// begin inline asm
	fma.rn.f32 %f61736, %f61686, %f65796, %f61732;
	// end inline asm
	// begin inline asm
	fma.rn.f32 %f61740, %f61686, %f65796, %f61736;
	// end inline asm
	// begin inline asm
	fma.rn.f32 %f61744, %f61686, %f65796, %f61740;
	// end inline asm
	// begin inline asm
	fma.rn.f32 %f61748, %f61686, %f65796, %f61744;
	// end inline asm
	// begin inline asm
	fma.rn.f32 %f61752, %f61686, %f65796, %f61748;
	// end inline asm
	// begin inline asm
	fma.rn.f32 %f61756, %f61686, %f65796, %f61752;
	// end inline asm
	// begin inline asm
	fma.rn.f32 %f61760, %f61686, %f65796, %f61756;
	// end inline asm
	// begin inline asm
	fma.rn.f32 %f61764, %f61686, %f65796, %f61760;
	// end inline asm
	// begin inline asm
	fma.rn.f32 %f61768, %f61686, %f65796, %f61764;
	// end inline asm
	// begin inline asm
	fma.rn.f32 %f61772, %f61686, %f65796, %f61768;
	// end inline asm
	// begin inline asm
	fma.rn.f32 %f61776, %f61686, %f65796, %f61772;
	// end inline asm
	// begin inline asm
	fma.rn.f32 %f61780, %f61686, %f65796, %f61776;
	// end inline asm
	// begin inline asm
	fma.rn.f32 %f61784, %f61686, %f65796, %f61780;
	// end inline asm
	// begin inline asm
	fma.rn.f32 %f61788, %f61686, %f65796, %f61784;
	// end inline asm
	// begin inline asm
	fma.rn.f32 %f61792, %f61686, %f65796, %f61788;
	// end inline asm
	// begin inline asm
	fma.rn.f32 %f61796, %f61686, %f65796, %f61792;
	// end inline asm
	// begin inline asm
	fma.rn.f32 %f61800, %f61686, %f65796, %f61796;
	// end inline asm
	// begin inline asm
	fma.rn.f32 %f61804, %f61686, %f65796, %f61800;
	// end inline asm
	// begin inline asm
	fma.rn.f32 %f61808, %f61686, %f65796, %f61804;
	// end inline asm
	// begin inline asm
	fma.rn.f32 %f61812, %f61686, %f65796, %f61808;
	// end inline asm
	// begin inline asm
	fma.rn.f32 %f61816, %f61686, %f65796, %f61812;
	// end inline asm
	// begin inline asm
	fma.rn.f32 %f61820, %f61686, %f65796, %f61816;
	// end inline asm
	// begin inline asm
	fma.rn.f32 %f61824, %f61686, %f65796, %f61820;
	// end inline asm
	// begin inline asm
	fma.rn.f32 %f61828, %f61686, %f65796, %f61824;
	// end inline asm
	// begin inline asm
	fma.rn.f32 %f61832, %f61686, %f65796, %f61828;
	// end inline asm
	// begin inline asm
	fma.rn.f32 %f61836, %f61686, %f65796, %f61832;
	// end inline asm
	// begin inline asm
	fma.rn.f32 %f61840, %f61686, %f65796, %f61836;
	// end inline asm
	// begin inline asm
	fma.rn.f32 %f61844, %f61686, %f65796, %f61840;
	// end inline asm
	// begin inline asm
	fma.rn.f32 %f61848, %f61686, %f65796, %f61844;
	// end inline asm
	// begin inline asm
	fma.rn.f32 %f61852, %f61686, %f65796, %f61848;
	// end inline asm
	// begin inline asm
	fma.rn.f32 %f61856, %f61686, %f65796, %f61852;
	// end inline asm
	// begin inline asm
	fma.rn.f32 %f61860, %f61686, %f65796, %f61856;
	// end inline asm
	// begin inline asm
	fma.rn.f32 %f61864, %f61686, %f65796, %f61860;
	// end inline asm
	// begin inline asm
	fma.rn.f32 %f61868, %f61686, %f65796, %f61864;
	// end inline asm
	// begin inline asm
	fma.rn.f32 %f61872, %f61686, %f65796, %f61868;
	// end inline asm
	// begin inline asm
	fma.rn.f32 %f61876, %f61686, %f65796, %f61872;
	// end inline asm
	// begin inline asm
	fma.rn.f32 %f61880, %f61686, %f65796, %f61876;
	// end inline asm
	// begin inline asm
	fma.rn.f32 %f61884, %f61686, %f65796, %f61880;
	// end inline asm
	// begin inline asm
	fma.rn.f32 %f61888, %f61686, %f65796, %f61884;
	// end inline asm
	// begin inline asm
	fma.rn.f32 %f61892, %f61686, %f65796, %f61888;
	// end inline asm
	// begin inline asm
	fma.rn.f32 %f61896, %f61686, %f65796, %f61892;
	// end inline asm
	// begin inline asm
	fma.rn.f32 %f61900, %f61686, %f65796, %f61896;
	// end inline asm
	// begin inline asm
	fma.rn.f32 %f61904, %f61686, %f65796, %f61900;
	// end inline asm
	// begin inline asm
	fma.rn.f32 %f61908, %f61686, %f65796, %f61904;
	// end inline asm
	// begin inline asm
	fma.rn.f32 %f61912, %f61686, %f65796, %f61908;
	// end inline asm
	// begin inline asm
	fma.rn.f32 %f61916, %f61686, %f65796, %f61912;
	// end inline asm
	// begin inline asm
	fma.rn.f32 %f61920, %f61686, %f65796, %f61916;
	// end inline asm
	// begin inline asm
	fma.rn.f32 %f61924, %f61686, %f65796, %f61920;
	// end inline asm
	// begin inline asm
	fma.rn.f32 %f61928, %f61686, %f65796, %f61924;
	// end inline asm
	// begin inline asm
	fma.rn.f32 %f61932, %f61686, %f65796, %f61928;
	// end inline asm
	// begin inline asm
	fma.rn.f32 %f61936, %f61686, %f65796, %f61932;
	// end inline asm
	// begin inline asm
	fma.rn.f32 %f61940, %f61686, %f65796, %f61936;
	// end inline asm
	// begin inline asm
	fma.rn.f32 %f61944, %f61686, %f65796, %f61940;
	// end inline asm
	// begin inline asm
	fma.rn.f32 %f61948, %f61686, %f65796, %f61944;
	// end inline asm
	// begin inline asm
	fma.rn.f32 %f61952, %f61686, %f65796, %f61948;
	// end inline asm
	// begin inline asm
	fma.rn.f32 %f61956, %f61686, %f65796, %f61952;
	// end inline asm
	// begin inline asm
	fma.rn.f32 %f61960, %f61686, %f65796, %f61956;
	// end inline asm
	// begin inline asm
	fma.rn.f32 %f61964, %f61686, %f65796, %f61960;
	// end inline asm
	// begin inline asm
	fma.rn.f32 %f61968, %f61686, %f65796, %f61964;
	// end inline asm
	// begin inline asm
	fma.rn.f32 %f61972, %f61686, %f65796, %f61968;
	// end inline asm
	// begin inline asm
	fma.rn.f32 %f61976, %f61686, %f65796, %f61972;
	// end inline asm
	// begin inline asm
	fma.rn.f32 %f61980, %f61686, %f65796, %f61976;
	// end inline asm
	// begin inline asm
	fma.rn.f32 %f61984, %f61686, %f65796, %f61980;
	// end inline asm
	// begin inline asm
	fma.rn.f32 %f61988, %f61686, %f65796, %f61984;
	// end inline asm
	// begin inline asm
	fma.rn.f32 %f61992, %f61686, %f65796, %f61988;
	// end inline asm
	// begin inline asm
	fma.rn.f32 %f61996, %f61686, %f65796, %f61992;
	// end inline asm
	// begin inline asm
	fma.rn.f32 %f62000, %f61686, %f65796, %f61996;
	// end inline asm
	// begin inline asm
	fma.rn.f32 %f62004, %f61686, %f65796, %f62000;
	// end inline asm
	// begin inline asm
	fma.rn.f32 %f62008, %f61686, %f65796, %f62004;
	// end inline asm
	// begin inline asm
	fma.rn.f32 %f62012, %f61686, %f65796, %f62008;
	// end inline asm
	// begin inline asm
	fma.rn.f32 %f62016, %f61686, %f65796, %f62012;
	// end inline asm
	// begin inline asm
	fma.rn.f32 %f62020, %f61686, %f65796, %f62016;
	// end inline asm
	// begin inline asm
	fma.rn.f32 %f62024, %f61686, %f65796, %f62020;
	// end inline asm
	// begin inline asm
	fma.rn.f32 %f62028, %f61686, %f65796, %f62024;
	// end inline asm
	// begin inline asm
	fma.rn.f32 %f62032, %f61686, %f65796, %f62028;
	// end inline asm
	// begin inline asm
	fma.rn.f32 %f62036, %f61686, %f65796, %f62032;
	// end inline asm
	// begin inline asm
	fma.rn.f32 %f62040, %f61686, %f65796, %f62036;
	// end inline asm
	// begin inline asm
	fma.rn.f32 %f62044, %f61686, %f65796, %f62040;
	// end inline asm
	// begin inline asm
	fma.rn.f32 %f62048, %f61686, %f65796, %f62044;
	// end inline asm
	// begin inline asm
	fma.rn.f32 %f62052, %f61686, %f65796, %f62048;
	// end inline asm
	// begin inline asm
	fma.rn.f32 %f62056, %f61686, %f65796, %f62052;
	// end inline asm
	// begin inline asm
	fma.rn.f32 %f62060, %f61686, %f65796, %f62056;
	// end inline asm
	// begin inline asm
	fma.rn.f32 %f62064, %f61686, %f65796, %f62060;
	// end inline asm
	// begin inline asm
	fma.rn.f32 %f62068, %f61686, %f65796, %f62064;
	// end inline asm
	// begin inline asm
	fma.rn.f32 %f62072, %f61686, %f65796, %f62068;
	// end inline asm
	// begin inline asm
	fma.rn.f32 %f62076, %f61686, %f65796, %f62072;
	// end inline asm
	// begin inline asm
	fma.rn.f32 %f62080, %f61686, %f65796, %f62076;
	// end inline asm
	// begin inline asm
	fma.rn.f32 %f62084, %f61686, %f65796, %f62080;
	// end inline asm
	// begin inline asm
	fma.rn.f32 %f62088, %f61686, %f65796, %f62084;
	// end inline asm
	// begin inline asm
	fma.rn.f32 %f62092, %f61686, %f65796, %f62088;
	// end inline asm
	// begin inline asm
	fma.rn.f32 %f62096, %f61686, %f65796, %f62092;
	// end inline asm
	// begin inline asm
	fma.rn.f32 %f62100, %f61686, %f65796, %f62096;
	// end inline asm
	// begin inline asm
	fma.rn.f32 %f62104, %f61686, %f65796, %f62100;
	// end inline asm
	// begin inline asm
	fma.rn.f32 %f62108, %f61686, %f65796, %f62104;
	// end inline asm
	// begin inline asm
	fma.rn.f32 %f62112, %f61686, %f65796, %f62108;
	// end inline asm
	// begin inline asm
	fma.rn.f32 %f62116, %f61686, %f65796, %f62112;
	// end inline asm
	// begin inline asm
	fma.rn.f32 %f62120, %f61686, %f65796, %f62116;
	// end inline asm
	// begin inline asm
	fma.rn.f32 %f62124, %f61686, %f65796, %f62120;
	// end inline asm
	// begin inline asm
	fma.rn.f32 %f62128, %f61686, %f65796, %f62124;
	// end inline asm
	// begin inline asm
	fma.rn.f32 %f62132, %f61686, %f65796, %f62128;
	// end inline asm
	// begin inline asm
	fma.rn.f32 %f62136, %f61686, %f65796, %f62132;
	// end inline asm
	// begin inline asm
	fma.rn.f32 %f62140, %f61686, %f65796, %f62136;
	// end inline asm
	// begin inline asm
	fma.rn.f32 %f62144, %f61686, %f65796, %f62140;
	// end inline asm
	// begin inline asm
	fma.rn.f32 %f62148, %f61686, %f65796, %f62144;
	// end inline asm
	// begin inline asm
	fma.rn.f32 %f62152, %f61686, %f65796, %f62148;
	// end inline asm
	// begin inline asm
	fma.rn.f32 %f62156, %f61686, %f65796, %f62152;
	// end inline asm
	// begin inline asm
	fma.rn.f32 %f62160, %f61686, %f65796, %f62156;
	// end inline asm
	// begin inline asm
	fma.rn.f32 %f62164, %f61686, %f65796, %f62160;
	// end inline asm
	// begin inline asm
	fma.rn.f32 %f62168, %f61686, %f65796, %f62164;
	// end inline asm
	// begin inline asm
	fma.rn.f32 %f62172, %f61686, %f65796, %f62168;
	// end inline asm
	// begin inline asm
	fma.rn.f32 %f62176, %f61686, %f65796, %f62172;
	// end inline asm
	// begin inline asm
	fma.rn.f32 %f62180, %f61686, %f65796, %f62176;
	// end inline asm
	// begin inline asm
	fma.rn.f32 %f62184, %f61686, %f65796, %f62180;
	// end inline asm
	// begin inline asm
	fma.rn.f32 %f62188, %f61686, %f65796, %f62184;
	// end inline asm
	// begin inline asm
	fma.rn.f32 %f62192, %f61686, %f65796, %f62188;
	// end inline asm
	// begin inline asm
	fma.rn.f32 %f62196, %f61686, %f65796, %f62192;
	// end inline asm
	// begin inline asm
	sin.approx.f32  %f62200, %f62196;
	// end inline asm
	// begin inline asm
	fma.rn.f32 %f62202, %f62200, %f65796, %f62196;
	// end inline asm
	// begin inline asm
	fma.rn.f32 %f62206, %f62200, %f65796, %f62202;
	// end inline asm
	// begin inline asm
	fma.rn.f32 %f62210, %f62200, %f65796, %f62206;
	// end inline asm
	// begin inline asm
	fma.rn.f32 %f62214, %f62200, %f65796, %f62210;
	// end inline asm
	// begin inline asm
	fma.rn.f32 %f62218, %f62200, %f65796, %f62214;
	// end inline asm
	// begin inline asm
	fma.rn.f32 %f62222, %f62200, %f65796, %f62218;
	// end inline asm
	// begin inline asm
	fma.rn.f32 %f62226, %f62200, %f65796, %f62222;
	// end inline asm
	// begin inline asm
	fma.rn.f32 %f62230, %f62200, %f65796, %f62226;
	// end inline asm
	// begin inline asm
	fma.rn.f32 %f62234, %f62200, %f65796, %f62230;
	// end inline asm
	// begin inline asm
	fma.rn.f32 %f62238, %f62200, %f65796, %f62234;
	// end inline asm
	// begin inline asm
	fma.rn.f32 %f62242, %f62200, %f65796, %f62238;
	// end inline asm
	// begin inline asm
	fma.rn.f32 %f62246, %f62200, %f65796, %f62242;
	// end inline asm
	// begin inline asm
	fma.rn.f32 %f62250, %f62200, %f65796, %f62246;
	// end inline asm
	// begin inline asm
	fma.rn.f32 %f62254, %f62200, %f65796, %f62250;
	// end inline asm
	// begin inline asm
	fma.rn.f32 %f62258, %f62200, %f65796, %f62254;
	// end inline asm
	// begin inline asm
	fma.rn.f32 %f62262, %f62200, %f65796, %f62258;
	// end inline asm
	// begin inline asm
	fma.rn.f32 %f62266, %f62200, %f65796, %f62262;
	// end inline asm
	// begin inline asm
	fma.rn.f32 %f62270, %f62200, %f65796, %f62266;
	// end inline asm
	// begin inline asm
	fma.rn.f32 %f62274, %f62200, %f65796, %f62270;
	// end inline asm
	// begin inline asm
	fma.rn.f32 %f62278, %f62200, %f65796, %f62274;
	// end inline asm
	// begin inline asm
	fma.rn.f32 %f62282, %f62200, %f65796, %f62278;
	// end inline asm
	// begin inline asm
	fma.rn.f32 %f62286, %f62200, %f65796, %f62282;
	// end inline asm
	// begin inline asm
	fma.rn.f32 %f62290, %f62200, %f65796, %f62286;
	// end inline asm
	// begin inline asm
	fma.rn.f32 %f62294, %f62200, %f65796, %f62290;
	// end inline asm
	// begin inline asm
	fma.rn.f32 %f62298, %f62200, %f65796, %f62294;
	// end inline asm
	// begin inline asm
	fma.rn.f32 %f62302, %f62200, %f65796, %f62298;
	// end inline asm
	// begin inline asm
	fma.rn.f32 %f62306, %f62200, %f65796, %f62302;
	// end inline asm
	// begin inline asm
	fma.rn.f32 %f62310, %f62200, %f65796, %f62306;
	// end inline asm
	// begin inline asm
	fma.rn.f32 %f62314, %f62200, %f65796, %f62310;
	// end inline asm
	// begin inline asm
	fma.rn.f32 %f62318, %f62200, %f65796, %f62314;
	// end inline asm
	// begin inline asm
	fma.rn.f32 %f62322, %f62200, %f65796, %f62318;
	// end inline asm
	// begin inline asm
	fma.rn.f32 %f62326, %f62200, %f65796, %f62322;
	// end inline asm
	// begin inline asm
	fma.rn.f32 %f62330, %f62200, %f65796, %f62326;
	// end inline asm
	// begin inline asm
	fma.rn.f32 %f62334, %f62200, %f65796, %f62330;
	// end inline asm
	// begin inline asm
	fma.rn.f32 %f62338, %f62200, %f65796, %f62334;
	// end inline asm
	// begin inline asm
	fma.rn.f32 %f62342, %f62200, %f65796, %f62338;
	// end inline asm
	// begin inline asm
	fma.rn.f32 %f62346, %f62200, %f65796, %f62342;
	// end inline asm
	// begin inline asm
	fma.rn.f32 %f62350, %f62200, %f65796, %f62346;
	// end inline asm
	// begin inline asm
	fma.rn.f32 %f62354, %f62200, %f65796, %f62350;
	// end inline asm
	// begin inline asm
	fma.rn.f32 %f62358, %f62200, %f65796, %f62354;
	// end inline asm
	// begin inline asm
	fma.rn.f32 %f62362, %f62200, %f65796, %f62358;
	// end inline asm
	// begin inline asm
	fma.rn.f32 %f62366, %f62200, %f65796, %f62362;
	// end inline asm
	// begin inline asm
	fma.rn.f32 %f62370, %f62200, %f65796, %f62366;
	// end inline asm
	// begin inline asm
	fma.rn.f32 %f62374, %f62200, %f65796, %f62370;
	// end inline asm
	// begin inline asm
	fma.rn.f32 %f62378, %f62200, %f65796, %f62374;
	// end inline asm
	// begin inline asm
	fma.rn.f32 %f62382, %f62200, %f65796, %f62378;
	// end inline asm
	// begin inline asm
	fma.rn.f32 %f62386, %f62200, %f65796, %f62382;
	// end inline asm
	// begin inline asm
	fma.rn.f32 %f62390, %f62200, %f65796, %f62386;
	// end inline asm
	// begin inline asm
	fma.rn.f32 %f62394, %f62200, %f65796, %f62390;
	// end inline asm
	// begin inline asm
	fma.rn.f32 %f62398, %f62200, %f65796, %f62394;
	// end inline asm
	// begin inline asm
	fma.rn.f32 %f62402, %f62200, %f65796, %f62398;
	// end inline asm
	// begin inline asm
	fma.rn.f32 %f62406, %f62200, %f65796, %f62402;
	// end inline asm
	// begin inline asm
	fma.rn.f32 %f62410, %f62200, %f65796, %f62406;
	// end inline asm
	// begin inline asm
	fma.rn.f32 %f62414, %f62200, %f65796, %f62410;
	// end inline asm
	// begin inline asm
	fma.rn.f32 %f62418, %f62200, %f65796, %f62414;
	// end inline asm
	// begin inline asm
	fma.rn.f32 %f62422, %f62200, %f65796, %f62418;
	// end inline asm
	// begin inline asm
	fma.rn.f32 %f62426, %f62200, %f65796, %f62422;
	// end inline asm
	// begin inline asm
	fma.rn.f32 %f62430, %f62200, %f65796, %f62426;
	// end inline asm
	// begin inline asm
	fma.rn.f32 %f62434, %f62200, %f65796, %f62430;
	// end inline asm
	// begin inline asm
	fma.rn.f32 %f62438, %f62200, %f65796, %f62434;
	// end inline asm
	// begin inline asm
	fma.rn.f32 %f62442, %f62200, %f65796, %f62438;
	// end inline asm
	// begin inline asm
	fma.rn.f32 %f62446, %f62200, %f65796, %f62442;
	// end inline asm
	// begin inline asm
	fma.rn.f32 %f62450, %f62200, %f65796, %f62446;
	// end inline asm
	// begin inline asm
	fma.rn.f32 %f62454, %f62200, %f65796, %f62450;
	// end inline asm
	// begin inline asm
	fma.rn.f32 %f62458, %f62200, %f65796, %f62454;
	// end inline asm
	// begin inline asm
	fma.rn.f32 %f62462, %f62200, %f65796, %f62458;
	// end inline asm
	// begin inline asm
	fma.rn.f32 %f62466, %f62200, %f65796, %f62462;
	// end inline asm
	// begin inline asm
	fma.rn.f32 %f62470, %f62200, %f65796, %f62466;
	// end inline asm
	// begin inline asm
	fma.rn.f32 %f62474, %f62200, %f65796, %f62470;
	// end inline asm
	// begin inline asm
	fma.rn.f32 %f62478, %f62200, %f65796, %f62474;
	// end inline asm
	// begin inline asm
	fma.rn.f32 %f62482, %f62200, %f65796, %f62478;
	// end inline asm
	// begin inline asm
	fma.rn.f32 %f62486, %f62200, %f65796, %f62482;
	// end inline asm
	// begin inline asm
	fma.rn.f32 %f62490, %f62200, %f65796, %f62486;
	// end inline asm
	// begin inline asm
	fma.rn.f32 %f62494, %f62200, %f65796, %f62490;
	// end inline asm
	// begin inline asm
	fma.rn.f32 %f62498, %f62200, %f65796, %f62494;
	// end inline asm
	// begin inline asm
	fma.rn.f32 %f62502, %f62200, %f65796, %f62498;
	// end inline asm
	// begin inline asm
	fma.rn.f32 %f62506, %f62200, %f65796, %f62502;
	// end inline asm
	// begin inline asm
	fma.rn.f32 %f62510, %f62200, %f65796, %f62506;
	// end inline asm
	// begin inline asm
	fma.rn.f32 %f62514, %f62200, %f65796, %f62510;
	// end inline asm
	// begin inline asm
	fma.rn.f32 %f62518, %f62200, %f65796, %f62514;
	// end inline asm
	// begin inline asm
	fma.rn.f32 %f62522, %f62200, %f65796, %f62518;
	// end inline asm
	// begin inline asm
	fma.rn.f32 %f62526, %f62200, %f65796, %f62522;
	// end inline asm
	// begin inline asm
	fma.rn.f32 %f62530, %f62200, %f65796, %f62526;
	// end inline asm
	// begin inline asm
	fma.rn.f32 %f62534, %f62200, %f65796, %f62530;
	// end inline asm
	// begin inline asm
	fma.rn.f32 %f62538, %f62200, %f65796, %f62534;
	// end inline asm
	// begin inline asm
	fma.rn.f32 %f62542, %f62200, %f65796, %f62538;
	// end inline asm
	// begin inline asm
	fma.rn.f32 %f62546, %f62200, %f65796, %f62542;
	// end inline asm
	// begin inline asm
	fma.rn.f32 %f62550, %f62200, %f65796, %f62546;
	// end inline asm
	// begin inline asm
	fma.rn.f32 %f62554, %f62200, %f65796, %f62550;
	// end inline asm
	// begin inline asm
	fma.rn.f32 %f62558, %f62200, %f65796, %f62554;
	// end inline asm
	// begin inline asm
	fma.rn.f32 %f62562, %f62200, %f65796, %f62558;
	// end inline asm
	// begin inline asm
	fma.rn.f32 %f62566, %f62200, %f65796, %f62562;
	// end inline asm
	// begin inline asm
	fma.rn.f32 %f62570, %f62200, %f65796, %f62566;
	// end inline asm
	// begin inline asm
	fma.rn.f32 %f62574, %f62200, %f65796, %f62570;
	// end inline asm
	// begin inline asm
	fma.rn.f32 %f62578, %f62200, %f65796, %f62574;
	// end inline asm
	// begin inline asm
	fma.rn.f32 %f62582, %f62200, %f65796, %f62578;
	// end inline asm
	// begin inline asm
	fma.rn.f32 %f62586, %f62200, %f65796, %f62582;
	// end inline asm
	// begin inline asm
	fma.rn.f32 %f62590, %f62200, %f65796, %f62586;
	// end inline asm
	// begin inline asm
	fma.rn.f32 %f62594, %f62200, %f65796, %f62590;
	// end inline asm
	// begin inline asm
	fma.rn.f32 %f62598, %f62200, %f65796, %f62594;
	// end inline asm
	// begin inline asm
	fma.rn.f32 %f62602, %f62200, %f65796, %f62598;
	// end inline asm
	// begin inline asm
	fma.rn.f32 %f62606, %f62200, %f65796, %f62602;
	// end inline asm
	// begin inline asm
	fma.rn.f32 %f62610, %f62200, %f65796, %f62606;
	// end inline asm
	// begin inline asm
	fma.rn.f32 %f62614, %f62200, %f65796, %f62610;
	// end inline asm
	// begin inline asm
	fma.rn.f32 %f62618, %f62200, %f65796, %f62614;
	// end inline asm
	// begin inline asm
	fma.rn.f32 %f62622, %f62200, %f65796, %f62618;
	// end inline asm
	// begin inline asm
	fma.rn.f32 %f62626, %f62200, %f65796, %f62622;
	// end inline asm
	// begin inline asm
	fma.rn.f32 %f62630, %f62200, %f65796, %f62626;
	// end inline asm
	// begin inline asm
	fma.rn.f32 %f62634, %f62200, %f65796, %f62630;
	// end inline asm
	// begin inline asm
	fma.rn.f32 %f62638, %f62200, %f65796, %f62634;
	// end inline asm
	// begin inline asm
	fma.rn.f32 %f62642, %f62200, %f65796, %f62638;
	// end inline asm
	// begin inline asm
	fma.rn.f32 %f62646, %f62200, %f65796, %f62642;
	// end inline asm
	// begin inline asm
	fma.rn.f32 %f62650, %f62200, %f65796, %f62646;
	// end inline asm
	// begin inline asm
	fma.rn.f32 %f62654, %f62200, %f65796, %f62650;
	// end inline asm
	// begin inline asm
	fma.rn.f32 %f62658, %f62200, %f65796, %f62654;
	// end inline asm
	// begin inline asm
	fma.rn.f32 %f62662, %f62200, %f65796, %f62658;
	// end inline asm
	// begin inline asm
	fma.rn.f32 %f62666, %f62200, %f65796, %f62662;
	// end inline asm
	// begin inline asm
	fma.rn.f32 %f62670, %f62200, %f65796, %f62666;
	// end inline asm
	// begin inline asm
	fma.rn.f32 %f62674, %f62200, %f65796, %f62670;
	// end inline asm
	// begin inline asm
	fma.rn.f32 %f62678, %f62200, %f65796, %f62674;
	// end inline asm
	// begin inline asm
	fma.rn.f32 %f62682, %f62200, %f65796, %f62678;
	// end inline asm
	// begin inline asm
	fma.rn.f32 %f62686, %f62200, %f65796, %f62682;
	// end inline asm
	// begin inline asm
	fma.rn.f32 %f62690, %f62200, %f65796, %f62686;
	// end inline asm
	// begin inline asm
	fma.rn.f32 %f62694, %f62200, %f65796, %f62690;
	// end inline asm
	// begin inline asm
	fma.rn.f32 %f62698, %f62200, %f65796, %f62694;
	// end inline asm
	// begin inline asm
	fma.rn.f32 %f62702, %f62200, %f65796, %f62698;
	// end inline asm
	// begin inline asm
	fma.rn.f32 %f62706, %f62200, %f65796, %f62702;
	// end inline asm
	// begin inline asm
	fma.rn.f32 %f62710, %f62200, %f65796, %f62706;
	// end inline asm
	// begin inline asm
	sin.approx.f32  %f62714, %f62710;
	// end inline asm
	// begin inline asm
	fma.rn.f32 %f62716, %f62714, %f65796, %f62710;
	// end inline asm
	// begin inline asm
	fma.rn.f32 %f62720, %f62714, %f65796, %f62716;
	// end inline asm
	// begin inline asm
	fma.rn.f32 %f62724, %f62714, %f65796, %f62720;
	// end inline asm
	// begin inline asm
	fma.rn.f32 %f62728, %f62714, %f65796, %f62724;
	// end inline asm
	// begin inline asm
	fma.rn.f32 %f62732, %f62714, %f65796, %f62728;
	// end inline asm
	// begin inline asm
	fma.rn.f32 %f62736, %f62714, %f65796, %f62732;
	// end inline asm
	// begin inline asm
	fma.rn.f32 %f62740, %f62714, %f65796, %f62736;
	// end inline asm
	// begin inline asm
	fma.rn.f32 %f62744, %f62714, %f65796, %f62740;
	// end inline asm
	// begin inline asm
	fma.rn.f32 %f62748, %f62714, %f65796, %f62744;
	// end inline asm
	// begin inline asm
	fma.rn.f32 %f62752, %f62714, %f65796, %f62748;
	// end inline asm
	// begin inline asm
	fma.rn.f32 %f62756, %f62714, %f65796, %f62752;
	// end inline asm
	// begin inline asm
	fma.rn.f32 %f62760, %f62714, %f65796, %f62756;
	// end inline asm
	// begin inline asm
	fma.rn.f32 %f62764, %f62714, %f65796, %f62760;
	// end inline asm
	// begin inline asm
	fma.rn.f32 %f62768, %f62714, %f65796, %f62764;
	// end inline asm
	// begin inline asm
	fma.rn.f32 %f62772, %f62714, %f65796, %f62768;
	// end inline asm
	// begin inline asm
	fma.rn.f32 %f62776, %f62714, %f65796, %f62772;
	// end inline asm
	// begin inline asm
	fma.rn.f32 %f62780, %f62714, %f65796, %f62776;
	// end inline asm
	// begin inline asm
	fma.rn.f32 %f62784, %f62714, %f65796, %f62780;
	// end inline asm
	// begin inline asm
	fma.rn.f32 %f62788, %f62714, %f65796, %f62784;
	// end inline asm
	// begin inline asm
	fma.rn.f32 %f62792, %f62714, %f65796, %f62788;
	// end inline asm
	// begin inline asm
	fma.rn.f32 %f62796, %f62714, %f65796, %f62792;
	// end inline asm
	// begin inline asm
	fma.rn.f32 %f62800, %f62714, %f65796, %f62796;
	// end inline asm
	// begin inline asm
	fma.rn.f32 %f62804, %f62714, %f65796, %f62800;
	// end inline asm
	// begin inline asm
	fma.rn.f32 %f62808, %f62714, %f65796, %f62804;
	// end inline asm
	// begin inline asm
	fma.rn.f32 %f62812, %f62714, %f65796, %f62808;
	// end inline asm
	// begin inline asm
	fma.rn.f32 %f62816, %f62714, %f65796, %f62812;
	// end inline asm
	// begin inline asm
	fma.rn.f32 %f62820, %f62714, %f65796, %f62816;
	// end inline asm
	// begin inline asm
	fma.rn.f32 %f62824, %f62714, %f65796, %f62820;
	// end inline asm
	// begin inline asm
	fma.rn.f32 %f62828, %f62714, %f65796, %f62824;
	// end inline asm
	// begin inline asm
	fma.rn.f32 %f62832, %f62714, %f65796, %f62828;
	// end inline asm
	// begin inline asm
	fma.rn.f32 %f62836, %f62714, %f65796, %f62832;
	// end inline asm
	// begin inline asm
	fma.rn.f32 %f62840, %f62714, %f65796, %f62836;
	// end inline asm
	// begin inline asm
	fma.rn.f32 %f62844, %f62714, %f65796, %f62840;
	// end inline asm
	// begin inline asm
	fma.rn.f32 %f62848, %f62714, %f65796, %f62844;
	// end inline asm
	// begin inline asm
	fma.rn.f32 %f62852, %f62714, %f65796, %f62848;
	// end inline asm
	// begin inline asm
	fma.rn.f32 %f62856, %f62714, %f65796, %f62852;
	// end inline asm
	// begin inline asm
	fma.rn.f32 %f62860, %f62714, %f65796, %f62856;
	// end inline asm
	// begin inline asm
	fma.rn.f32 %f62864, %f62714, %f65796, %f62860;
	// end inline asm
	// begin inline asm
	fma.rn.f32 %f62868, %f62714, %f65796, %f62864;
	// end inline asm
	// begin inline asm
	fma.rn.f32 %f62872, %f62714, %f65796, %f62868;
	// end inline asm
	// begin inline asm
	fma.rn.f32 %f62876, %f62714, %f65796, %f62872;
	// end inline asm
	// begin inline asm
	fma.rn.f32 %f62880, %f62714, %f65796, %f62876;
	// end inline asm
	// begin inline asm
	fma.rn.f32 %f62884, %f62714, %f65796, %f62880;
	// end inline asm
	// begin inline asm
	fma.rn.f32 %f62888, %f62714, %f65796, %f62884;
	// end inline asm
	// begin inline asm
	fma.rn.f32 %f62892, %f62714, %f65796, %f62888;
	// end inline asm
	// begin inline asm
	fma.rn.f32 %f62896, %f62714, %f65796, %f62892;
	// end inline asm
	// begin inline asm
	fma.rn.f32 %f62900, %f62714, %f65796, %f62896;
	// end inline asm
	// begin inline asm
	fma.rn.f32 %f62904, %f62714, %f65796, %f62900;
	// end inline asm
	// begin inline asm
	fma.rn.f32 %f62908, %f62714, %f65796, %f62904;
	// end inline asm
	// begin inline asm
	fma.rn.f32 %f62912, %f62714, %f65796, %f62908;
	// end inline asm
	// begin inline asm
	fma.rn.f32 %f62916, %f62714, %f65796, %f62912;
	// end inline asm
	// begin inline asm
	fma.rn.f32 %f62920, %f62714, %f65796, %f62916;
	// end inline asm
	// begin inline asm
	fma.rn.f32 %f62924, %f62714, %f65796, %f62920;
	// end inline asm
	// begin inline asm
	fma.rn.f32 %f62928, %f62714, %f65796, %f62924;
	// end inline asm
	// begin inline asm
	fma.rn.f32 %f62932, %f62714, %f65796, %f62928;
	// end inline asm
	// begin inline asm
	fma.rn.f32 %f62936, %f62714, %f65796, %f62932;
	// end inline asm
	// begin inline asm
	fma.rn.f32 %f62940, %f62714, %f65796, %f62936;
	// end inline asm
	// begin inline asm
	fma.rn.f32 %f62944, %f62714, %f65796, %f62940;
	// end inline asm
	// begin inline asm
	fma.rn.f32 %f62948, %f62714, %f65796, %f62944;
	// end inline asm
	// begin inline asm
	fma.rn.f32 %f62952, %f62714, %f65796, %f62948;
	// end inline asm
	// begin inline asm
	fma.rn.f32 %f62956, %f62714, %f65796, %f62952;
	// end inline asm
	// begin inline asm
	fma.rn.f32 %f62960, %f62714, %f65796, %f62956;
	// end inline asm
	// begin inline asm
	fma.rn.f32 %f62964, %f62714, %f65796, %f62960;
	// end inline asm
	// begin inline asm
	fma.rn.f32 %f62968, %f62714, %f65796, %f62964;
	// end inline asm
	// begin inline asm
	fma.rn.f32 %f62972, %f62714, %f65796, %f62968;
	// end inline asm
	// begin inline asm
	fma.rn.f32 %f62976, %f62714, %f65796, %f62972;
	// end inline asm
	// begin inline asm
	fma.rn.f32 %f62980, %f62714, %f65796, %f62976;
	// end inline asm
	// begin inline asm
	fma.rn.f32 %f62984, %f62714, %f65796, %f62980;
	// end inline asm
	// begin inline asm
	fma.rn.f32 %f62988, %f62714, %f65796, %f62984;
	// end inline asm
	// begin inline asm
	fma.rn.f32 %f62992, %f62714, %f65796, %f62988;
	// end inline asm
	// begin inline asm
	fma.rn.f32 %f62996, %f62714, %f65796, %f62992;
	// end inline asm
	// begin inline asm
	fma.rn.f32 %f63000, %f62714, %f65796, %f62996;
	// end inline asm
	// begin inline asm
	fma.rn.f32 %f63004, %f62714, %f65796, %f63000;
	// end inline asm
	// begin inline asm
	fma.rn.f32 %f63008, %f62714, %f65796, %f63004;
	// end inline asm
	// begin inline asm
	fma.rn.f32 %f63012, %f62714, %f65796, %f63008;
	// end inline asm
	// begin inline asm
	fma.rn.f32 %f63016, %f62714, %f65796, %f63012;
	// end inline asm
	// begin inline asm
	fma.rn.f32 %f63020, %f62714, %f65796, %f63016;
	// end inline asm
	// begin inline asm
	fma.rn.f32 %f63024, %f62714, %f65796, %f63020;
	// end inline asm
	// begin inline asm
	fma.rn.f32 %f63028, %f62714, %f65796, %f63024;
	// end inline asm
	// begin inline asm
	fma.rn.f32 %f63032, %f62714, %f65796, %f63028;
	// end inline asm
	// begin inline asm
	fma.rn.f32 %f63036, %f62714, %f65796, %f63032;
	// end inline asm
	// begin inline asm
	fma.rn.f32 %f63040, %f62714, %f65796, %f63036;
	// end inline asm
	// begin inline asm
	fma.rn.f32 %f63044, %f62714, %f65796, %f63040;
	// end inline asm
	// begin inline asm
	fma.rn.f32 %f63048, %f62714, %f65796, %f63044;
	// end inline asm
	// begin inline asm
	fma.rn.f32 %f63052, %f62714, %f65796, %f63048;
	// end inline asm
	// begin inline asm
	fma.rn.f32 %f63056, %f62714, %f65796, %f63052;
	// end inline asm
	// begin inline asm
	fma.rn.f32 %f63060, %f62714, %f65796, %f63056;
	// end inline asm
	// begin inline asm
	fma.rn.f32 %f63064, %f62714, %f65796, %f63060;
	// end inline asm
	// begin inline asm
	fma.rn.f32 %f63068, %f62714, %f65796, %f63064;
	// end inline asm
	// begin inline asm
	fma.rn.f32 %f63072, %f62714, %f65796, %f63068;
	// end inline asm
	// begin inline asm
	fma.rn.f32 %f63076, %f62714, %f65796, %f63072;
	// end inline asm
	// begin inline asm
	fma.rn.f32 %f63080, %f62714, %f65796, %f63076;
	// end inline asm
	// begin inline asm
	fma.rn.f32 %f63084, %f62714, %f65796, %f63080;
	// end inline asm
	// begin inline asm
	fma.rn.f32 %f63088, %f62714, %f65796, %f63084;
	// end inline asm
	// begin inline asm
	fma.rn.f32 %f63092, %f62714, %f65796, %f63088;
	// end inline asm
	// begin inline asm
	fma.rn.f32 %f63096, %f62714, %f65796, %f63092;
	// end inline asm
	// begin inline asm
	fma.rn.f32 %f63100, %f62714, %f65796, %f63096;
	// end inline asm
	// begin inline asm
	fma.rn.f32 %f63104, %f62714, %f65796, %f63100;
	// end inline asm
	// begin inline asm
	fma.rn.f32 %f63108, %f62714, %f65796, %f63104;
	// end inline asm
	// begin inline asm
	fma.rn.f32 %f63112, %f62714, %f65796, %f63108;
	// end inline asm
	// begin inline asm
	fma.rn.f32 %f63116, %f62714, %f65796, %f63112;
	// end inline asm
	// begin inline asm
	fma.rn.f32 %f63120, %f62714, %f65796, %f63116;
	// end inline asm
	// begin inline asm
	fma.rn.f32 %f63124, %f62714, %f65796, %f63120;
	// end inline asm
	// begin inline asm
	fma.rn.f32 %f63128, %f62714, %f65796, %f63124;
	// end inline asm
	// begin inline asm
	fma.rn.f32 %f63132, %f62714, %f65796, %f63128;
	// end inline asm
	// begin inline asm
	fma.rn.f32 %f63136, %f62714, %f65796, %f63132;
	// end inline asm
	// begin inline asm
	fma.rn.f32 %f63140, %f62714, %f65796, %f63136;
	// end inline asm
	// begin inline asm
	fma.rn.f32 %f63144, %f62714, %f65796, %f63140;
	// end inline asm
	// begin inline asm
	fma.rn.f32 %f63148, %f62714, %f65796, %f63144;
	// end inline asm
	// begin inline asm
	fma.rn.f32 %f63152, %f62714, %f65796, %f63148;
	// end inline asm
	// begin inline asm
	fma.rn.f32 %f63156, %f62714, %f65796, %f63152;
	// end inline asm
	// begin inline asm
	fma.rn.f32 %f63160, %f62714, %f65796, %f63156;
	// end inline asm
	// begin inline asm
	fma.rn.f32 %f63164, %f62714, %f65796, %f63160;
	// end inline asm
	// begin inline asm
	fma.rn.f32 %f63168, %f62714, %f65796, %f63164;
	// end inline asm
	// begin inline asm
	fma.rn.f32 %f63172, %f62714, %f65796, %f63168;
	// end inline asm
	// begin inline asm
	fma.rn.f32 %f63176, %f62714, %f65796, %f63172;
	// end inline asm
	// begin inline asm
	fma.rn.f32 %f63180, %f62714, %f65796, %f63176;
	// end inline asm
	// begin inline asm
	fma.rn.f32 %f63184, %f62714, %f65796, %f63180;
	// end inline asm
	// begin inline asm
	fma.rn.f32 %f63188, %f62714, %f65796, %f63184;
	// end inline asm
	// begin inline asm
	fma.rn.f32 %f63192, %f62714, %f65796, %f63188;
	// end inline asm
	// begin inline asm
	fma.rn.f32 %f63196, %f62714, %f65796, %f63192;
	// end inline asm
	// begin inline asm
	fma.rn.f32 %f63200, %f62714, %f65796, %f63196;
	// end inline asm
	// begin inline asm
	fma.rn.f32 %f63204, %f62714, %f65796, %f63200;
	// end inline asm
	// begin inline asm
	fma.rn.f32 %f63208, %f62714, %f65796, %f63204;
	// end inline asm
	// begin inline asm
	fma.rn.f32 %f63212, %f62714, %f65796, %f63208;
	// end inline asm
	// begin inline asm
	fma.rn.f32 %f63216, %f62714, %f65796, %f63212;
	// end inline asm
	// begin inline asm
	fma.rn.f32 %f63220, %f62714, %f65796, %f63216;
	// end inline asm
	// begin inline asm
	fma.rn.f32 %f63224, %f62714, %f65796, %f63220;
	// end inline asm
	// begin inline asm
	sin.approx.f32  %f63228, %f63224;
	// end inline asm
	// begin inline asm
	fma.rn.f32 %f63230, %f63228, %f65796, %f63224;
	// end inline asm
	// begin inline asm
	fma.rn.f32 %f63234, %f63228, %f65796, %f63230;
	// end inline asm
	// begin inline asm
	fma.rn.f32 %f63238, %f63228, %f65796, %f63234;
	// end inline asm
	// begin inline asm
	fma.rn.f32 %f63242, %f63228, %f65796, %f63238;
	// end inline asm
	// begin inline asm
	fma.rn.f32 %f63246, %f63228, %f65796, %f63242;
	// end inline asm
	// begin inline asm
	fma.rn.f32 %f63250, %f63228, %f65796, %f63246;
	// end inline asm
	// begin inline asm
	fma.rn.f32 %f63254, %f63228, %f65796, %f63250;
	// end inline asm
	// begin inline asm
	fma.rn.f32 %f63258, %f63228, %f65796, %f63254;
	// end inline asm
	// begin inline asm
	fma.rn.f32 %f63262, %f63228, %f65796, %f63258;
	// end inline asm
	// begin inline asm
	fma.rn.f32 %f63266, %f63228, %f65796, %f63262;
	// end inline asm
	// begin inline asm
	fma.rn.f32 %f63270, %f63228, %f65796, %f63266;
	// end inline asm
	// begin inline asm
	fma.rn.f32 %f63274, %f63228, %f65796, %f63270;
	// end inline asm
	// begin inline asm
	fma.rn.f32 %f63278, %f63228, %f65796, %f63274;
	// end inline asm
	// begin inline asm
	fma.rn.f32 %f63282, %f63228, %f65796, %f63278;
	// end inline asm
	// begin inline asm
	fma.rn.f32 %f63286, %f63228, %f65796, %f63282;
	// end inline asm
	// begin inline asm
	fma.rn.f32 %f63290, %f63228, %f65796, %f63286;
	// end inline asm
	// begin inline asm
	fma.rn.f32 %f63294, %f63228, %f65796, %f63290;
	// end inline asm
	// begin inline asm
	fma.rn.f32 %f63298, %f63228, %f65796, %f63294;
	// end inline asm
	// begin inline asm
	fma.rn.f32 %f63302, %f63228, %f65796, %f63298;
	// end inline asm
	// begin inline asm
	fma.rn.f32 %f63306, %f63228, %f65796, %f63302;
	// end inline asm
	// begin inline asm
	fma.rn.f32 %f63310, %f63228, %f65796, %f63306;
	// end inline asm
	// begin inline asm
	fma.rn.f32 %f63314, %f63228, %f65796, %f63310;
	// end inline asm
	// begin inline asm
	fma.rn.f32 %f63318, %f63228, %f65796, %f63314;
	// end inline asm
	// begin inline asm
	fma.rn.f32 %f63322, %f63228, %f65796, %f63318;
	// end inline asm
	// begin inline asm
	fma.rn.f32 %f63326, %f63228, %f65796, %f63322;
	// end inline asm
	// begin inline asm
	fma.rn.f32 %f63330, %f63228, %f65796, %f63326;
	// end inline asm
	// begin inline asm
	fma.rn.f32 %f63334, %f63228, %f65796, %f63330;
	// end inline asm
	// begin inline asm
	fma.rn.f32 %f63338, %f63228, %f65796, %f63334;
	// end inline asm
	// begin inline asm
	fma.rn.f32 %f63342, %f63228, %f65796, %f63338;
	// end inline asm
	// begin inline asm
	fma.rn.f32 %f63346, %f63228, %f65796, %f63342;
	// end inline asm
	// begin inline asm
	fma.rn.f32 %f63350, %f63228, %f65796, %f63346;
	// end inline asm
	// begin inline asm
	fma.rn.f32 %f63354, %f63228, %f65796, %f63350;
	// end inline asm
	// begin inline asm
	fma.rn.f32 %f63358, %f63228, %f65796, %f63354;
	// end inline asm
	// begin inline asm
	fma.rn.f32 %f63362, %f63228, %f65796, %f63358;
	// end inline asm
	// begin inline asm
	fma.rn.f32 %f63366, %f63228, %f65796, %f63362;
	// end inline asm
	// begin inline asm
	fma.rn.f32 %f63370, %f63228, %f65796, %f63366;
	// end inline asm
	// begin inline asm
	fma.rn.f32 %f63374, %f63228, %f65796, %f63370;
	// end inline asm
	// begin inline asm
	fma.rn.f32 %f63378, %f63228, %f65796, %f63374;
	// end inline asm
	// begin inline asm
	fma.rn.f32 %f63382, %f63228, %f65796, %f63378;
	// end inline asm
	// begin inline asm
	fma.rn.f32 %f63386, %f63228, %f65796, %f63382;
	// end inline asm
	// begin inline asm
	fma.rn.f32 %f63390, %f63228, %f65796, %f63386;
	// end inline asm
	// begin inline asm
	fma.rn.f32 %f63394, %f63228, %f65796, %f63390;
	// end inline asm
	// begin inline asm
	fma.rn.f32 %f63398, %f63228, %f65796, %f63394;
	// end inline asm
	// begin inline asm
	fma.rn.f32 %f63402, %f63228, %f65796, %f63398;
	// end inline asm
	// begin inline asm
	fma.rn.f32 %f63406, %f63228, %f65796, %f63402;
	// end inline asm
	// begin inline asm
	fma.rn.f32 %f63410, %f63228, %f65796, %f63406;
	// end inline asm
	// begin inline asm
	fma.rn.f32 %f63414, %f63228, %f65796, %f63410;
	// end inline asm
	// begin inline asm
	fma.rn.f32 %f63418, %f63228, %f65796, %f63414;
	// end inline asm
	// begin inline asm
	fma.rn.f32 %f63422, %f63228, %f65796, %f63418;
	// end inline asm
	// begin inline asm
	fma.rn.f32 %f63426, %f63228, %f65796, %f63422;
	// end inline asm
	// begin inline asm
	fma.rn.f32 %f63430, %f63228, %f65796, %f63426;
	// end inline asm
	// begin inline asm
	fma.rn.f32 %f63434, %f63228, %f65796, %f63430;
	// end inline asm
	// begin inline asm
	fma.rn.f32 %f63438, %f63228, %f65796, %f63434;
	// end inline asm
	// begin inline asm
	fma.rn.f32 %f63442, %f63228, %f65796, %f63438;
	// end inline asm
	// begin inline asm
	fma.rn.f32 %f63446, %f63228, %f65796, %f63442;
	// end inline asm
	// begin inline asm
	fma.rn.f32 %f63450, %f63228, %f65796, %f63446;
	// end inline asm
	// begin inline asm
	fma.rn.f32 %f63454, %f63228, %f65796, %f63450;
	// end inline asm
	// begin inline asm
	fma.rn.f32 %f63458, %f63228, %f65796, %f63454;
	// end inline asm
	// begin inline asm
	fma.rn.f32 %f63462, %f63228, %f65796, %f63458;
	// end inline asm
	// begin inline asm
	fma.rn.f32 %f63466, %f63228, %f65796, %f63462;
	// end inline asm
	// begin inline asm
	fma.rn.f32 %f63470, %f63228, %f65796, %f63466;
	// end inline asm
	// begin inline asm
	fma.rn.f32 %f63474, %f63228, %f65796, %f63470;
	// end inline asm
	// begin inline asm
	fma.rn.f32 %f63478, %f63228, %f65796, %f63474;
	// end inline asm
	// begin inline asm
	fma.rn.f32 %f63482, %f63228, %f65796, %f63478;
	// end inline asm
	// begin inline asm
	fma.rn.f32 %f63486, %f63228, %f65796, %f63482;
	// end inline asm
	// begin inline asm
	fma.rn.f32 %f63490, %f63228, %f65796, %f63486;
	// end inline asm
	// begin inline asm
	fma.rn.f32 %f63494, %f63228, %f65796, %f63490;
	// end inline asm
	// begin inline asm
	fma.rn.f32 %f63498, %f63228, %f65796, %f63494;
	// end inline asm
	// begin inline asm
	fma.rn.f32 %f63502, %f63228, %f65796, %f63498;
	// end inline asm
	// begin inline asm
	fma.rn.f32 %f63506, %f63228, %f65796, %f63502;
	// end inline asm
	// begin inline asm
	fma.rn.f32 %f63510, %f63228, %f65796, %f63506;
	// end inline asm
	// begin inline asm
	fma.rn.f32 %f63514, %f63228, %f65796, %f63510;
	// end inline asm
	// begin inline asm
	fma.rn.f32 %f63518, %f63228, %f65796, %f63514;
	// end inline asm
	// begin inline asm
	fma.rn.f32 %f63522, %f63228, %f65796, %f63518;
	// end inline asm
	// begin inline asm
	fma.rn.f32 %f63526, %f63228, %f65796, %f63522;
	// end inline asm
	// begin inline asm
	fma.rn.f32 %f63530, %f63228, %f65796, %f63526;
	// end inline asm
	// begin inline asm
	fma.rn.f32 %f63534, %f63228, %f65796, %f63530;
	// end inline asm
	// begin inline asm
	fma.rn.f32 %f63538, %f63228, %f65796, %f63534;
	// end inline asm
	// begin inline asm
	fma.rn.f32 %f63542, %f63228, %f65796, %f63538;
	// end inline asm
	// begin inline asm
	fma.rn.f32 %f63546, %f63228, %f65796, %f63542;
	// end inline asm
	// begin inline asm
	fma.rn.f32 %f63550, %f63228, %f65796, %f63546;
	// end inline asm
	// begin inline asm
	fma.rn.f32 %f63554, %f63228, %f65796, %f63550;
	// end inline asm
	// begin inline asm
	fma.rn.f32 %f63558, %f63228, %f65796, %f63554;
	// end inline asm
	// begin inline asm
	fma.rn.f32 %f63562, %f63228, %f65796, %f63558;
	// end inline asm
	// begin inline asm
	fma.rn.f32 %f63566, %f63228, %f65796, %f63562;
	// end inline asm
	// begin inline asm
	fma.rn.f32 %f63570, %f63228, %f65796, %f63566;
	// end inline asm
	// begin inline asm
	fma.rn.f32 %f63574, %f63228, %f65796, %f63570;
	// end inline asm
	// begin inline asm
	fma.rn.f32 %f63578, %f63228, %f65796, %f63574;
	// end inline asm
	// begin inline asm
	fma.rn.f32 %f63582, %f63228, %f65796, %f63578;
	// end inline asm
	// begin inline asm
	fma.rn.f32 %f63586, %f63228, %f65796, %f63582;
	// end inline asm
	// begin inline asm
	fma.rn.f32 %f63590, %f63228, %f65796, %f63586;
	// end inline asm
	// begin inline asm
	fma.rn.f32 %f63594, %f63228, %f65796, %f63590;
	// end inline asm
	// begin inline asm
	fma.rn.f32 %f63598, %f63228, %f65796, %f63594;
	// end inline asm
	// begin inline asm
	fma.rn.f32 %f63602, %f63228, %f65796, %f63598;
	// end inline asm
	// begin inline asm
	fma.rn.f32 %f63606, %f63228, %f65796, %f63602;
	// end inline asm
	// begin inline asm
	fma.rn.f32 %f63610, %f63228, %f65796, %f63606;
	// end inline asm
	// begin inline asm
	fma.rn.f32 %f63614, %f63228, %f65796, %f63610;
	// end inline asm
	// begin inline asm
	fma.rn.f32 %f63618, %f63228, %f65796, %f63614;
	// end inline asm
	// begin inline asm
	fma.rn.f32 %f63622, %f63228, %f65796, %f63618;
	// end inline asm
	// begin inline asm
	fma.rn.f32 %f63626, %f63228, %f65796, %f63622;
	// end inline asm
	// begin inline asm
	fma.rn.f32 %f63630, %f63228, %f65796, %f63626;
	// end inline asm
	// begin inline asm
	fma.rn.f32 %f63634, %f63228, %f65796, %f63630;
	// end inline asm
	// begin inline asm
	fma.rn.f32 %f63638, %f63228, %f65796, %f63634;
	// end inline asm
	// begin inline asm
	fma.rn.f32 %f63642, %f63228, %f65796, %f63638;
	// end inline asm
	// begin inline asm
	fma.rn.f32 %f63646, %f63228, %f65796, %f63642;
	// end inline asm
	// begin inline asm
	fma.rn.f32 %f63650, %f63228, %f65796, %f63646;
	// end inline asm
	// begin inline asm
	fma.rn.f32 %f63654, %f63228, %f65796, %f63650;
	// end inline asm
	// begin inline asm
	fma.rn.f32 %f63658, %f63228, %f65796, %f63654;
	// end inline asm
	// begin inline asm
	fma.rn.f32 %f63662, %f63228, %f65796, %f63658;
	// end inline asm
	// begin inline asm
	fma.rn.f32 %f63666, %f63228, %f65796, %f63662;
	// end inline asm
	// begin inline asm
	fma.rn.f32 %f63670, %f63228, %f65796, %f63666;
	// end inline asm
	// begin inline asm
	fma.rn.f32 %f63674, %f63228, %f65796, %f63670;
	// end inline asm
	// begin inline asm
	fma.rn.f32 %f63678, %f63228, %f65796, %f63674;
	// end inline asm
	// begin inline asm
	fma.rn.f32 %f63682, %f63228, %f65796, %f63678;
	// end inline asm
	// begin inline asm
	fma.rn.f32 %f63686, %f63228, %f65796, %f63682;
	// end inline asm
	// begin inline asm
	fma.rn.f32 %f63690, %f63228, %f65796, %f63686;
	// end inline asm
	// begin inline asm
	fma.rn.f32 %f63694, %f63228, %f65796, %f63690;
	// end inline asm
	// begin inline asm
	fma.rn.f32 %f63698, %f63228, %f65796, %f63694;
	// end inline asm
	// begin inline asm
	fma.rn.f32 %f63702, %f63228, %f65796, %f63698;
	// end inline asm
	// begin inline asm
	fma.rn.f32 %f63706, %f63228, %f65796, %f63702;
	// end inline asm
	// begin inline asm
	fma.rn.f32 %f63710, %f63228, %f65796, %f63706;
	// end inline asm
	// begin inline asm
	fma.rn.f32 %f63714, %f63228, %f65796, %f63710;
	// end inline asm
	// begin inline asm
	fma.rn.f32 %f63718, %f63228, %f65796, %f63714;
	// end inline asm
	// begin inline asm
	fma.rn.f32 %f63722, %f63228, %f65796, %f63718;
	// end inline asm
	// begin inline asm
	fma.rn.f32 %f63726, %f63228, %f65796, %f63722;
	// end inline asm
	// begin inline asm
	fma.rn.f32 %f63730, %f63228, %f65796, %f63726;
	// end inline asm
	// begin inline asm
	fma.rn.f32 %f63734, %f63228, %f65796, %f63730;
	// end inline asm
	// begin inline asm
	fma.rn.f32 %f63738, %f63228, %f65796, %f63734;
	// end inline asm
	// begin inline asm
	sin.approx.f32  %f63742, %f63738;
	// end inline asm
	// begin inline asm
	fma.rn.f32 %f63744, %f63742, %f65796, %f63738;
	// end inline asm
	// begin inline asm
	fma.rn.f32 %f63748, %f63742, %f65796, %f63744;
	// end inline asm
	// begin inline asm
	fma.rn.f32 %f63752, %f63742, %f65796, %f63748;
	// end inline asm
	// begin inline asm
	fma.rn.f32 %f63756, %f63742, %f65796, %f63752;
	// end inline asm
	// begin inline asm
	fma.rn.f32 %f63760, %f63742, %f65796, %f63756;
	// end inline asm
	// begin inline asm
	fma.rn.f32 %f63764, %f63742, %f65796, %f63760;
	// end inline asm
	// begin inline asm
	fma.rn.f32 %f63768, %f63742, %f65796, %f63764;
	// end inline asm
	// begin inline asm
	fma.rn.f32 %f63772, %f63742, %f65796, %f63768;
	// end inline asm
	// begin inline asm
	fma.rn.f32 %f63776, %f63742, %f65796, %f63772;
	// end inline asm
	// begin inline asm
	fma.rn.f32 %f63780, %f63742, %f65796, %f63776;
	// end inline asm
	// begin inline asm
	fma.rn.f32 %f63784, %f63742, %f65796, %f63780;
	// end inline asm
	// begin inline asm
	fma.rn.f32 %f63788, %f63742, %f65796, %f63784;
	// end inline asm
	// begin inline asm
	fma.rn.f32 %f63792, %f63742, %f65796, %f63788;
	// end inline asm
	// begin inline asm
	fma.rn.f32 %f63796, %f63742, %f65796, %f63792;
	// end inline asm
	// begin inline asm
	fma.rn.f32 %f63800, %f63742, %f65796, %f63796;
	// end inline asm
	// begin inline asm
	fma.rn.f32 %f63804, %f63742, %f65796, %f63800;
	// end inline asm
	// begin inline asm
	fma.rn.f32 %f63808, %f63742, %f65796, %f63804;
	// end inline asm
	// begin inline asm
	fma.rn.f32 %f63812, %f63742, %f65796, %f63808;
	// end inline asm
	// begin inline asm
	fma.rn.f32 %f63816, %f63742, %f65796, %f63812;
	// end inline asm
	// begin inline asm
	fma.rn.f32 %f63820, %f63742, %f65796, %f63816;
	// end inline asm
	// begin inline asm
	fma.rn.f32 %f63824, %f63742, %f65796, %f63820;
	// end inline asm
	// begin inline asm
	fma.rn.f32 %f63828, %f63742, %f65796, %f63824;
	// end inline asm
	// begin inline asm
	fma.rn.f32 %f63832, %f63742, %f65796, %f63828;
	// end inline asm
	// begin inline asm
	fma.rn.f32 %f63836, %f63742, %f65796, %f63832;
	// end inline asm
	// begin inline asm
	fma.rn.f32 %f63840, %f63742, %f65796, %f63836;
	// end inline asm
	// begin inline asm
	fma.rn.f32 %f63844, %f63742, %f65796, %f63840;
	// end inline asm
	// begin inline asm
	fma.rn.f32 %f63848, %f63742, %f65796, %f63844;
	// end inline asm
	// begin inline asm
	fma.rn.f32 %f63852, %f63742, %f65796, %f63848;
	// end inline asm
	// begin inline asm
	fma.rn.f32 %f63856, %f63742, %f65796, %f63852;
	// end inline asm
	// begin inline asm
	fma.rn.f32 %f63860, %f63742, %f65796, %f63856;
	// end inline asm
	// begin inline asm
	fma.rn.f32 %f63864, %f63742, %f65796, %f63860;
	// end inline asm
	// begin inline asm
	fma.rn.f32 %f63868, %f63742, %f65796, %f63864;
	// end inline asm
	// begin inline asm
	fma.rn.f32 %f63872, %f63742, %f65796, %f63868;
	// end inline asm
	// begin inline asm
	fma.rn.f32 %f63876, %f63742, %f65796, %f63872;
	// end inline asm
	// begin inline asm
	fma.rn.f32 %f63880, %f63742, %f65796, %f63876;
	// end inline asm
	// begin inline asm
	fma.rn.f32 %f63884, %f63742, %f65796, %f63880;
	// end inline asm
	// begin inline asm
	fma.rn.f32 %f63888, %f63742, %f65796, %f63884;
	// end inline asm
	// begin inline asm
	fma.rn.f32 %f63892, %f63742, %f65796, %f63888;
	// end inline asm
	// begin inline asm
	fma.rn.f32 %f63896, %f63742, %f65796, %f63892;
	// end inline asm
	// begin inline asm
	fma.rn.f32 %f63900, %f63742, %f65796, %f63896;
	// end inline asm
	// begin inline asm
	fma.rn.f32 %f63904, %f63742, %f65796, %f63900;
	// end inline asm
	// begin inline asm
	fma.rn.f32 %f63908, %f63742, %f65796, %f63904;
	// end inline asm
	// begin inline asm
	fma.rn.f32 %f63912, %f63742, %f65796, %f63908;
	// end inline asm
	// begin inline asm
	fma.rn.f32 %f63916, %f63742, %f65796, %f63912;
	// end inline asm
	// begin inline asm
	fma.rn.f32 %f63920, %f63742, %f65796, %f63916;
	// end inline asm
	// begin inline asm
	fma.rn.f32 %f63924, %f63742, %f65796, %f63920;
	// end inline asm
	// begin inline asm
	fma.rn.f32 %f63928, %f63742, %f65796, %f63924;
	// end inline asm
	// begin inline asm
	fma.rn.f32 %f63932, %f63742, %f65796, %f63928;
	// end inline asm
	// begin inline asm
	fma.rn.f32 %f63936, %f63742, %f65796, %f63932;
	// end inline asm
	// begin inline asm
	fma.rn.f32 %f63940, %f63742, %f65796, %f63936;
	// end inline asm
	// begin inline asm
	fma.rn.f32 %f63944, %f63742, %f65796, %f63940;
	// end inline asm
	// begin inline asm
	fma.rn.f32 %f63948, %f63742, %f65796, %f63944;
	// end inline asm
	// begin inline asm
	fma.rn.f32 %f63952, %f63742, %f65796, %f63948;
	// end inline asm
	// begin inline asm
	fma.rn.f32 %f63956, %f63742, %f65796, %f63952;
	// end inline asm
	// begin inline asm
	fma.rn.f32 %f63960, %f63742, %f65796, %f63956;
	// end inline asm
	// begin inline asm
	fma.rn.f32 %f63964, %f63742, %f65796, %f63960;
	// end inline asm
	// begin inline asm
	fma.rn.f32 %f63968, %f63742, %f65796, %f63964;
	// end inline asm
	// begin inline asm
	fma.rn.f32 %f63972, %f63742, %f65796, %f63968;
	// end inline asm
	// begin inline asm
	fma.rn.f32 %f63976, %f63742, %f65796, %f63972;
	// end inline asm
	// begin inline asm
	fma.rn.f32 %f63980, %f63742, %f65796, %f63976;
	// end inline asm
	// begin inline asm
	fma.rn.f32 %f63984, %f63742, %f65796, %f63980;
	// end inline asm
	// begin inline asm
	fma.rn.f32 %f63988, %f63742, %f65796, %f63984;
	// end inline asm
	// begin inline asm
	fma.rn.f32 %f63992, %f63742, %f65796, %f63988;
	// end inline asm
	// begin inline asm
	fma.rn.f32 %f63996, %f63742, %f65796, %f63992;
	// end inline asm
	// begin inline asm
	fma.rn.f32 %f64000, %f63742, %f65796, %f63996;
	// end inline asm
	// begin inline asm
	fma.rn.f32 %f64004, %f63742, %f65796, %f64000;
	// end inline asm
	// begin inline asm
	fma.rn.f32 %f64008, %f63742, %f65796, %f64004;
	// end inline asm
	// begin inline asm
	fma.rn.f32 %f64012, %f63742, %f65796, %f64008;
	// end inline asm
	// begin inline asm
	fma.rn.f32 %f64016, %f63742, %f65796, %f64012;
	// end inline asm
	// begin inline asm
	fma.rn.f32 %f64020, %f63742, %f65796, %f64016;
	// end inline asm
	// begin inline asm
	fma.rn.f32 %f64024, %f63742, %f65796, %f64020;
	// end inline asm
	// begin inline asm
	fma.rn.f32 %f64028, %f63742, %f65796, %f64024;
	// end inline asm
	// begin inline asm
	fma.rn.f32 %f64032, %f63742, %f65796, %f64028;
	// end inline asm
	// begin inline asm
	fma.rn.f32 %f64036, %f63742, %f65796, %f64032;
	// end inline asm
	// begin inline asm
	fma.rn.f32 %f64040, %f63742, %f65796, %f64036;
	// end inline asm
	// begin inline asm
	fma.rn.f32 %f64044, %f63742, %f65796, %f64040;
	// end inline asm
	// begin inline asm
	fma.rn.f32 %f64048, %f63742, %f65796, %f64044;
	// end inline asm
	// begin inline asm
	fma.rn.f32 %f64052, %f63742, %f65796, %f64048;
	// end inline asm
	// begin inline asm
	fma.rn.f32 %f64056, %f63742, %f65796, %f64052;
	// end inline asm
	// begin inline asm
	fma.rn.f32 %f64060, %f63742, %f65796, %f64056;
	// end inline asm
	// begin inline asm
	fma.rn.f32 %f64064, %f63742, %f65796, %f64060;
	// end inline asm
	// begin inline asm
	fma.rn.f32 %f64068, %f63742, %f65796, %f64064;
	// end inline asm
	// begin inline asm
	fma.rn.f32 %f64072, %f63742, %f65796, %f64068;
	// end inline asm
	// begin inline asm
	fma.rn.f32 %f64076, %f63742, %f65796, %f64072;
	// end inline asm
	// begin inline asm
	fma.rn.f32 %f64080, %f63742, %f65796, %f64076;
	// end inline asm
	// begin inline asm
	fma.rn.f32 %f64084, %f63742, %f65796, %f64080;
	// end inline asm
	// begin inline asm
	fma.rn.f32 %f64088, %f63742, %f65796, %f64084;
	// end inline asm
	// begin inline asm
	fma.rn.f32 %f64092, %f63742, %f65796, %f64088;
	// end inline asm
	// begin inline asm
	fma.rn.f32 %f64096, %f63742, %f65796, %f64092;
	// end inline asm
	// begin inline asm
	fma.rn.f32 %f64100, %f63742, %f65796, %f64096;
	// end inline asm
	// begin inline asm
	fma.rn.f32 %f64104, %f63742, %f65796, %f64100;
	// end inline asm
	// begin inline asm
	fma.rn.f32 %f64108, %f63742, %f65796, %f64104;
	// end inline asm
	// begin inline asm
	fma.rn.f32 %f64112, %f63742, %f65796, %f64108;
	// end inline asm
	// begin inline asm
	fma.rn.f32 %f64116, %f63742, %f65796, %f64112;
	// end inline asm
	// begin inline asm
	fma.rn.f32 %f64120, %f63742, %f65796, %f64116;
	// end inline asm
	// begin inline asm
	fma.rn.f32 %f64124, %f63742, %f65796, %f64120;
	// end inline asm
	// begin inline asm
	fma.rn.f32 %f64128, %f63742, %f65796, %f64124;
	// end inline asm
	// begin inline asm
	fma.rn.f32 %f64132, %f63742, %f65796, %f64128;
	// end inline asm
	// begin inline asm
	fma.rn.f32 %f64136, %f63742, %f65796, %f64132;
	// end inline asm
	// begin inline asm
	fma.rn.f32 %f64140, %f63742, %f65796, %f64136;
	// end inline asm
	// begin inline asm
	fma.rn.f32 %f64144, %f63742, %f65796, %f64140;
	// end inline asm
	// begin inline asm
	fma.rn.f32 %f64148, %f63742, %f65796, %f64144;
	// end inline asm
	// begin inline asm
	fma.rn.f32 %f64152, %f63742, %f65796, %f64148;
	// end inline asm
	// begin inline asm
	fma.rn.f32 %f64156, %f63742, %f65796, %f64152;
	// end inline asm
	// begin inline asm
	fma.rn.f32 %f64160, %f63742, %f65796, %f64156;
	// end inline asm
	// begin inline asm
	fma.rn.f32 %f64164, %f63742, %f65796, %f64160;
	// end inline asm
	// begin inline asm
	fma.rn.f32 %f64168, %f63742, %f65796, %f64164;
	// end inline asm
	// begin inline asm
	fma.rn.f32 %f64172, %f63742, %f65796, %f64168;
	// end inline asm
	// begin inline asm
	fma.rn.f32 %f64176, %f63742, %f65796, %f64172;
	// end inline asm
	// begin inline asm
	fma.rn.f32 %f64180, %f63742, %f65796, %f64176;
	// end inline asm
	// begin inline asm
	fma.rn.f32 %f64184, %f63742, %f65796, %f64180;
	// end inline asm
	// begin inline asm
	fma.rn.f32 %f64188, %f63742, %f65796, %f64184;
	// end inline asm
	// begin inline asm
	fma.rn.f32 %f64192, %f63742, %f65796, %f64188;
	// end inline asm
	// begin inline asm
	fma.rn.f32 %f64196, %f63742, %f65796, %f64192;
	// end inline asm
	// begin inline asm
	fma.rn.f32 %f64200, %f63742, %f65796, %f64196;
	// end inline asm
	// begin inline asm
	fma.rn.f32 %f64204, %f63742, %f65796, %f64200;
	// end inline asm
	// begin inline asm
	fma.rn.f32 %f64208, %f63742, %f65796, %f64204;
	// end inline asm
	// begin inline asm
	fma.rn.f32 %f64212, %f63742, %f65796, %f64208;
	// end inline asm
	// begin inline asm
	fma.rn.f32 %f64216, %f63742, %f65796, %f64212;
	// end inline asm
	// begin inline asm
	fma.rn.f32 %f64220, %f63742, %f65796, %f64216;
	// end inline asm
	// begin inline asm
	fma.rn.f32 %f64224, %f63742, %f65796, %f64220;
	// end inline asm
	// begin inline asm
	fma.rn.f32 %f64228, %f63742, %f65796, %f64224;
	// end inline asm
	// begin inline asm
	fma.rn.f32 %f64232, %f63742, %f65796, %f64228;
	// end inline asm
	// begin inline asm
	fma.rn.f32 %f64236, %f63742, %f65796, %f64232;
	// end inline asm
	// begin inline asm
	fma.rn.f32 %f64240, %f63742, %f65796, %f64236;
	// end inline asm
	// begin inline asm
	fma.rn.f32 %f64244, %f63742, %f65796, %f64240;
	// end inline asm
	// begin inline asm
	fma.rn.f32 %f64248, %f63742, %f65796, %f64244;
	// end inline asm
	// begin inline asm
	fma.rn.f32 %f64252, %f63742, %f65796, %f64248;
	// end inline asm
	// begin inline asm
	sin.approx.f32  %f64256, %f64252;
	// end inline asm
	// begin inline asm
	fma.rn.f32 %f64258, %f64256, %f65796, %f64252;
	// end inline asm
	// begin inline asm
	fma.rn.f32 %f64262, %f64256, %f65796, %f64258;
	// end inline asm
	// begin inline asm
	fma.rn.f32 %f64266, %f64256, %f65796, %f64262;
	// end inline asm
	// begin inline asm
	fma.rn.f32 %f64270, %f64256, %f65796, %f64266;
	// end inline asm
	// begin inline asm
	fma.rn.f32 %f64274, %f64256, %f65796, %f64270;
	// end inline asm
	// begin inline asm
	fma.rn.f32 %f64278, %f64256, %f65796, %f64274;
	// end inline asm
	// begin inline asm
	fma.rn.f32 %f64282, %f64256, %f65796, %f64278;
	// end inline asm
	// begin inline asm
	fma.rn.f32 %f64286, %f64256, %f65796, %f64282;
	// end inline asm
	// begin inline asm
	fma.rn.f32 %f64290, %f64256, %f65796, %f64286;
	// end inline asm
	// begin inline asm
	fma.rn.f32 %f64294, %f64256, %f65796, %f64290;
	// end inline asm
	// begin inline asm
	fma.rn.f32 %f64298, %f64256, %f65796, %f64294;
	// end inline asm
	// begin inline asm
	fma.rn.f32 %f64302, %f64256, %f65796, %f64298;
	// end inline asm
	// begin inline asm
	fma.rn.f32 %f64306, %f64256, %f65796, %f64302;
	// end inline asm
	// begin inline asm
	fma.rn.f32 %f64310, %f64256, %f65796, %f64306;
	// end inline asm
	// begin inline asm
	fma.rn.f32 %f64314, %f64256, %f65796, %f64310;
	// end inline asm
	// begin inline asm
	fma.rn.f32 %f64318, %f64256, %f65796, %f64314;
	// end inline asm
	// begin inline asm
	fma.rn.f32 %f64322, %f64256, %f65796, %f64318;
	// end inline asm
	// begin inline asm
	fma.rn.f32 %f64326, %f64256, %f65796, %f64322;
	// end inline asm
	// begin inline asm
	fma.rn.f32 %f64330, %f64256, %f65796, %f64326;
	// end inline asm
	// begin inline asm
	fma.rn.f32 %f64334, %f64256, %f65796, %f64330;
	// end inline asm
	// begin inline asm
	fma.rn.f32 %f64338, %f64256, %f65796, %f64334;
	// end inline asm
	// begin inline asm
	fma.rn.f32 %f64342, %f64256, %f65796, %f64338;
	// end inline asm
	// begin inline asm
	fma.rn.f32 %f64346, %f64256, %f65796, %f64342;
	// end inline asm
	// begin inline asm
	fma.rn.f32 %f64350, %f64256, %f65796, %f64346;
	// end inline asm
	// begin inline asm
	fma.rn.f32 %f64354, %f64256, %f65796, %f64350;
	// end inline asm
	// begin inline asm
	fma.rn.f32 %f64358, %f64256, %f65796, %f64354;
	// end inline asm
	// begin inline asm
	fma.rn.f32 %f64362, %f64256, %f65796, %f64358;
	// end inline asm
	// begin inline asm
	fma.rn.f32 %f64366, %f64256, %f65796, %f64362;
	// end inline asm
	// begin inline asm
	fma.rn.f32 %f64370, %f64256, %f65796, %f64366;
	// end inline asm
	// begin inline asm
	fma.rn.f32 %f64374, %f64256, %f65796, %f64370;
	// end inline asm
	// begin inline asm
	fma.rn.f32 %f64378, %f64256, %f65796, %f64374;
	// end inline asm
	// begin inline asm
	fma.rn.f32 %f64382, %f64256, %f65796, %f64378;
	// end inline asm
	// begin inline asm
	fma.rn.f32 %f64386, %f64256, %f65796, %f64382;
	// end inline asm
	// begin inline asm
	fma.rn.f32 %f64390, %f64256, %f65796, %f64386;
	// end inline asm
	// begin inline asm
	fma.rn.f32 %f64394, %f64256, %f65796, %f64390;
	// end inline asm
	// begin inline asm
	fma.rn.f32 %f64398, %f64256, %f65796, %f64394;
	// end inline asm
	// begin inline asm
	fma.rn.f32 %f64402, %f64256, %f65796, %f64398;
	// end inline asm
	// begin inline asm
	fma.rn.f32 %f64406, %f64256, %f65796, %f64402;
	// end inline asm
	// begin inline asm
	fma.rn.f32 %f64410, %f64256, %f65796, %f64406;
	// end inline asm
	// begin inline asm
	fma.rn.f32 %f64414, %f64256, %f65796, %f64410;
	// end inline asm
	// begin inline asm
	fma.rn.f32 %f64418, %f64256, %f65796, %f64414;
	// end inline asm
	// begin inline asm
	fma.rn.f32 %f64422, %f64256, %f65796, %f64418;
	// end inline asm
	// begin inline asm
	fma.rn.f32 %f64426, %f64256, %f65796, %f64422;
	// end inline asm
	// begin inline asm
	fma.rn.f32 %f64430, %f64256, %f65796, %f64426;
	// end inline asm
	// begin inline asm
	fma.rn.f32 %f64434, %f64256, %f65796, %f64430;
	// end inline asm
	// begin inline asm
	fma.rn.f32 %f64438, %f64256, %f65796, %f64434;
	// end inline asm
	// begin inline asm
	fma.rn.f32 %f64442, %f64256, %f65796, %f64438;
	// end inline asm
	// begin inline asm
	fma.rn.f32 %f64446, %f64256, %f65796, %f64442;
	// end inline asm
	// begin inline asm
	fma.rn.f32 %f64450, %f64256, %f65796, %f64446;
	// end inline asm
	// begin inline asm
	fma.rn.f32 %f64454, %f64256, %f65796, %f64450;
	// end inline asm
	// begin inline asm
	fma.rn.f32 %f64458, %f64256, %f65796, %f64454;
	// end inline asm
	// begin inline asm
	fma.rn.f32 %f64462, %f64256, %f65796, %f64458;
	// end inline asm
	// begin inline asm
	fma.rn.f32 %f64466, %f64256, %f65796, %f64462;
	// end inline asm
	// begin inline asm
	fma.rn.f32 %f64470, %f64256, %f65796, %f64466;
	// end inline asm
	// begin inline asm
	fma.rn.f32 %f64474, %f64256, %f65796, %f64470;
	// end inline asm
	// begin inline asm
	fma.rn.f32 %f64478, %f64256, %f65796, %f64474;
	// end inline asm
	// begin inline asm
	fma.rn.f32 %f64482, %f64256, %f65796, %f64478;
	// end inline asm
	// begin inline asm
	fma.rn.f32 %f64486, %f64256, %f65796, %f64482;
	// end inline asm
	// begin inline asm
	fma.rn.f32 %f64490, %f64256, %f65796, %f64486;
	// end inline asm
	// begin inline asm
	fma.rn.f32 %f64494, %f64256, %f65796, %f64490;
	// end inline asm
	// begin inline asm
	fma.rn.f32 %f64498, %f64256, %f65796, %f64494;
	// end inline asm
	// begin inline asm
	fma.rn.f32 %f64502, %f64256, %f65796, %f64498;
	// end inline asm
	// begin inline asm
	fma.rn.f32 %f64506, %f64256, %f65796, %f64502;
	// end inline asm
	// begin inline asm
	fma.rn.f32 %f64510, %f64256, %f65796, %f64506;
	// end inline asm
	// begin inline asm
	fma.rn.f32 %f64514, %f64256, %f65796, %f64510;
	// end inline asm
	// begin inline asm
	fma.rn.f32 %f64518, %f64256, %f65796, %f64514;
	// end inline asm
	// begin inline asm
	fma.rn.f32 %f64522, %f64256, %f65796, %f64518;
	// end inline asm
	// begin inline asm
	fma.rn.f32 %f64526, %f64256, %f65796, %f64522;
	// end inline asm
	// begin inline asm
	fma.rn.f32 %f64530, %f64256, %f65796, %f64526;
	// end inline asm
	// begin inline asm
	fma.rn.f32 %f64534, %f64256, %f65796, %f64530;
	// end inline asm
	// begin inline asm
	fma.rn.f32 %f64538, %f64256, %f65796, %f64534;
	// end inline asm
	// begin inline asm
	fma.rn.f32 %f64542, %f64256, %f65796, %f64538;
	// end inline asm
	// begin inline asm
	fma.rn.f32 %f64546, %f64256, %f65796, %f64542;
	// end inline asm
	// begin inline asm
	fma.rn.f32 %f64550, %f64256, %f65796, %f64546;
	// end inline asm
	// begin inline asm
	fma.rn.f32 %f64554, %f64256, %f65796, %f64550;
	// end inline asm
	// begin inline asm
	fma.rn.f32 %f64558, %f64256, %f65796, %f64554;
	// end inline asm
	// begin inline asm
	fma.rn.f32 %f64562, %f64256, %f65796, %f64558;
	// end inline asm
	// begin inline asm
	fma.rn.f32 %f64566, %f64256, %f65796, %f64562;
	// end inline asm
	// begin inline asm
	fma.rn.f32 %f64570, %f64256, %f65796, %f64566;
	// end inline asm
	// begin inline asm
	fma.rn.f32 %f64574, %f64256, %f65796, %f64570;
	// end inline asm
	// begin inline asm
	fma.rn.f32 %f64578, %f64256, %f65796, %f64574;
	// end inline asm
	// begin inline asm
	fma.rn.f32 %f64582, %f64256, %f65796, %f64578;
	// end inline asm
	// begin inline asm
	fma.rn.f32 %f64586, %f64256, %f65796, %f64582;
	// end inline asm
	// begin inline asm
	fma.rn.f32 %f64590, %f64256, %f65796, %f64586;
	// end inline asm
	// begin inline asm
	fma.rn.f32 %f64594, %f64256, %f65796, %f64590;
	// end inline asm
	// begin inline asm
	fma.rn.f32 %f64598, %f64256, %f65796, %f64594;
	// end inline asm
	// begin inline asm
	fma.rn.f32 %f64602, %f64256, %f65796, %f64598;
	// end inline asm
	// begin inline asm
	fma.rn.f32 %f64606, %f64256, %f65796, %f64602;
	// end inline asm
	// begin inline asm
	fma.rn.f32 %f64610, %f64256, %f65796, %f64606;
	// end inline asm
	// begin inline asm
	fma.rn.f32 %f64614, %f64256, %f65796, %f64610;
	// end inline asm
	// begin inline asm
	fma.rn.f32 %f64618, %f64256, %f65796, %f64614;
	// end inline asm
	// begin inline asm
	fma.rn.f32 %f64622, %f64256, %f65796, %f64618;
	// end inline asm
	// begin inline asm
	fma.rn.f32 %f64626, %f64256, %f65796, %f64622;
	// end inline asm
	// begin inline asm
	fma.rn.f32 %f64630, %f64256, %f65796, %f64626;
	// end inline asm
	// begin inline asm
	fma.rn.f32 %f64634, %f64256, %f65796, %f64630;
	// end inline asm
	// begin inline asm
	fma.rn.f32 %f64638, %f64256, %f65796, %f64634;
	// end inline asm
	// begin inline asm
	fma.rn.f32 %f64642, %f64256, %f65796, %f64638;
	// end inline asm
	// begin inline asm
	fma.rn.f32 %f64646, %f64256, %f65796, %f64642;
	// end inline asm
	// begin inline asm
	fma.rn.f32 %f64650, %f64256, %f65796, %f64646;
	// end inline asm
	// begin inline asm
	fma.rn.f32 %f64654, %f64256, %f65796, %f64650;
	// end inline asm
	// begin inline asm
	fma.rn.f32 %f64658, %f64256, %f65796, %f64654;
	// end inline asm
	// begin inline asm
	fma.rn.f32 %f64662, %f64256, %f65796, %f64658;
	// end inline asm
	// begin inline asm
	fma.rn.f32 %f64666, %f64256, %f65796, %f64662;
	// end inline asm
	// begin inline asm
	fma.rn.f32 %f64670, %f64256, %f65796, %f64666;
	// end inline asm
	// begin inline asm
	fma.rn.f32 %f64674, %f64256, %f65796, %f64670;
	// end inline asm
	// begin inline asm
	fma.rn.f32 %f64678, %f64256, %f65796, %f64674;
	// end inline asm
	// begin inline asm
	fma.rn.f32 %f64682, %f64256, %f65796, %f64678;
	// end inline asm
	// begin inline asm
	fma.rn.f32 %f64686, %f64256, %f65796, %f64682;
	// end inline asm
	// begin inline asm
	fma.rn.f32 %f64690, %f64256, %f65796, %f64686;
	// end inline asm
	// begin inline asm
	fma.rn.f32 %f64694, %f64256, %f65796, %f64690;
	// end inline asm
	// begin inline asm
	fma.rn.f32 %f64698, %f64256, %f65796, %f64694;
	// end inline asm
	// begin inline asm
	fma.rn.f32 %f64702, %f64256, %f65796, %f64698;
	// end inline asm
	// begin inline asm
	fma.rn.f32 %f64706, %f64256, %f65796, %f64702;
	// end inline asm
	// begin inline asm
	fma.rn.f32 %f64710, %f64256, %f65796, %f64706;
	// end inline asm
	// begin inline asm
	fma.rn.f32 %f64714, %f64256, %f65796, %f64710;
	// end inline asm
	// begin inline asm
	fma.rn.f32 %f64718, %f64256, %f65796, %f64714;
	// end inline asm
	// begin inline asm
	fma.rn.f32 %f64722, %f64256, %f65796, %f64718;
	// end inline asm
	// begin inline asm
	fma.rn.f32 %f64726, %f64256, %f65796, %f64722;
	// end inline asm
	// begin inline asm
	fma.rn.f32 %f64730, %f64256, %f65796, %f64726;
	// end inline asm
	// begin inline asm
	fma.rn.f32 %f64734, %f64256, %f65796, %f64730;
	// end inline asm
	// begin inline asm
	fma.rn.f32 %f64738, %f64256, %f65796, %f64734;
	// end inline asm
	// begin inline asm
	fma.rn.f32 %f64742, %f64256, %f65796, %f64738;
	// end inline asm
	// begin inline asm
	fma.rn.f32 %f64746, %f64256, %f65796, %f64742;
	// end inline asm
	// begin inline asm
	fma.rn.f32 %f64750, %f64256, %f65796, %f64746;
	// end inline asm
	// begin inline asm
	fma.rn.f32 %f64754, %f64256, %f65796, %f64750;
	// end inline asm
	// begin inline asm
	fma.rn.f32 %f64758, %f64256, %f65796, %f64754;
	// end inline asm
	// begin inline asm
	fma.rn.f32 %f64762, %f64256, %f65796, %f64758;
	// end inline asm
	// begin inline asm
	fma.rn.f32 %f64766, %f64256, %f65796, %f64762;
	// end inline asm
	// begin inline asm
	sin.approx.f32  %f64770, %f64766;
	// end inline asm
	// begin inline asm
	fma.rn.f32 %f64772, %f64770, %f65796, %f64766;
	// end inline asm
	// begin inline asm
	fma.rn.f32 %f64776, %f64770, %f65796, %f64772;
	// end inline asm
	// begin inline asm
	fma.rn.f32 %f64780, %f64770, %f65796, %f64776;
	// end inline asm
	// begin inline asm
	fma.rn.f32 %f64784, %f64770, %f65796, %f64780;
	// end inline asm
	// begin inline asm
	fma.rn.f32 %f64788, %f64770, %f65796, %f64784;
	// end inline asm
	// begin inline asm
	fma.rn.f32 %f64792, %f64770, %f65796, %f64788;
	// end inline asm
	// begin inline asm
	fma.rn.f32 %f64796, %f64770, %f65796, %f64792;
	// end inline asm
	// begin inline asm
	fma.rn.f32 %f64800, %f64770, %f65796, %f64796;
	// end inline asm
	// begin inline asm
	fma.rn.f32 %f64804, %f64770, %f65796, %f64800;
	// end inline asm
	// begin inline asm
	fma.rn.f32 %f64808, %f64770, %f65796, %f64804;
	// end inline asm
	// begin inline asm
	fma.rn.f32 %f64812, %f64770, %f65796, %f64808;
	// end inline asm
	// begin inline asm
	fma.rn.f32 %f64816, %f64770, %f65796, %f64812;
	// end inline asm
	// begin inline asm
	fma.rn.f32 %f64820, %f64770, %f65796, %f64816;
	// end inline asm
	// begin inline asm
	fma.rn.f32 %f64824, %f64770, %f65796, %f64820;
	// end inline asm
	// begin inline asm
	fma.rn.f32 %f64828, %f64770, %f65796, %f64824;
	// end inline asm
	// begin inline asm
	fma.rn.f32 %f64832, %f64770, %f65796, %f64828;
	// end inline asm
	// begin inline asm
	fma.rn.f32 %f64836, %f64770, %f65796, %f64832;
	// end inline asm
	// begin inline asm
	fma.rn.f32 %f64840, %f64770, %f65796, %f64836;
	// end inline asm
	// begin inline asm
	fma.rn.f32 %f64844, %f64770, %f65796, %f64840;
	// end inline asm
	// begin inline asm
	fma.rn.f32 %f64848, %f64770, %f65796, %f64844;
	// end inline asm
	// begin inline asm
	fma.rn.f32 %f64852, %f64770, %f65796, %f64848;
	// end inline asm
	// begin inline asm
	fma.rn.f32 %f64856, %f64770, %f65796, %f64852;
	// end inline asm
	// begin inline asm
	fma.rn.f32 %f64860, %f64770, %f65796, %f64856;
	// end inline asm
	// begin inline asm
	fma.rn.f32 %f64864, %f64770, %f65796, %f64860;
	// end inline asm
	// begin inline asm
	fma.rn.f32 %f64868, %f64770, %f65796, %f64864;
	// end inline asm
	// begin inline asm
	fma.rn.f32 %f64872, %f64770, %f65796, %f64868;
	// end inline asm
	// begin inline asm
	fma.rn.f32 %f64876, %f64770, %f65796, %f64872;
	// end inline asm
	// begin inline asm
	fma.rn.f32 %f64880, %f64770, %f65796, %f64876;
	// end inline asm
	// begin inline asm
	fma.rn.f32 %f64884, %f64770, %f65796, %f64880;
	// end inline asm
	// begin inline asm
	fma.rn.f32 %f64888, %f64770, %f65796, %f64884;
	// end inline asm
	// begin inline asm
	fma.rn.f32 %f64892, %f64770, %f65796, %f64888;
	// end inline asm
	// begin inline asm
	fma.rn.f32 %f64896, %f64770, %f65796, %f64892;
	// end inline asm
	// begin inline asm
	fma.rn.f32 %f64900, %f64770, %f65796, %f64896;
	// end inline asm
	// begin inline asm
	fma.rn.f32 %f64904, %f64770, %f65796, %f64900;
	// end inline asm
	// begin inline asm
	fma.rn.f32 %f64908, %f64770, %f65796, %f64904;
	// end inline asm
	// begin inline asm
	fma.rn.f32 %f64912, %f64770, %f65796, %f64908;
	// end inline asm
	// begin inline asm
	fma.rn.f32 %f64916, %f64770, %f65796, %f64912;
	// end inline asm
	// begin inline asm
	fma.rn.f32 %f64920, %f64770, %f65796, %f64916;
	// end inline asm
	// begin inline asm
	fma.rn.f32 %f64924, %f64770, %f65796, %f64920;
	// end inline asm
	// begin inline asm
	fma.rn.f32 %f64928, %f64770, %f65796, %f64924;
	// end inline asm
	// begin inline asm
	fma.rn.f32 %f64932, %f64770, %f65796, %f64928;
	// end inline asm
	// begin inline asm
	fma.rn.f32 %f64936, %f64770, %f65796, %f64932;
	// end inline asm
	// begin inline asm
	fma.rn.f32 %f64940, %f64770, %f65796, %f64936;
	// end inline asm
	// begin inline asm
	fma.rn.f32 %f64944, %f64770, %f65796, %f64940;
	// end inline asm
	// begin inline asm
	fma.rn.f32 %f64948, %f64770, %f65796, %f64944;
	// end inline asm
	// begin inline asm
	fma.rn.f32 %f64952, %f64770, %f65796, %f64948;
	// end inline asm
	// begin inline asm
	fma.rn.f32 %f64956, %f64770, %f65796, %f64952;
	// end inline asm
	// begin inline asm
	fma.rn.f32 %f64960, %f64770, %f65796, %f64956;
	// end inline asm
	// begin inline asm
	fma.rn.f32 %f64964, %f64770, %f65796, %f64960;
	// end inline asm
	// begin inline asm
	fma.rn.f32 %f64968, %f64770, %f65796, %f64964;
	// end inline asm
	// begin inline asm
	fma.rn.f32 %f64972, %f64770, %f65796, %f64968;
	// end inline asm
	// begin inline asm
	fma.rn.f32 %f64976, %f64770, %f65796, %f64972;
	// end inline asm
	// begin inline asm
	fma.rn.f32 %f64980, %f64770, %f65796, %f64976;
	// end inline asm
	// begin inline asm
	fma.rn.f32 %f64984, %f64770, %f65796, %f64980;
	// end inline asm
	// begin inline asm
	fma.rn.f32 %f64988, %f64770, %f65796, %f64984;
	// end inline asm
	// begin inline asm
	fma.rn.f32 %f64992, %f64770, %f65796, %f64988;
	// end inline asm
	// begin inline asm
	fma.rn.f32 %f64996, %f64770, %f65796, %f64992;
	// end inline asm
	// begin inline asm
	fma.rn.f32 %f65000, %f64770, %f65796, %f64996;
	// end inline asm
	// begin inline asm
	fma.rn.f32 %f65004, %f64770, %f65796, %f65000;
	// end inline asm
	// begin inline asm
	fma.rn.f32 %f65008, %f64770, %f65796, %f65004;
	// end inline asm
	// begin inline asm
	fma.rn.f32 %f65012, %f64770, %f65796, %f65008;
	// end inline asm
	// begin inline asm
	fma.rn.f32 %f65016, %f64770, %f65796, %f65012;
	// end inline asm
	// begin inline asm
	fma.rn.f32 %f65020, %f64770, %f65796, %f65016;
	// end inline asm
	// begin inline asm
	fma.rn.f32 %f65024, %f64770, %f65796, %f65020;
	// end inline asm
	// begin inline asm
	fma.rn.f32 %f65028, %f64770, %f65796, %f65024;
	// end inline asm
	// begin inline asm
	fma.rn.f32 %f65032, %f64770, %f65796, %f65028;
	// end inline asm
	// begin inline asm
	fma.rn.f32 %f65036, %f64770, %f65796, %f65032;
	// end inline asm
	// begin inline asm
	fma.rn.f32 %f65040, %f64770, %f65796, %f65036;
	// end inline asm
	// begin inline asm
	fma.rn.f32 %f65044, %f64770, %f65796, %f65040;
	// end inline asm
	// begin inline asm
	fma.rn.f32 %f65048, %f64770, %f65796, %f65044;
	// end inline asm
	// begin inline asm
	fma.rn.f32 %f65052, %f64770, %f65796, %f65048;
	// end inline asm
	// begin inline asm
	fma.rn.f32 %f65056, %f64770, %f65796, %f65052;
	// end inline asm
	// begin inline asm
	fma.rn.f32 %f65060, %f64770, %f65796, %f65056;
	// end inline asm
	// begin inline asm
	fma.rn.f32 %f65064, %f64770, %f65796, %f65060;
	// end inline asm
	// begin inline asm
	fma.rn.f32 %f65068, %f64770, %f65796, %f65064;
	// end inline asm
	// begin inline asm
	fma.rn.f32 %f65072, %f64770, %f65796, %f65068;
	// end inline asm
	// begin inline asm
	fma.rn.f32 %f65076, %f64770, %f65796, %f65072;
	// end inline asm
	// begin inline asm
	fma.rn.f32 %f65080, %f64770, %f65796, %f65076;
	// end inline asm
	// begin inline asm
	fma.rn.f32 %f65084, %f64770, %f65796, %f65080;
	// end inline asm
	// begin inline asm
	fma.rn.f32 %f65088, %f64770, %f65796, %f65084;
	// end inline asm
	// begin inline asm
	fma.rn.f32 %f65092, %f64770, %f65796, %f65088;
	// end inline asm
	// begin inline asm
	fma.rn.f32 %f65096, %f64770, %f65796, %f65092;
	// end inline asm
	// begin inline asm
	fma.rn.f32 %f65100, %f64770, %f65796, %f65096;
	// end inline asm
	// begin inline asm
	fma.rn.f32 %f65104, %f64770, %f65796, %f65100;
	// end inline asm
	// begin inline asm
	fma.rn.f32 %f65108, %f64770, %f65796, %f65104;
	// end inline asm
	// begin inline asm
	fma.rn.f32 %f65112, %f64770, %f65796, %f65108;
	// end inline asm
	// begin inline asm
	fma.rn.f32 %f65116, %f64770, %f65796, %f65112;
	// end inline asm
	// begin inline asm
	fma.rn.f32 %f65120, %f64770, %f65796, %f65116;
	// end inline asm
	// begin inline asm
	fma.rn.f32 %f65124, %f64770, %f65796, %f65120;
	// end inline asm
	// begin inline asm
	fma.rn.f32 %f65128, %f64770, %f65796, %f65124;
	// end inline asm
	// begin inline asm
	fma.rn.f32 %f65132, %f64770, %f65796, %f65128;
	// end inline asm
	// begin inline asm
	fma.rn.f32 %f65136, %f64770, %f65796, %f65132;
	// end inline asm
	// begin inline asm
	fma.rn.f32 %f65140, %f64770, %f65796, %f65136;
	// end inline asm
	// begin inline asm
	fma.rn.f32 %f65144, %f64770, %f65796, %f65140;
	// end inline asm
	// begin inline asm
	fma.rn.f32 %f65148, %f64770, %f65796, %f65144;
	// end inline asm
	// begin inline asm
	fma.rn.f32 %f65152, %f64770, %f65796, %f65148;
	// end inline asm
	// begin inline asm
	fma.rn.f32 %f65156, %f64770, %f65796, %f65152;
	// end inline asm
	// begin inline asm
	fma.rn.f32 %f65160, %f64770, %f65796, %f65156;
	// end inline asm
	// begin inline asm
	fma.rn.f32 %f65164, %f64770, %f65796, %f65160;
	// end inline asm
	// begin inline asm
	fma.rn.f32 %f65168, %f64770, %f65796, %f65164;
	// end inline asm
	// begin inline asm
	fma.rn.f32 %f65172, %f64770, %f65796, %f65168;
	// end inline asm
	// begin inline asm
	fma.rn.f32 %f65176, %f64770, %f65796, %f65172;
	// end inline asm
	// begin inline asm
	fma.rn.f32 %f65180, %f64770, %f65796, %f65176;
	// end inline asm
	// begin inline asm
	fma.rn.f32 %f65184, %f64770, %f65796, %f65180;
	// end inline asm
	// begin inline asm
	fma.rn.f32 %f65188, %f64770, %f65796, %f65184;
	// end inline asm
	// begin inline asm
	fma.rn.f32 %f65192, %f64770, %f65796, %f65188;
	// end inline asm
	// begin inline asm
	fma.rn.f32 %f65196, %f64770, %f65796, %f65192;
	// end inline asm
	// begin inline asm
	fma.rn.f32 %f65200, %f64770, %f65796, %f65196;
	// end inline asm
	// begin inline asm
	fma.rn.f32 %f65204, %f64770, %f65796, %f65200;
	// end inline asm
	// begin inline asm
	fma.rn.f32 %f65208, %f64770, %f65796, %f65204;
	// end inline asm
	// begin inline asm
	fma.rn.f32 %f65212, %f64770, %f65796, %f65208;
	// end inline asm
	// begin inline asm
	fma.rn.f32 %f65216, %f64770, %f65796, %f65212;
	// end inline asm
	// begin inline asm
	fma.rn.f32 %f65220, %f64770, %f65796, %f65216;
	// end inline asm
	// begin inline asm
	fma.rn.f32 %f65224, %f64770, %f65796, %f65220;
	// end inline asm
	// begin inline asm
	fma.rn.f32 %f65228, %f64770, %f65796, %f65224;
	// end inline asm
	// begin inline asm
	fma.rn.f32 %f65232, %f64770, %f65796, %f65228;
	// end inline asm
	// begin inline asm
	fma.rn.f32 %f65236, %f64770, %f65796, %f65232;
	// end inline asm
	// begin inline asm
	fma.rn.f32 %f65240, %f64770, %f65796, %f65236;
	// end inline asm
	// begin inline asm
	fma.rn.f32 %f65244, %f64770, %f65796, %f65240;
	// end inline asm
	// begin inline asm
	fma.rn.f32 %f65248, %f64770, %f65796, %f65244;
	// end inline asm
	// begin inline asm
	fma.rn.f32 %f65252, %f64770, %f65796, %f65248;
	// end inline asm
	// begin inline asm
	fma.rn.f32 %f65256, %f64770, %f65796, %f65252;
	// end inline asm
	// begin inline asm
	fma.rn.f32 %f65260, %f64770, %f65796, %f65256;
	// end inline asm
	// begin inline asm
	fma.rn.f32 %f65264, %f64770, %f65796, %f65260;
	// end inline asm
	// begin inline asm
	fma.rn.f32 %f65268, %f64770, %f65796, %f65264;
	// end inline asm
	// begin inline asm
	fma.rn.f32 %f65272, %f64770, %f65796, %f65268;
	// end inline asm
	// begin inline asm
	fma.rn.f32 %f65276, %f64770, %f65796, %f65272;
	// end inline asm
	// begin inline asm
	fma.rn.f32 %f65280, %f64770, %f65796, %f65276;
	// end inline asm
	// begin inline asm
	sin.approx.f32  %f65284, %f65280;
	// end inline asm
	// begin inline asm
	fma.rn.f32 %f65286, %f65284, %f65796, %f65280;
	// end inline asm
	// begin inline asm
	fma.rn.f32 %f65290, %f65284, %f65796, %f65286;
	// end inline asm
	// begin inline asm
	fma.rn.f32 %f65294, %f65284, %f65796, %f65290;
	// end inline asm
	// begin inline asm
	fma.rn.f32 %f65298, %f65284, %f65796, %f65294;
	// end inline asm
	// begin inline asm
	fma.rn.f32 %f65302, %f65284, %f65796, %f65298;
	// end inline asm
	// begin inline asm
	fma.rn.f32 %f65306, %f65284, %f65796, %f65302;
	// end inline asm
	// begin inline asm
	fma.rn.f32 %f65310, %f65284, %f65796, %f65306;
	// end inline asm
	// begin inline asm
	fma.rn.f32 %f65314, %f65284, %f65796, %f65310;
	// end inline asm
	// begin inline asm
	fma.rn.f32 %f65318, %f65284, %f65796, %f65314;
	// end inline asm
	// begin inline asm
	fma.rn.f32 %f65322, %f65284, %f65796, %f65318;
	// end inline asm
	// begin inline asm
	fma.rn.f32 %f65326, %f65284, %f65796, %f65322;
	// end inline asm
	// begin inline asm
	fma.rn.f32 %f65330, %f65284, %f65796, %f65326;
	// end inline asm
	// begin inline asm
	fma.rn.f32 %f65334, %f65284, %f65796, %f65330;
	// end inline asm
	// begin inline asm
	fma.rn.f32 %f65338, %f65284, %f65796, %f65334;
	// end inline asm
	// begin inline asm
	fma.rn.f32 %f65342, %f65284, %f65796, %f65338;
	// end inline asm
	// begin inline asm
	fma.rn.f32 %f65346, %f65284, %f65796, %f65342;
	// end inline asm
	// begin inline asm
	fma.rn.f32 %f65350, %f65284, %f65796, %f65346;
	// end inline asm
	// begin inline asm
	fma.rn.f32 %f65354, %f65284, %f65796, %f65350;
	// end inline asm
	// begin inline asm
	fma.rn.f32 %f65358, %f65284, %f65796, %f65354;
	// end inline asm
	// begin inline asm
	fma.rn.f32 %f65362, %f65284, %f65796, %f65358;
	// end inline asm
	// begin inline asm
	fma.rn.f32 %f65366, %f65284, %f65796, %f65362;
	// end inline asm
	// begin inline asm
	fma.rn.f32 %f65370, %f65284, %f65796, %f65366;
	// end inline asm
	// begin inline asm
	fma.rn.f32 %f65374, %f65284, %f65796, %f65370;
	// end inline asm
	// begin inline asm
	fma.rn.f32 %f65378, %f65284, %f65796, %f65374;
	// end inline asm
	// begin inline asm
	fma.rn.f32 %f65382, %f65284, %f65796, %f65378;
	// end inline asm
	// begin inline asm
	fma.rn.f32 %f65386, %f65284, %f65796, %f65382;
	// end inline asm
	// begin inline asm
	fma.rn.f32 %f65390, %f65284, %f65796, %f65386;
	// end inline asm
	// begin inline asm
	fma.rn.f32 %f65394, %f65284, %f65796, %f65390;
	// end inline asm
	// begin inline asm
	fma.rn.f32 %f65398, %f65284, %f65796, %f65394;
	// end inline asm
	// begin inline asm
	fma.rn.f32 %f65402, %f65284, %f65796, %f65398;
	// end inline asm
	// begin inline asm
	fma.rn.f32 %f65406, %f65284, %f65796, %f65402;
	// end inline asm
	// begin inline asm
	fma.rn.f32 %f65410, %f65284, %f65796, %f65406;
	// end inline asm
	// begin inline asm
	fma.rn.f32 %f65414, %f65284, %f65796, %f65410;
	// end inline asm
	// begin inline asm
	fma.rn.f32 %f65418, %f65284, %f65796, %f65414;
	// end inline asm
	// begin inline asm
	fma.rn.f32 %f65422, %f65284, %f65796, %f65418;
	// end inline asm
	// begin inline asm
	fma.rn.f32 %f65426, %f65284, %f65796, %f65422;
	// end inline asm
	// begin inline asm
	fma.rn.f32 %f65430, %f65284, %f65796, %f65426;
	// end inline asm
	// begin inline asm
	fma.rn.f32 %f65434, %f65284, %f65796, %f65430;
	// end inline asm
	// begin inline asm
	fma.rn.f32 %f65438, %f65284, %f65796, %f65434;
	// end inline asm
	// begin inline asm
	fma.rn.f32 %f65442, %f65284, %f65796, %f65438;
	// end inline asm
	// begin inline asm
	fma.rn.f32 %f65446, %f65284, %f65796, %f65442;
	// end inline asm
	// begin inline asm
	fma.rn.f32 %f65450, %f65284, %f65796, %f65446;
	// end inline asm
	// begin inline asm
	fma.rn.f32 %f65454, %f65284, %f65796, %f65450;
	// end inline asm
	// begin inline asm
	fma.rn.f32 %f65458, %f65284, %f65796, %f65454;
	// end inline asm
	// begin inline asm
	fma.rn.f32 %f65462, %f65284, %f65796, %f65458;
	// end inline asm
	// begin inline asm
	fma.rn.f32 %f65466, %f65284, %f65796, %f65462;
	// end inline asm
	// begin inline asm
	fma.rn.f32 %f65470, %f65284, %f65796, %f65466;
	// end inline asm
	// begin inline asm
	fma.rn.f32 %f65474, %f65284, %f65796, %f65470;
	// end inline asm
	// begin inline asm
	fma.rn.f32 %f65478, %f65284, %f65796, %f65474;
	// end inline asm
	// begin inline asm
	fma.rn.f32 %f65482, %f65284, %f65796, %f65478;
	// end inline asm
	// begin inline asm
	fma.rn.f32 %f65486, %f65284, %f65796, %f65482;
	// end inline asm
	// begin inline asm
	fma.rn.f32 %f65490, %f65284, %f65796, %f65486;
	// end inline asm
	// begin inline asm
	fma.rn.f32 %f65494, %f65284, %f65796, %f65490;
	// end inline asm
	// begin inline asm
	fma.rn.f32 %f65498, %f65284, %f65796, %f65494;
	// end inline asm
	// begin inline asm
	fma.rn.f32 %f65502, %f65284, %f65796, %f65498;
	// end inline asm
	// begin inline asm
	fma.rn.f32 %f65506, %f65284, %f65796, %f65502;
	// end inline asm
	// begin inline asm
	fma.rn.f32 %f65510, %f65284, %f65796, %f65506;
	// end inline asm
	// begin inline asm
	fma.rn.f32 %f65514, %f65284, %f65796, %f65510;
	// end inline asm
	// begin inline asm
	fma.rn.f32 %f65518, %f65284, %f65796, %f65514;
	// end inline asm
	// begin inline asm
	fma.rn.f32 %f65522, %f65284, %f65796, %f65518;
	// end inline asm
	// begin inline asm
	fma.rn.f32 %f65526, %f65284, %f65796, %f65522;
	// end inline asm
	// begin inline asm
	fma.rn.f32 %f65530, %f65284, %f65796, %f65526;
	// end inline asm
	// begin inline asm
	fma.rn.f32 %f65534, %f65284, %f65796, %f65530;
	// end inline asm
	// begin inline asm
	fma.rn.f32 %f65538, %f65284, %f65796, %f65534;
	// end inline asm
	// begin inline asm
	fma.rn.f32 %f65542, %f65284, %f65796, %f65538;
	// end inline asm
	// begin inline asm
	fma.rn.f32 %f65546, %f65284, %f65796, %f65542;
	// end inline asm
	// begin inline asm
	fma.rn.f32 %f65550, %f65284, %f65796, %f65546;
	// end inline asm
	// begin inline asm
	fma.rn.f32 %f65554, %f65284, %f65796, %f65550;
	// end inline asm
	// begin inline asm
	fma.rn.f32 %f65558, %f65284, %f65796, %f65554;
	// end inline asm
	// begin inline asm
	fma.rn.f32 %f65562, %f65284, %f65796, %f65558;
	// end inline asm
	// begin inline asm
	fma.rn.f32 %f65566, %f65284, %f65796, %f65562;
	// end inline asm
	// begin inline asm
	fma.rn.f32 %f65570, %f65284, %f65796, %f65566;
	// end inline asm
	// begin inline asm
	fma.rn.f32 %f65574, %f65284, %f65796, %f65570;
	// end inline asm
	// begin inline asm
	fma.rn.f32 %f65578, %f65284, %f65796, %f65574;
	// end inline asm
	// begin inline asm
	fma.rn.f32 %f65582, %f65284, %f65796, %f65578;
	// end inline asm
	// begin inline asm
	fma.rn.f32 %f65586, %f65284, %f65796, %f65582;
	// end inline asm
	// begin inline asm
	fma.rn.f32 %f65590, %f65284, %f65796, %f65586;
	// end inline asm
	// begin inline asm
	fma.rn.f32 %f65594, %f65284, %f65796, %f65590;
	// end inline asm
	// begin inline asm
	fma.rn.f32 %f65598, %f65284, %f65796, %f65594;
	// end inline asm
	// begin inline asm
	fma.rn.f32 %f65602, %f65284, %f65796, %f65598;
	// end inline asm
	// begin inline asm
	fma.rn.f32 %f65606, %f65284, %f65796, %f65602;
	// end inline asm
	// begin inline asm
	fma.rn.f32 %f65610, %f65284, %f65796, %f65606;
	// end inline asm
	// begin inline asm
	fma.rn.f32 %f65614, %f65284, %f65796, %f65610;
	// end inline asm
	// begin inline asm
	fma.rn.f32 %f65618, %f65284, %f65796, %f65614;
	// end inline asm
	// begin inline asm
	fma.rn.f32 %f65622, %f65284, %f65796, %f65618;
	// end inline asm
	// begin inline asm
	fma.rn.f32 %f65626, %f65284, %f65796, %f65622;
	// end inline asm
	// begin inline asm
	fma.rn.f32 %f65630, %f65284, %f65796, %f65626;
	// end inline asm
	// begin inline asm
	fma.rn.f32 %f65634, %f65284, %f65796, %f65630;
	// end inline asm
	// begin inline asm
	fma.rn.f32 %f65638, %f65284, %f65796, %f65634;
	// end inline asm
	// begin inline asm
	fma.rn.f32 %f65642, %f65284, %f65796, %f65638;
	// end inline asm
	// begin inline asm
	fma.rn.f32 %f65646, %f65284, %f65796, %f65642;
	// end inline asm
	// begin inline asm
	fma.rn.f32 %f65650, %f65284, %f65796, %f65646;
	// end inline asm
	// begin inline asm
	fma.rn.f32 %f65654, %f65284, %f65796, %f65650;
	// end inline asm
	// begin inline asm
	fma.rn.f32 %f65658, %f65284, %f65796, %f65654;
	// end inline asm
	// begin inline asm
	fma.rn.f32 %f65662, %f65284, %f65796, %f65658;
	// end inline asm
	// begin inline asm
	fma.rn.f32 %f65666, %f65284, %f65796, %f65662;
	// end inline asm
	// begin inline asm
	fma.rn.f32 %f65670, %f65284, %f65796, %f65666;
	// end inline asm
	// begin inline asm
	fma.rn.f32 %f65674, %f65284, %f65796, %f65670;
	// end inline asm
	// begin inline asm
	fma.rn.f32 %f65678, %f65284, %f65796, %f65674;
	// end inline asm
	// begin inline asm
	fma.rn.f32 %f65682, %f65284, %f65796, %f65678;
	// end inline asm
	// begin inline asm
	fma.rn.f32 %f65686, %f65284, %f65796, %f65682;
	// end inline asm
	// begin inline asm
	fma.rn.f32 %f65690, %f65284, %f65796, %f65686;
	// end inline asm
	// begin inline asm
	fma.rn.f32 %f65694, %f65284, %f65796, %f65690;
	// end inline asm
	// begin inline asm
	fma.rn.f32 %f65698, %f65284, %f65796, %f65694;
	// end inline asm
	// begin inline asm
	fma.rn.f32 %f65702, %f65284, %f65796, %f65698;
	// end inline asm
	// begin inline asm
	fma.rn.f32 %f65706, %f65284, %f65796, %f65702;
	// end inline asm
	// begin inline asm
	fma.rn.f32 %f65710, %f65284, %f65796, %f65706;
	// end inline asm
	// begin inline asm
	fma.rn.f32 %f65714, %f65284, %f65796, %f65710;
	// end inline asm
	// begin inline asm
	fma.rn.f32 %f65718, %f65284, %f65796, %f65714;
	// end inline asm
	// begin inline asm
	fma.rn.f32 %f65722, %f65284, %f65796, %f65718;
	// end inline asm
	// begin inline asm
	fma.rn.f32 %f65726, %f65284, %f65796, %f65722;
	// end inline asm
	// begin inline asm
	fma.rn.f32 %f65730, %f65284, %f65796, %f65726;
	// end inline asm
	// begin inline asm
	fma.rn.f32 %f65734, %f65284, %f65796, %f65730;
	// end inline asm
	// begin inline asm
	fma.rn.f32 %f65738, %f65284, %f65796, %f65734;
	// end inline asm
	// begin inline asm
	fma.rn.f32 %f65742, %f65284, %f65796, %f65738;
	// end inline asm
	// begin inline asm
	fma.rn.f32 %f65746, %f65284, %f65796, %f65742;
	// end inline asm
	// begin inline asm
	fma.rn.f32 %f65750, %f65284, %f65796, %f65746;
	// end inline asm
	// begin inline asm
	fma.rn.f32 %f65754, %f65284, %f65796, %f65750;
	// end inline asm
	// begin inline asm
	fma.rn.f32 %f65758, %f65284, %f65796, %f65754;
	// end inline asm
	// begin inline asm
	fma.rn.f32 %f65762, %f65284, %f65796, %f65758;
	// end inline asm
	// begin inline asm
	fma.rn.f32 %f65766, %f65284, %f65796, %f65762;
	// end inline asm
	// begin inline asm
	fma.rn.f32 %f65770, %f65284, %f65796, %f65766;
	// end inline asm
	// begin inline asm
	fma.rn.f32 %f65774, %f65284, %f65796, %f65770;
	// end inline asm
	// begin inline asm
	fma.rn.f32 %f65778, %f65284, %f65796, %f65774;
	// end inline asm
	// begin inline asm
	fma.rn.f32 %f65782, %f65284, %f65796, %f65778;
	// end inline asm
	// begin inline asm
	fma.rn.f32 %f65786, %f65284, %f65796, %f65782;
	// end inline asm
	// begin inline asm
	fma.rn.f32 %f65790, %f65284, %f65796, %f65786;
	// end inline asm
	// begin inline asm
	fma.rn.f32 %f65808, %f65284, %f65796, %f65790;
	// end inline asm
	// begin inline asm
	sin.approx.f32  %f65809, %f65808;
	// end inline asm
	// begin inline asm
	cos.approx.f32  %f65800, %f65808;
	// end inline asm
	add.s32 	%r9, %r9, 2;
	setp.ne.s32 	%p1, %r9, 512;
	@%p1 bra 	$L__BB10_1;
	add.s32 	%r5, %r1, 1;
	cvt.rn.f32.u32 	%f65802, %r5;
	cvta.to.global.u64 	%rd2, %rd1;
	add.f32 	%f65803, %f65808, %f65802;
	add.f32 	%f65804, %f65809, %f65803;
	add.f32 	%f65805, %f65800, %f65804;
	add.f32 	%f65806, %f65805, 0f40400000;
	add.f32 	%f65807, %f65806, 0f40800000;
	mov.u32 	%r6, %ctaid.x;
	mov.u32 	%r7, %ntid.x;
	mad.lo.s32 	%r8, %r6, %r7, %r1;
	mul.wide.u32 	%rd3, %r8, 4;
	add.s64 	%rd4, %rd2, %rd3;
	st.global.f32 	[%rd4], %f65807;
	ret;

}


// ===== COMPILED SASS (sm_100) =====

	.target	sm_100

	.elftype	@"ET_EXEC"


//--------------------- .note.nv.tkinfo           --------------------------
	.section	.note.nv.tkinfo,"",@"SHT_NOTE"
	.sectionflags	@"SHF_NOTE_NV_TKINFO"
	.tkinfo
        /*0018*/ 	.word	0x00000002
        /*0030*/ 	.string	""
        /*0030*/ 	.string	"ptxas"
        /*0030*/ 	.string	"Cuda compilation tools, release 13.0, V13.0.88"
        /*0030*/ 	.string	"Build cuda_13.0.r13.0/compiler.36424714_0"
        /*0030*/ 	.string	"-arch sm_100 -m 64 "



//--------------------- .note.nv.cuinfo           --------------------------
	.section	.note.nv.cuinfo,"",@"SHT_NOTE"
	.sectionflags	@"SHF_NOTE_NV_CUINFO"
        /*0018*/ 	.short	0x0002
        /*001a*/ 	.short	0x0064
        /*001c*/ 	.short	0x0082
	.zero		2


//--------------------- .nv.info                  --------------------------
	.section	.nv.info,"",@"SHT_CUDA_INFO"
	.align	4


	//----- nvinfo : EIATTR_REGCOUNT
	.align		4
        /*0000*/ 	.byte	0x04, 0x2f
        /*0002*/ 	.short	(.L_1 - .L_0)
	.align		4
.L_0:
        /*0004*/ 	.word	index@(_Z19fp32_sincos_sfu_1_8Pf)
        /*0008*/ 	.word	0x0000000e


	//----- nvinfo : EIATTR_FRAME_SIZE
	.align		4
.L_1:
        /*000c*/ 	.byte	0x04, 0x11
        /*000e*/ 	.short	(.L_3 - .L_2)
	.align		4
.L_2:
        /*0010*/ 	.word	index@(_Z19fp32_sincos_sfu_1_8Pf)
        /*0014*/ 	.word	0x00000000


	//----- nvinfo : EIATTR_REGCOUNT
	.align		4
.L_3:
        /*0018*/ 	.byte	0x04, 0x2f
        /*001a*/ 	.short	(.L_5 - .L_4)
	.align		4
.L_4:
        /*001c*/ 	.word	index@(_Z19fp32_sincos_sfu_1_4Pf)
        /*0020*/ 	.word	0x0000000e


	//----- nvinfo : EIATTR_FRAME_SIZE
	.align		4
.L_5:
        /*0024*/ 	.byte	0x04, 0x11
        /*0026*/ 	.short	(.L_7 - .L_6)
	.align		4
.L_6:
        /*0028*/ 	.word	index@(_Z19fp32_sincos_sfu_1_4Pf)
        /*002c*/ 	.word	0x00000000


	//----- nvinfo : EIATTR_REGCOUNT
	.align		4
.L_7:
        /*0030*/ 	.byte	0x04, 0x2f
        /*0032*/ 	.short	(.L_9 - .L_8)
	.align		4
.L_8:
        /*0034*/ 	.word	index@(_Z19fp32_sincos_sfu_1_2Pf)
        /*0038*/ 	.word	0x0000000e


	//----- nvinfo : EIATTR_FRAME_SIZE
	.align		4
.L_9:
        /*003c*/ 	.byte	0x04, 0x11
        /*003e*/ 	.short	(.L_11 - .L_10)
	.align		4
.L_10:
        /*0040*/ 	.word	index@(_Z19fp32_sincos_sfu_1_2Pf)
        /*0044*/ 	.word	0x00000000


	//----- nvinfo : EIATTR_REGCOUNT
	.align		4
.L_11:
        /*0048*/ 	.byte	0x04, 0x2f
        /*004a*/ 	.short	(.L_13 - .L_12)
	.align		4
.L_12:
        /*004c*/ 	.word	index@(_Z19fp32_sincos_sfu_1_1Pf)
        /*0050*/ 	.word	0x0000000e


	//----- nvinfo : EIATTR_FRAME_SIZE
	.align		4
.L_13:
        /*0054*/ 	.byte	0x04, 0x11
        /*0056*/ 	.short	(.L_15 - .L_14)
	.align		4
.L_14:
        /*0058*/ 	.word	index@(_Z19fp32_sincos_sfu_1_1Pf)
        /*005c*/ 	.word	0x00000000


	//----- nvinfo : EIATTR_REGCOUNT
	.align		4
.L_15:
        /*0060*/ 	.byte	0x04, 0x2f
        /*0062*/ 	.short	(.L_17 - .L_16)
	.align		4
.L_16:
        /*0064*/ 	.word	index@(_Z19fp32_sincos_sfu_2_1Pf)
        /*0068*/ 	.word	0x0000000e


	//----- nvinfo : EIATTR_FRAME_SIZE
	.align		4
.L_17:
        /*006c*/ 	.byte	0x04, 0x11
        /*006e*/ 	.short	(.L_19 - .L_18)
	.align		4
.L_18:
        /*0070*/ 	.word	index@(_Z19fp32_sincos_sfu_2_1Pf)
        /*0074*/ 	.word	0x00000000


	//----- nvinfo : EIATTR_REGCOUNT
	.align		4
.L_19:
        /*0078*/ 	.byte	0x04, 0x2f
        /*007a*/ 	.short	(.L_21 - .L_20)
	.align		4
.L_20:
        /*007c*/ 	.word	index@(_Z19fp32_sincos_sfu_4_1Pf)
        /*0080*/ 	.word	0x0000000e


	//----- nvinfo : EIATTR_FRAME_SIZE
	.align		4
.L_21:
        /*0084*/ 	.byte	0x04, 0x11
        /*0086*/ 	.short	(.L_23 - .L_22)
	.align		4
.L_22:
        /*0088*/ 	.word	index@(_Z19fp32_sincos_sfu_4_1Pf)
        /*008c*/ 	.word	0x00000000


	//----- nvinfo : EIATTR_REGCOUNT
	.align		4
.L_23:
        /*0090*/ 	.byte	0x04, 0x2f
        /*0092*/ 	.short	(.L_25 - .L_24)
	.align		4
.L_24:
        /*0094*/ 	.word	index@(_Z19fp32_sincos_sfu_8_1Pf)
        /*0098*/ 	.word	0x0000000e


	//----- nvinfo : EIATTR_FRAME_SIZE
	.align		4
.L_25:
        /*009c*/ 	.byte	0x04, 0x11
        /*009e*/ 	.short	(.L_27 - .L_26)
	.align		4
.L_26:
        /*00a0*/ 	.word	index@(_Z19fp32_sincos_sfu_8_1Pf)
        /*00a4*/ 	.word	0x00000000


	//----- nvinfo : EIATTR_REGCOUNT
	.align		4
.L_27:
        /*00a8*/ 	.byte	0x04, 0x2f
        /*00aa*/ 	.short	(.L_29 - .L_28)
	.align		4
.L_28:
        /*00ac*/ 	.word	index@(_Z20fp32_sincos_sfu_16_1Pf)
        /*00b0*/ 	.word	0x0000000e


	//----- nvinfo : EIATTR_FRAME_SIZE
	.align		4
.L_29:
        /*00b4*/ 	.byte	0x04, 0x11
        /*00b6*/ 	.short	(.L_31 - .L_30)
	.align		4
.L_30:
        /*00b8*/ 	.word	index@(_Z20fp32_sincos_sfu_16_1Pf)
        /*00bc*/ 	.word	0x00000000


	//----- nvinfo : EIATTR_REGCOUNT
	.align		4
.L_31:
        /*00c0*/ 	.byte	0x04, 0x2f
        /*00c2*/ 	.short	(.L_33 - .L_32)
	.align		4
.L_32:
        /*00c4*/ 	.word	index@(_Z20fp32_sincos_sfu_32_1Pf)
        /*00c8*/ 	.word	0x0000000b


	//----- nvinfo : EIATTR_FRAME_SIZE
	.align		4
.L_33:
        /*00cc*/ 	.byte	0x04, 0x11
        /*00ce*/ 	.short	(.L_35 - .L_34)
	.align		4
.L_34:
        /*00d0*/ 	.word	index@(_Z20fp32_sincos_sfu_32_1Pf)
        /*00d4*/ 	.word	0x00000000


	//----- nvinfo : EIATTR_REGCOUNT
	.align		4
.L_35:
        /*00d8*/ 	.byte	0x04, 0x2f
        /*00da*/ 	.short	(.L_37 - .L_36)
	.align		4
.L_36:
        /*00dc*/ 	.word	index@(_Z20fp32_sincos_sfu_64_1Pf)
        /*00e0*/ 	.word	0x0000000b


	//----- nvinfo : EIATTR_FRAME_SIZE
	.align		4
.L_37:
        /*00e4*/ 	.byte	0x04, 0x11
        /*00e6*/ 	.short	(.L_39 - .L_38)
	.align		4
.L_38:
        /*00e8*/ 	.word	index@(_Z20fp32_sincos_sfu_64_1Pf)
        /*00ec*/ 	.word	0x00000000


	//----- nvinfo : EIATTR_REGCOUNT
	.align		4
.L_39:
        /*00f0*/ 	.byte	0x04, 0x2f
        /*00f2*/ 	.short	(.L_41 - .L_40)
	.align		4
.L_40:
        /*00f4*/ 	.word	index@(_Z21fp32_sincos_sfu_128_1Pf)
        /*00f8*/ 	.word	0x0000000b


	//----- nvinfo : EIATTR_FRAME_SIZE
	.align		4
.L_41:
        /*00fc*/ 	.byte	0x04, 0x11
        /*00fe*/ 	.short	(.L_43 - .L_42)
	.align		4
.L_42:
        /*0100*/ 	.word	index@(_Z21fp32_sincos_sfu_128_1Pf)
        /*0104*/ 	.word	0x00000000


	//----- nvinfo : EIATTR_MIN_STACK_SIZE
	.align		4
.L_43:
        /*0108*/ 	.byte	0x04, 0x12
        /*010a*/ 	.short	(.L_45 - .L_44)
	.align		4
.L_44:
        /*010c*/ 	.word	index@(_Z21fp32_sincos_sfu_128_1Pf)
        /*0110*/ 	.word	0x00000000


	//----- nvinfo : EIATTR_MIN_STACK_SIZE
	.align		4
.L_45:
        /*0114*/ 	.byte	0x04, 0x12
        /*0116*/ 	.short	(.L_47 - .L_46)
	.align		4
.L_46:
        /*0118*/ 	.word	index@(_Z20fp32_sincos_sfu_64_1Pf)
        /*011c*/ 	.word	0x00000000


	//----- nvinfo : EIATTR_MIN_STACK_SIZE
	.align		4
.L_47:
        /*0120*/ 	.byte	0x04, 0x12
        /*0122*/ 	.short	(.L_49 - .L_48)
	.align		4
.L_48:
        /*0124*/ 	.word	index@(_Z20fp32_sincos_sfu_32_1Pf)
        /*0128*/ 	.word	0x00000000


	//----- nvinfo : EIATTR_MIN_STACK_SIZE
	.align		4
.L_49:
        /*012c*/ 	.byte	0x04, 0x12
        /*012e*/ 	.short	(.L_51 - .L_50)
	.align		4
.L_50:
        /*0130*/ 	.word	index@(_Z20fp32_sincos_sfu_16_1Pf)
        /*0134*/ 	.word	0x00000000


	//----- nvinfo : EIATTR_MIN_STACK_SIZE
	.align		4
.L_51:
        /*0138*/ 	.byte	0x04, 0x12
        /*013a*/ 	.short	(.L_53 - .L_52)
	.align		4
.L_52:
        /*013c*/ 	.word	index@(_Z19fp32_sincos_sfu_8_1Pf)
        /*0140*/ 	.word	0x00000000


	//----- nvinfo : EIATTR_MIN_STACK_SIZE
	.align		4
.L_53:
        /*0144*/ 	.byte	0x04, 0x12
        /*0146*/ 	.short	(.L_55 - .L_54)
	.align		4
.L_54:
        /*0148*/ 	.word	index@(_Z19fp32_sincos_sfu_4_1Pf)
        /*014c*/ 	.word	0x00000000


	//----- nvinfo : EIATTR_MIN_STACK_SIZE
	.align		4
.L_55:
        /*0150*/ 	.byte	0x04, 0x12
        /*0152*/ 	.short	(.L_57 - .L_56)
	.align		4
.L_56:
        /*0154*/ 	.word	index@(_Z19fp32_sincos_sfu_2_1Pf)
        /*0158*/ 	.word	0x00000000


	//----- nvinfo : EIATTR_MIN_STACK_SIZE
	.align		4
.L_57:
        /*015c*/ 	.byte	0x04, 0x12
        /*015e*/ 	.short	(.L_59 - .L_58)
	.align		4
.L_58:
        /*0160*/ 	.word	index@(_Z19fp32_sincos_sfu_1_1Pf)
        /*0164*/ 	.word	0x00000000


	//----- nvinfo : EIATTR_MIN_STACK_SIZE
	.align		4
.L_59:
        /*0168*/ 	.byte	0x04, 0x12
        /*016a*/ 	.short	(.L_61 - .L_60)
	.align		4
.L_60:
        /*016c*/ 	.word	index@(_Z19fp32_sincos_sfu_1_2Pf)
        /*0170*/ 	.word	0x00000000


	//----- nvinfo : EIATTR_MIN_STACK_SIZE
	.align		4
.L_61:
        /*0174*/ 	.byte	0x04, 0x12
        /*0176*/ 	.short	(.L_63 - .L_62)
	.align		4
.L_62:
        /*0178*/ 	.word	index@(_Z19fp32_sincos_sfu_1_4Pf)
        /*017c*/ 	.word	0x00000000


	//----- nvinfo : EIATTR_MIN_STACK_SIZE
	.align		4
.L_63:
        /*0180*/ 	.byte	0x04, 0x12
        /*0182*/ 	.short	(.L_65 - .L_64)
	.align		4
.L_64:
        /*0184*/ 	.word	index@(_Z19fp32_sincos_sfu_1_8Pf)
        /*0188*/ 	.word	0x00000000
.L_65:


//--------------------- .nv.compat                --------------------------
	.section	.nv.compat,"",@"SHT_CUDA_COMPAT_INFO"
	.align	4
        /*0000*/ 	.byte	0x02, 0x09, 0x00, 0x00, 0x02, 0x02, 0x01, 0x00, 0x02, 0x05, 0x05, 0x00, 0x03, 0x07, 0x01, 0x01
        /*0010*/ 	.byte	0x02, 0x03, 0x00, 0x00, 0x02, 0x06, 0x01, 0x00, 0x04, 0x0b, 0x08, 0x00, 0x09, 0x00, 0x00, 0x00
        /*0020*/ 	.byte	0x00, 0x00, 0x00, 0x00


//--------------------- .nv.info._Z21fp32_sincos_sfu_128_1Pf --------------------------
	.section	.nv.info._Z21fp32_sincos_sfu_128_1Pf,"",@"SHT_CUDA_INFO"
	.sectionflags	@""
	.align	4


	//----- nvinfo : EIATTR_CUDA_API_VERSION
	.align		4
        /*0000*/ 	.byte	0x04, 0x37
        /*0002*/ 	.short	(.L_67 - .L_66)
.L_66:
        /*0004*/ 	.word	0x00000082


	//----- nvinfo : EIATTR_KPARAM_INFO
	.align		4
.L_67:
        /*0008*/ 	.byte	0x04, 0x17
        /*000a*/ 	.short	(.L_69 - .L_68)
.L_68:
        /*000c*/ 	.word	0x00000000
        /*0010*/ 	.short	0x0000
        /*0012*/ 	.short	0x0000
        /*0014*/ 	.byte	0x00, 0xf5, 0x21, 0x00


	//----- nvinfo : EIATTR_SPARSE_MMA_MASK
	.align		4
.L_69:
        /*0018*/ 	.byte	0x03, 0x50
        /*001a*/ 	.short	0x0000


	//----- nvinfo : EIATTR_MAXREG_COUNT
	.align		4
        /*001c*/ 	.byte	0x03, 0x1b
        /*001e*/ 	.short	0x00ff


	//----- nvinfo : EIATTR_MERCURY_ISA_VERSION
	.align		4
        /*0020*/ 	.byte	0x03, 0x5f
        /*0022*/ 	.short	0x0101


	//----- nvinfo : EIATTR_VRC_CTA_INIT_COUNT
	.align		4
        /*0024*/ 	.byte	0x02, 0x4a
	.zero		1
	.zero		1


	//----- nvinfo : EIATTR_EXIT_INSTR_OFFSETS
	.align		4
        /*0028*/ 	.byte	0x04, 0x1c
        /*002a*/ 	.short	(.L_71 - .L_70)


	//   ....[0]....
.L_70:
        /*002c*/ 	.word	0x00041170


	//----- nvinfo : EIATTR_CBANK_PARAM_SIZE
	.align		4
.L_71:
        /*0030*/ 	.byte	0x03, 0x19
        /*0032*/ 	.short	0x0008


	//----- nvinfo : EIATTR_PARAM_CBANK
	.align		4
        /*0034*/ 	.byte	0x04, 0x0a
        /*0036*/ 	.short	(.L_73 - .L_72)
	.align		4
.L_72:
        /*0038*/ 	.word	index@(.nv.constant0._Z21fp32_sincos_sfu_128_1Pf)
        /*003c*/ 	.short	0x0380
        /*003e*/ 	.short	0x0008


	//----- nvinfo : EIATTR_SW_WAR
	.align		4
.L_73:
        /*0040*/ 	.byte	0x04, 0x36
        /*0042*/ 	.short	(.L_75 - .L_74)
.L_74:
        /*0044*/ 	.word	0x00000008
.L_75:


//--------------------- .nv.info._Z20fp32_sincos_sfu_64_1Pf --------------------------
	.section	.nv.info._Z20fp32_sincos_sfu_64_1Pf,"",@"SHT_CUDA_INFO"
	.sectionflags	@""
	.align	4


	//----- nvinfo : EIATTR_CUDA_API_VERSION
	.align		4
        /*0000*/ 	.byte	0x04, 0x37
        /*0002*/ 	.short	(.L_77 - .L_76)
.L_76:
        /*0004*/ 	.word	0x00000082


	//----- nvinfo : EIATTR_KPARAM_INFO
	.align		4
.L_77:
        /*0008*/ 	.byte	0x04, 0x17
        /*000a*/ 	.short	(.L_79 - .L_78)
.L_78:
        /*000c*/ 	.word	0x00000000
        /*0010*/ 	.short	0x0000
        /*0012*/ 	.short	0x0000
        /*0014*/ 	.byte	0x00, 0xf5, 0x21, 0x00


	//----- nvinfo : EIATTR_SPARSE_MMA_MASK
	.align		4
.L_79:
        /*0018*/ 	.byte	0x03, 0x50
        /*001a*/ 	.short	0x0000


	//----- nvinfo : EIATTR_MAXREG_COUNT
	.align		4
        /*001c*/ 	.byte	0x03, 0x1b
        /*001e*/ 	.short	0x00ff


	//----- nvinfo : EIATTR_MERCURY_ISA_VERSION
	.align		4
        /*0020*/ 	.byte	0x03, 0x5f
        /*0022*/ 	.short	0x0101


	//----- nvinfo : EIATTR_VRC_CTA_INIT_COUNT
	.align		4
        /*0024*/ 	.byte	0x02, 0x4a
	.zero		1
	.zero		1


	//----- nvinfo : EIATTR_EXIT_INSTR_OFFSETS
	.align		4
        /*0028*/ 	.byte	0x04, 0x1c
        /*002a*/ 	.short	(.L_81 - .L_80)


	//   ....[0]....
.L_80:
        /*002c*/ 	.word	0x00021170


	//----- nvinfo : EIATTR_CBANK_PARAM_SIZE
	.align		4
.L_81:
        /*0030*/ 	.byte	0x03, 0x19
        /*0032*/ 	.short	0x0008


	//----- nvinfo : EIATTR_PARAM_CBANK
	.align		4
        /*0034*/ 	.byte	0x04, 0x0a
        /*0036*/ 	.short	(.L_83 - .L_82)
	.align		4
.L_82:
        /*0038*/ 	.word	index@(.nv.constant0._Z20fp32_sincos_sfu_64_1Pf)
        /*003c*/ 	.short	0x0380
        /*003e*/ 	.short	0x0008


	//----- nvinfo : EIATTR_SW_WAR
	.align		4
.L_83:
        /*0040*/ 	.byte	0x04, 0x36
        /*0042*/ 	.short	(.L_85 - .L_84)
.L_84:
        /*0044*/ 	.word	0x00000008
.L_85:


//--------------------- .nv.info._Z20fp32_sincos_sfu_32_1Pf --------------------------
	.section	.nv.info._Z20fp32_sincos_sfu_32_1Pf,"",@"SHT_CUDA_INFO"
	.sectionflags	@""
	.align	4


	//----- nvinfo : EIATTR_CUDA_API_VERSION
	.align		4
        /*0000*/ 	.byte	0x04, 0x37
        /*0002*/ 	.short	(.L_87 - .L_86)
.L_86:
        /*0004*/ 	.word	0x00000082


	//----- nvinfo : EIATTR_KPARAM_INFO
	.align		4
.L_87:
        /*0008*/ 	.byte	0x04, 0x17
        /*000a*/ 	.short	(.L_89 - .L_88)
.L_88:
        /*000c*/ 	.word	0x00000000
        /*0010*/ 	.short	0x0000
        /*0012*/ 	.short	0x0000
        /*0014*/ 	.byte	0x00, 0xf5, 0x21, 0x00


	//----- nvinfo : EIATTR_SPARSE_MMA_MASK
	.align		4
.L_89:
        /*0018*/ 	.byte	0x03, 0x50
        /*001a*/ 	.short	0x0000


	//----- nvinfo : EIATTR_MAXREG_COUNT
	.align		4
        /*001c*/ 	.byte	0x03, 0x1b
        /*001e*/ 	.short	0x00ff


	//----- nvinfo : EIATTR_MERCURY_ISA_VERSION
	.align		4
        /*0020*/ 	.byte	0x03, 0x5f
        /*0022*/ 	.short	0x0101


	//----- nvinfo : EIATTR_VRC_CTA_INIT_COUNT
	.align		4
        /*0024*/ 	.byte	0x02, 0x4a
	.zero		1
	.zero		1


	//----- nvinfo : EIATTR_EXIT_INSTR_OFFSETS
	.align		4
        /*0028*/ 	.byte	0x04, 0x1c
        /*002a*/ 	.short	(.L_91 - .L_90)


	//   ....[0]....
.L_90:
        /*002c*/ 	.word	0x00022170


	//----- nvinfo : EIATTR_CBANK_PARAM_SIZE
	.align		4
.L_91:
        /*0030*/ 	.byte	0x03, 0x19
        /*0032*/ 	.short	0x0008


	//----- nvinfo : EIATTR_PARAM_CBANK
	.align		4
        /*0034*/ 	.byte	0x04, 0x0a
        /*0036*/ 	.short	(.L_93 - .L_92)
	.align		4
.L_92:
        /*0038*/ 	.word	index@(.nv.constant0._Z20fp32_sincos_sfu_32_1Pf)
        /*003c*/ 	.short	0x0380
        /*003e*/ 	.short	0x0008


	//----- nvinfo : EIATTR_SW_WAR
	.align		4
.L_93:
        /*0040*/ 	.byte	0x04, 0x36
        /*0042*/ 	.short	(.L_95 - .L_94)
.L_94:
        /*0044*/ 	.word	0x00000008
.L_95:


//--------------------- .nv.info._Z20fp32_sincos_sfu_16_1Pf --------------------------
	.section	.nv.info._Z20fp32_sincos_sfu_16_1Pf,"",@"SHT_CUDA_INFO"
	.sectionflags	@""
	.align	4


	//----- nvinfo : EIATTR_CUDA_API_VERSION
	.align		4
        /*0000*/ 	.byte	0x04, 0x37
        /*0002*/ 	.short	(.L_97 - .L_96)
.L_96:
        /*0004*/ 	.word	0x00000082


	//----- nvinfo : EIATTR_KPARAM_INFO
	.align		4
.L_97:
        /*0008*/ 	.byte	0x04, 0x17
        /*000a*/ 	.short	(.L_99 - .L_98)
.L_98:
        /*000c*/ 	.word	0x00000000
        /*0010*/ 	.short	0x0000
        /*0012*/ 	.short	0x0000
        /*0014*/ 	.byte	0x00, 0xf5, 0x21, 0x00


	//----- nvinfo : EIATTR_SPARSE_MMA_MASK
	.align		4
.L_99:
        /*0018*/ 	.byte	0x03, 0x50
        /*001a*/ 	.short	0x0000


	//----- nvinfo : EIATTR_MAXREG_COUNT
	.align		4
        /*001c*/ 	.byte	0x03, 0x1b
        /*001e*/ 	.short	0x00ff


	//----- nvinfo : EIATTR_MERCURY_ISA_VERSION
	.align		4
        /*0020*/ 	.byte	0x03, 0x5f
        /*0022*/ 	.short	0x0101


	//----- nvinfo : EIATTR_VRC_CTA_INIT_COUNT
	.align		4
        /*0024*/ 	.byte	0x02, 0x4a
	.zero		1
	.zero		1


	//----- nvinfo : EIATTR_EXIT_INSTR_OFFSETS
	.align		4
        /*0028*/ 	.byte	0x04, 0x1c
        /*002a*/ 	.short	(.L_101 - .L_100)


	//   ....[0]....
.L_100:
        /*002c*/ 	.word	0x00024170


	//----- nvinfo : EIATTR_CBANK_PARAM_SIZE
	.align		4
.L_101:
        /*0030*/ 	.byte	0x03, 0x19
        /*0032*/ 	.short	0x0008


	//----- nvinfo : EIATTR_PARAM_CBANK
	.align		4
        /*0034*/ 	.byte	0x04, 0x0a
        /*0036*/ 	.short	(.L_103 - .L_102)
	.align		4
.L_102:
        /*0038*/ 	.word	index@(.nv.constant0._Z20fp32_sincos_sfu_16_1Pf)
        /*003c*/ 	.short	0x0380
        /*003e*/ 	.short	0x0008


	//----- nvinfo : EIATTR_SW_WAR
	.align		4
.L_103:
        /*0040*/ 	.byte	0x04, 0x36
        /*0042*/ 	.short	(.L_105 - .L_104)
.L_104:
        /*0044*/ 	.word	0x00000008
.L_105:


//--------------------- .nv.info._Z19fp32_sincos_sfu_8_1Pf --------------------------
	.section	.nv.info._Z19fp32_sincos_sfu_8_1Pf,"",@"SHT_CUDA_INFO"
	.sectionflags	@""
	.align	4


	//----- nvinfo : EIATTR_CUDA_API_VERSION
	.align		4
        /*0000*/ 	.byte	0x04, 0x37
        /*0002*/ 	.short	(.L_107 - .L_106)
.L_106:
        /*0004*/ 	.word	0x00000082


	//----- nvinfo : EIATTR_KPARAM_INFO
	.align		4
.L_107:
        /*0008*/ 	.byte	0x04, 0x17
        /*000a*/ 	.short	(.L_109 - .L_108)
.L_108:
        /*000c*/ 	.word	0x00000000
        /*0010*/ 	.short	0x0000
        /*0012*/ 	.short	0x0000
        /*0014*/ 	.byte	0x00, 0xf5, 0x21, 0x00


	//----- nvinfo : EIATTR_SPARSE_MMA_MASK
	.align		4
.L_109:
        /*0018*/ 	.byte	0x03, 0x50
        /*001a*/ 	.short	0x0000


	//----- nvinfo : EIATTR_MAXREG_COUNT
	.align		4
        /*001c*/ 	.byte	0x03, 0x1b
        /*001e*/ 	.short	0x00ff


	//----- nvinfo : EIATTR_MERCURY_ISA_VERSION
	.align		4
        /*0020*/ 	.byte	0x03, 0x5f
        /*0022*/ 	.short	0x0101


	//----- nvinfo : EIATTR_VRC_CTA_INIT_COUNT
	.align		4
        /*0024*/ 	.byte	0x02, 0x4a
	.zero		1
	.zero		1


	//----- nvinfo : EIATTR_EXIT_INSTR_OFFSETS
	.align		4
        /*0028*/ 	.byte	0x04, 0x1c
        /*002a*/ 	.short	(.L_111 - .L_110)


	//   ....[0]....
.L_110:
        /*002c*/ 	.word	0x00028170


	//----- nvinfo : EIATTR_CBANK_PARAM_SIZE
	.align		4
.L_111:
        /*0030*/ 	.byte	0x03, 0x19
        /*0032*/ 	.short	0x0008


	//----- nvinfo : EIATTR_PARAM_CBANK
	.align		4
        /*0034*/ 	.byte	0x04, 0x0a
        /*0036*/ 	.short	(.L_113 - .L_112)
	.align		4
.L_112:
        /*0038*/ 	.word	index@(.nv.constant0._Z19fp32_sincos_sfu_8_1Pf)
        /*003c*/ 	.short	0x0380
        /*003e*/ 	.short	0x0008


	//----- nvinfo : EIATTR_SW_WAR
	.align		4
.L_113:
        /*0040*/ 	.byte	0x04, 0x36
        /*0042*/ 	.short	(.L_115 - .L_114)
.L_114:
        /*0044*/ 	.word	0x00000008
.L_115:


//--------------------- .nv.info._Z19fp32_sincos_sfu_4_1Pf --------------------------
	.section	.nv.info._Z19fp32_sincos_sfu_4_1Pf,"",@"SHT_CUDA_INFO"
	.sectionflags	@""
	.align	4


	//----- nvinfo : EIATTR_CUDA_API_VERSION
	.align		4
        /*0000*/ 	.byte	0x04, 0x37
        /*0002*/ 	.short	(.L_117 - .L_116)
.L_116:
        /*0004*/ 	.word	0x00000082


	//----- nvinfo : EIATTR_KPARAM_INFO
	.align		4
.L_117:
        /*0008*/ 	.byte	0x04, 0x17
        /*000a*/ 	.short	(.L_119 - .L_118)
.L_118:
        /*000c*/ 	.word	0x00000000
        /*0010*/ 	.short	0x0000
        /*0012*/ 	.short	0x0000
        /*0014*/ 	.byte	0x00, 0xf5, 0x21, 0x00


	//----- nvinfo : EIATTR_SPARSE_MMA_MASK
	.align		4
.L_119:
        /*0018*/ 	.byte	0x03, 0x50
        /*001a*/ 	.short	0x0000


	//----- nvinfo : EIATTR_MAXREG_COUNT
	.align		4
        /*001c*/ 	.byte	0x03, 0x1b
        /*001e*/ 	.short	0x00ff


	//----- nvinfo : EIATTR_MERCURY_ISA_VERSION
	.align		4
        /*0020*/ 	.byte	0x03, 0x5f
        /*0022*/ 	.short	0x0101


	//----- nvinfo : EIATTR_VRC_CTA_INIT_COUNT
	.align		4
        /*0024*/ 	.byte	0x02, 0x4a
	.zero		1
	.zero		1


	//----- nvinfo : EIATTR_EXIT_INSTR_OFFSETS
	.align		4
        /*0028*/ 	.byte	0x04, 0x1c
        /*002a*/ 	.short	(.L_121 - .L_120)


	//   ....[0]....
.L_120:
        /*002c*/ 	.word	0x00030170


	//----- nvinfo : EIATTR_CBANK_PARAM_SIZE
	.align		4
.L_121:
        /*0030*/ 	.byte	0x03, 0x19
        /*0032*/ 	.short	0x0008


	//----- nvinfo : EIATTR_PARAM_CBANK
	.align		4
        /*0034*/ 	.byte	0x04, 0x0a
        /*0036*/ 	.short	(.L_123 - .L_122)
	.align		4
.L_122:
        /*0038*/ 	.word	index@(.nv.constant0._Z19fp32_sincos_sfu_4_1Pf)
        /*003c*/ 	.short	0x0380
        /*003e*/ 	.short	0x0008


	//----- nvinfo : EIATTR_SW_WAR
	.align		4
.L_123:
        /*0040*/ 	.byte	0x04, 0x36
        /*0042*/ 	.short	(.L_125 - .L_124)
.L_124:
        /*0044*/ 	.word	0x00000008
.L_125:


//--------------------- .nv.info._Z19fp32_sincos_sfu_2_1Pf --------------------------
	.section	.nv.info._Z19fp32_sincos_sfu_2_1Pf,"",@"SHT_CUDA_INFO"
	.sectionflags	@""
	.align	4


	//----- nvinfo : EIATTR_CUDA_API_VERSION
	.align		4
        /*0000*/ 	.byte	0x04, 0x37
        /*0002*/ 	.short	(.L_127 - .L_126)
.L_126:
        /*0004*/ 	.word	0x00000082


	//----- nvinfo : EIATTR_KPARAM_INFO
	.align		4
.L_127:
        /*0008*/ 	.byte	0x04, 0x17
        /*000a*/ 	.short	(.L_129 - .L_128)
.L_128:
        /*000c*/ 	.word	0x00000000
        /*0010*/ 	.short	0x0000
        /*0012*/ 	.short	0x0000
        /*0014*/ 	.byte	0x00, 0xf5, 0x21, 0x00


	//----- nvinfo : EIATTR_SPARSE_MMA_MASK
	.align		4
.L_129:
        /*0018*/ 	.byte	0x03, 0x50
        /*001a*/ 	.short	0x0000


	//----- nvinfo : EIATTR_MAXREG_COUNT
	.align		4
        /*001c*/ 	.byte	0x03, 0x1b
        /*001e*/ 	.short	0x00ff


	//----- nvinfo : EIATTR_MERCURY_ISA_VERSION
	.align		4
        /*0020*/ 	.byte	0x03, 0x5f
        /*0022*/ 	.short	0x0101


	//----- nvinfo : EIATTR_VRC_CTA_INIT_COUNT
	.align		4
        /*0024*/ 	.byte	0x02, 0x4a
	.zero		1
	.zero		1


	//----- nvinfo : EIATTR_EXIT_INSTR_OFFSETS
	.align		4
        /*0028*/ 	.byte	0x04, 0x1c
        /*002a*/ 	.short	(.L_131 - .L_130)


	//   ....[0]....
.L_130:
        /*002c*/ 	.word	0x00040170


	//----- nvinfo : EIATTR_CBANK_PARAM_SIZE
	.align		4
.L_131:
        /*0030*/ 	.byte	0x03, 0x19
        /*0032*/ 	.short	0x0008


	//----- nvinfo : EIATTR_PARAM_CBANK
	.align		4
        /*0034*/ 	.byte	0x04, 0x0a
        /*0036*/ 	.short	(.L_133 - .L_132)
	.align		4
.L_132:
        /*0038*/ 	.word	index@(.nv.constant0._Z19fp32_sincos_sfu_2_1Pf)
        /*003c*/ 	.short	0x0380
        /*003e*/ 	.short	0x0008


	//----- nvinfo : EIATTR_SW_WAR
	.align		4
.L_133:
        /*0040*/ 	.byte	0x04, 0x36
        /*0042*/ 	.short	(.L_135 - .L_134)
.L_134:
        /*0044*/ 	.word	0x00000008
.L_135:


//--------------------- .nv.info._Z19fp32_sincos_sfu_1_1Pf --------------------------
	.section	.nv.info._Z19fp32_sincos_sfu_1_1Pf,"",@"SHT_CUDA_INFO"
	.sectionflags	@""
	.align	4


	//----- nvinfo : EIATTR_CUDA_API_VERSION
	.align		4
        /*0000*/ 	.byte	0x04, 0x37
        /*0002*/ 	.short	(.L_137 - .L_136)
.L_136:
        /*0004*/ 	.word	0x00000082


	//----- nvinfo : EIATTR_KPARAM_INFO
	.align		4
.L_137:
        /*0008*/ 	.byte	0x04, 0x17
        /*000a*/ 	.short	(.L_139 - .L_138)
.L_138:
        /*000c*/ 	.word	0x00000000
        /*0010*/ 	.short	0x0000
        /*0012*/ 	.short	0x0000
        /*0014*/ 	.byte	0x00, 0xf5, 0x21, 0x00


	//----- nvinfo : EIATTR_SPARSE_MMA_MASK
	.align		4
.L_139:
        /*0018*/ 	.byte	0x03, 0x50
        /*001a*/ 	.short	0x0000


	//----- nvinfo : EIATTR_MAXREG_COUNT
	.align		4
        /*001c*/ 	.byte	0x03, 0x1b
        /*001e*/ 	.short	0x00ff


	//----- nvinfo : EIATTR_MERCURY_ISA_VERSION
	.align		4
        /*0020*/ 	.byte	0x03, 0x5f
        /*0022*/ 	.short	0x0101


	//----- nvinfo : EIATTR_VRC_CTA_INIT_COUNT
	.align		4
        /*0024*/ 	.byte	0x02, 0x4a
	.zero		1
	.zero		1


	//----- nvinfo : EIATTR_EXIT_INSTR_OFFSETS
	.align		4
        /*0028*/ 	.byte	0x04, 0x1c
        /*002a*/ 	.short	(.L_141 - .L_140)


	//   ....[0]....
.L_140:
        /*002c*/ 	.word	0x00060170


	//----- nvinfo : EIATTR_CBANK_PARAM_SIZE
	.align		4
.L_141:
        /*0030*/ 	.byte	0x03, 0x19
        /*0032*/ 	.short	0x0008


	//----- nvinfo : EIATTR_PARAM_CBANK
	.align		4
        /*0034*/ 	.byte	0x04, 0x0a
        /*0036*/ 	.short	(.L_143 - .L_142)
	.align		4
.L_142:
        /*0038*/ 	.word	index@(.nv.constant0._Z19fp32_sincos_sfu_1_1Pf)
        /*003c*/ 	.short	0x0380
        /*003e*/ 	.short	0x0008


	//----- nvinfo : EIATTR_SW_WAR
	.align		4
.L_143:
        /*0040*/ 	.byte	0x04, 0x36
        /*0042*/ 	.short	(.L_145 - .L_144)
.L_144:
        /*0044*/ 	.word	0x00000008
.L_145:


//--------------------- .nv.info._Z19fp32_sincos_sfu_1_2Pf --------------------------
	.section	.nv.info._Z19fp32_sincos_sfu_1_2Pf,"",@"SHT_CUDA_INFO"
	.sectionflags	@""
	.align	4


	//----- nvinfo : EIATTR_CUDA_API_VERSION
	.align		4
        /*0000*/ 	.byte	0x04, 0x37
        /*0002*/ 	.short	(.L_147 - .L_146)
.L_146:
        /*0004*/ 	.word	0x00000082


	//----- nvinfo : EIATTR_KPARAM_INFO
	.align		4
.L_147:
        /*0008*/ 	.byte	0x04, 0x17
        /*000a*/ 	.short	(.L_149 - .L_148)
.L_148:
        /*000c*/ 	.word	0x00000000
        /*0010*/ 	.short	0x0000
        /*0012*/ 	.short	0x0000
        /*0014*/ 	.byte	0x00, 0xf5, 0x21, 0x00


	//----- nvinfo : EIATTR_SPARSE_MMA_MASK
	.align		4
.L_149:
        /*0018*/ 	.byte	0x03, 0x50
        /*001a*/ 	.short	0x0000


	//----- nvinfo : EIATTR_MAXREG_COUNT
	.align		4
        /*001c*/ 	.byte	0x03, 0x1b
        /*001e*/ 	.short	0x00ff


	//----- nvinfo : EIATTR_MERCURY_ISA_VERSION
	.align		4
        /*0020*/ 	.byte	0x03, 0x5f
        /*0022*/ 	.short	0x0101


	//----- nvinfo : EIATTR_VRC_CTA_INIT_COUNT
	.align		4
        /*0024*/ 	.byte	0x02, 0x4a
	.zero		1
	.zero		1


	//----- nvinfo : EIATTR_EXIT_INSTR_OFFSETS
	.align		4
        /*0028*/ 	.byte	0x04, 0x1c
        /*002a*/ 	.short	(.L_151 - .L_150)


	//   ....[0]....
.L_150:
        /*002c*/ 	.word	0x00060170


	//----- nvinfo : EIATTR_CBANK_PARAM_SIZE
	.align		4
.L_151:
        /*0030*/ 	.byte	0x03, 0x19
        /*0032*/ 	.short	0x0008


	//----- nvinfo : EIATTR_PARAM_CBANK
	.align		4
        /*0034*/ 	.byte	0x04, 0x0a
        /*0036*/ 	.short	(.L_153 - .L_152)
	.align		4
.L_152:
        /*0038*/ 	.word	index@(.nv.constant0._Z19fp32_sincos_sfu_1_2Pf)
        /*003c*/ 	.short	0x0380
        /*003e*/ 	.short	0x0008


	//----- nvinfo : EIATTR_SW_WAR
	.align		4
.L_153:
        /*0040*/ 	.byte	0x04, 0x36
        /*0042*/ 	.short	(.L_155 - .L_154)
.L_154:
        /*0044*/ 	.word	0x00000008
.L_155:


//--------------------- .nv.info._Z19fp32_sincos_sfu_1_4Pf --------------------------
	.section	.nv.info._Z19fp32_sincos_sfu_1_4Pf,"",@"SHT_CUDA_INFO"
	.sectionflags	@""
	.align	4


	//----- nvinfo : EIATTR_CUDA_API_VERSION
	.align		4
        /*0000*/ 	.byte	0x04, 0x37
        /*0002*/ 	.short	(.L_157 - .L_156)
.L_156:
        /*0004*/ 	.word	0x00000082


	//----- nvinfo : EIATTR_KPARAM_INFO
	.align		4
.L_157:
        /*0008*/ 	.byte	0x04, 0x17
        /*000a*/ 	.short	(.L_159 - .L_158)
.L_158:
        /*000c*/ 	.word	0x00000000
        /*0010*/ 	.short	0x0000
        /*0012*/ 	.short	0x0000
        /*0014*/ 	.byte	0x00, 0xf5, 0x21, 0x00


	//----- nvinfo : EIATTR_SPARSE_MMA_MASK
	.align		4
.L_159:
        /*0018*/ 	.byte	0x03, 0x50
        /*001a*/ 	.short	0x0000


	//----- nvinfo : EIATTR_MAXREG_COUNT
	.align		4
        /*001c*/ 	.byte	0x03, 0x1b
        /*001e*/ 	.short	0x00ff


	//----- nvinfo : EIATTR_MERCURY_ISA_VERSION
	.align		4
        /*0020*/ 	.byte	0x03, 0x5f
        /*0022*/ 	.short	0x0101


	//----- nvinfo : EIATTR_VRC_CTA_INIT_COUNT
	.align		4
        /*0024*/ 	.byte	0x02, 0x4a
	.zero		1
	.zero		1


	//----- nvinfo : EIATTR_EXIT_INSTR_OFFSETS
	.align		4
        /*0028*/ 	.byte	0x04, 0x1c
        /*002a*/ 	.short	(.L_161 - .L_160)


	//   ....[0]....
.L_160:
        /*002c*/ 	.word	0x00060170


	//----- nvinfo : EIATTR_CBANK_PARAM_SIZE
	.align		4
.L_161:
        /*0030*/ 	.byte	0x03, 0x19
        /*0032*/ 	.short	0x0008


	//----- nvinfo : EIATTR_PARAM_CBANK
	.align		4
        /*0034*/ 	.byte	0x04, 0x0a
        /*0036*/ 	.short	(.L_163 - .L_162)
	.align		4
.L_162:
        /*0038*/ 	.word	index@(.nv.constant0._Z19fp32_sincos_sfu_1_4Pf)
        /*003c*/ 	.short	0x0380
        /*003e*/ 	.short	0x0008


	//----- nvinfo : EIATTR_SW_WAR
	.align		4
.L_163:
        /*0040*/ 	.byte	0x04, 0x36
        /*0042*/ 	.short	(.L_165 - .L_164)
.L_164:
        /*0044*/ 	.word	0x00000008
.L_165:


//--------------------- .nv.info._Z19fp32_sincos_sfu_1_8Pf --------------------------
	.section	.nv.info._Z19fp32_sincos_sfu_1_8Pf,"",@"SHT_CUDA_INFO"
	.sectionflags	@""
	.align	4


	//----- nvinfo : EIATTR_CUDA_API_VERSION
	.align		4
        /*0000*/ 	.byte	0x04, 0x37
        /*0002*/ 	.short	(.L_167 - .L_166)
.L_166:
        /*0004*/ 	.word	0x00000082


	//----- nvinfo : EIATTR_KPARAM_INFO
	.align		4
.L_167:
        /*0008*/ 	.byte	0x04, 0x17
        /*000a*/ 	.short	(.L_169 - .L_168)
.L_168:
        /*000c*/ 	.word	0x00000000
        /*0010*/ 	.short	0x0000
        /*0012*/ 	.short	0x0000
        /*0014*/ 	.byte	0x00, 0xf5, 0x21, 0x00


	//----- nvinfo : EIATTR_SPARSE_MMA_MASK
	.align		4
.L_169:
        /*0018*/ 	.byte	0x03, 0x50
        /*001a*/ 	.short	0x0000


	//----- nvinfo : EIATTR_MAXREG_COUNT
	.align		4
        /*001c*/ 	.byte	0x03, 0x1b
        /*001e*/ 	.short	0x00ff


	//----- nvinfo : EIATTR_MERCURY_ISA_VERSION
	.align		4
        /*0020*/ 	.byte	0x03, 0x5f
        /*0022*/ 	.short	0x0101


	//----- nvinfo : EIATTR_VRC_CTA_INIT_COUNT
	.align		4
        /*0024*/ 	.byte	0x02, 0x4a
	.zero		1
	.zero		1


	//----- nvinfo : EIATTR_EXIT_INSTR_OFFSETS
	.align		4
        /*0028*/ 	.byte	0x04, 0x1c
        /*002a*/ 	.short	(.L_171 - .L_170)


	//   ....[0]....
.L_170:
        /*002c*/ 	.word	0x00060170


	//----- nvinfo : EIATTR_CBANK_PARAM_SIZE
	.align		4
.L_171:
        /*0030*/ 	.byte	0x03, 0x19
        /*0032*/ 	.short	0x0008


	//----- nvinfo : EIATTR_PARAM_CBANK
	.align		4
        /*0034*/ 	.byte	0x04, 0x0a
        /*0036*/ 	.short	(.L_173 - .L_172)
	.align		4
.L_172:
        /*0038*/ 	.word	index@(.nv.constant0._Z19fp32_sincos_sfu_1_8Pf)
        /*003c*/ 	.short	0x0380
        /*003e*/ 	.short	0x0008


	//----- nvinfo : EIATTR_SW_WAR
	.align		4
.L_173:
        /*0040*/ 	.byte	0x04, 0x36
        /*0042*/ 	.short	(.L_175 - .L_174)
.L_174:
        /*0044*/ 	.word	0x00000008
.L_175:


//--------------------- .nv.callgraph             --------------------------
	.section	.nv.callgraph,"",@"SHT_CUDA_CALLGRAPH"
	.align	4
	.sectionentsize	8
	.align		4
        /*0000*/ 	.word	0x00000000
	.align		4
        /*0004*/ 	.word	0xffffffff
	.align		4
        /*0008*/ 	.word	0x00000000
	.align		4
        /*000c*/ 	.word	0xfffffffe
	.align		4
        /*0010*/ 	.word	0x00000000
	.align		4
        /*0014*/ 	.word	0xfffffffd
	.align		4
        /*0018*/ 	.word	0x00000000
	.align		4
        /*001c*/ 	.word	0xfffffffc


//--------------------- .text._Z21fp32_sincos_sfu_128_1Pf --------------------------
	.section	.text._Z21fp32_sincos_sfu_128_1Pf,"ax",@progbits
	.align	128
        .global         _Z21fp32_sincos_sfu_128_1Pf
        .type           _Z21fp32_sincos_sfu_128_1Pf,@function
        .size           _Z21fp32_sincos_sfu_128_1Pf,(.L_x_22 - _Z21fp32_sincos_sfu_128_1Pf)
        .other          _Z21fp32_sincos_sfu_128_1Pf,@"STO_CUDA_ENTRY STV_DEFAULT"
_Z21fp32_sincos_sfu_128_1Pf:
.text._Z21fp32_sincos_sfu_128_1Pf:
[----:B------:R-:W-:Y:S01]  /*0000*/  LDC R1, c[0x0][0x37c] ;  /* 0x0000df00ff017b82 */ /* 0x000fe20000000800 */
[----:B------:R-:W0:Y:S01]  /*0010*/  S2R R0, SR_TID.X ;  /* 0x0000000000007919 */ /* 0x000e220000002100 */
[----:B------:R-:W-:Y:S01]  /*0020*/  HFMA2 R2, -RZ, RZ, 1.875, 0 ;  /* 0x3f800000ff027431 */ /* 0x000fe200000001ff */
[----:B------:R-:W1:Y:S01]  /*0030*/  LDCU.64 UR6, c[0x0][0x358] ;  /* 0x00006b00ff0677ac */ /* 0x000e620008000a00 */
[----:B------:R-:W-:Y:S01]  /*0040*/  UMOV UR4, URZ ;  /* 0x000000ff00047c82 */ /* 0x000fe20008000000 */
[----:B01----:R-:W-:-:S07]  /*0050*/  I2FP.F32.U32 R3, R0 ;  /* 0x0000000000037245 */ /* 0x003fce0000201000 */
.L_x_0:
[----:B-1----:R-:W-:-:S04]  /*0060*/  FFMA R3, R2, 3, R3 ;  /* 0x4040000002037823 */ /* 0x002fc80000000003 */
[----:B------:R-:W-:-:S04]  /*0070*/  FFMA R3, R2, 3, R3 ;  /* 0x4040000002037823 */ /* 0x000fc80000000003 */
        /* <DEDUP_REMOVED lines=126> */
[----:B------:R-:W-:-:S06]  /*0860*/  FMUL.RZ R2, R3, 0.15915493667125701904 ;  /* 0x3e22f98303027820 */ /* 0x000fcc000040c000 */
[----:B0-----:R-:W0:Y:S02]  /*0870*/  MUFU.SIN R2, R2 ;  /* 0x0000000200027308 */ /* 0x001e240000000400 */
[----:B0-----:R-:W-:-:S04]  /*0880*/  FFMA R3, R2, 3, R3 ;  /* 0x4040000002037823 */ /* 0x001fc80000000003 */
        /* <DEDUP_REMOVED lines=128> */
[----:B------:R-:W0:Y:S02]  /*1090*/  MUFU.SIN R2, R2 ;  /* 0x0000000200027308 */ /* 0x000e240000000400 */
        /* <DEDUP_REMOVED lines=16120> */
[----:B0-----:R-:W-:Y:S01]  /*40020*/  FFMA R3, R2, 3, R3 ;  /* 0x4040000002037823 */ /* 0x001fe20000000003 */
[----:B------:R-:W-:-:S03]  /*40030*/  UIADD3 UR4, UPT, UPT, UR4, 0x2, URZ ;  /* 0x0000000204047890 */ /* 0x000fc6000fffe0ff */
[----:B------:R-:W-:Y:S01]  /*40040*/  FFMA R3, R2, 3, R3 ;  /* 0x4040000002037823 */ /* 0x000fe20000000003 */
[----:B------:R-:W-:-:S03]  /*40050*/  UISETP.NE.AND UP0, UPT, UR4, 0x200, UPT ;  /* 0x000002000400788c */ /* 0x000fc6000bf05270 */
        /* <DEDUP_REMOVED lines=256> */
[----:B------:R-:W-:-:S04]  /*41060*/  FMUL.RZ R8, R3, 0.15915493667125701904 ;  /* 0x3e22f98303087820 */ /* 0x000fc8000040c000 */
[----:B------:R0:W1:Y:S01]  /*41070*/  MUFU.SIN R2, R8 ;  /* 0x0000000800027308 */ /* 0x0000620000000400 */
[----:B------:R-:W-:Y:S05]  /*41080*/  BRA.U UP0, `(.L_x_0) ;  /* 0xfffffbed00f47547 */ /* 0x000fea000b83ffff */
[----:B------:R-:W2:Y:S01]  /*41090*/  S2UR UR4, SR_CTAID.X ;  /* 0x00000000000479c3 */ /* 0x000ea20000002500 */
[----:B0-----:R-:W0:Y:S01]  /*410a0*/  MUFU.COS R8, R8 ;  /* 0x0000000800087308 */ /* 0x001e220000000000 */
[----:B------:R-:W-:-:S04]  /*410b0*/  IADD3 R6, PT, PT, R0, 0x1, RZ ;  /* 0x0000000100067810 */ /* 0x000fc80007ffe0ff */
[----:B------:R-:W-:Y:S02]  /*410c0*/  I2FP.F32.U32 R6, R6 ;  /* 0x0000000600067245 */ /* 0x000fe40000201000 */
[----:B------:R-:W2:Y:S03]  /*410d0*/  LDC R7, c[0x0][0x360] ;  /* 0x0000d800ff077b82 */ /* 0x000ea60000000800 */
[----:B------:R-:W-:-:S04]  /*410e0*/  FADD R3, R3, R6 ;  /* 0x0000000603037221 */ /* 0x000fc80000000000 */
[----:B-1----:R-:W-:Y:S01]  /*410f0*/  FADD R3, R2, R3 ;  /* 0x0000000302037221 */ /* 0x002fe20000000000 */
[----:B------:R-:W1:Y:S03]  /*41100*/  LDC.64 R4, c[0x0][0x380] ;  /* 0x0000e000ff047b82 */ /* 0x000e660000000a00 */
[----:B0-----:R-:W-:Y:S01]  /*41110*/  FADD R3, R8, R3 ;  /* 0x0000000308037221 */ /* 0x001fe20000000000 */
[----:B--2---:R-:W-:-:S03]  /*41120*/  IMAD R7, R7, UR4, R0 ;  /* 0x0000000407077c24 */ /* 0x004fc6000f8e0200 */
[----:B------:R-:W-:Y:S01]  /*41130*/  FADD R0, R3, 3 ;  /* 0x4040000003007421 */ /* 0x000fe20000000000 */
[----:B-1----:R-:W-:-:S04]  /*41140*/  IMAD.WIDE.U32 R2, R7, 0x4, R4 ;  /* 0x0000000407027825 */ /* 0x002fc800078e0004 */
[----:B------:R-:W-:-:S05]  /*41150*/  FADD R5, R0, 4 ;  /* 0x4080000000057421 */ /* 0x000fca0000000000 */
[----:B------:R-:W-:Y:S01]  /*41160*/  STG.E desc[UR6][R2.64], R5 ;  /* 0x0000000502007986 */ /* 0x000fe2000c101906 */
[----:B------:R-:W-:Y:S05]  /*41170*/  EXIT ;  /* 0x000000000000794d */ /* 0x000fea0003800000 */
.L_x_1:
[----:B------:R-:W-:-:S00]  /*41180*/  BRA `(.L_x_1) ;  /* 0xfffffffc00fc7947 */ /* 0x000fc0000383ffff */
[----:B------:R-:W-:-:S00]  /*41190*/  NOP ;  /* 0x0000000000007918 */ /* 0x000fc00000000000 */
        /* <DEDUP_REMOVED lines=14> */
.L_x_22:


//--------------------- .text._Z20fp32_sincos_sfu_64_1Pf --------------------------
	.section	.text._Z20fp32_sincos_sfu_64_1Pf,"ax",@progbits
	.align	128
        .global         _Z20fp32_sincos_sfu_64_1Pf
        .type           _Z20fp32_sincos_sfu_64_1Pf,@function
        .size           _Z20fp32_sincos_sfu_64_1Pf,(.L_x_23 - _Z20fp32_sincos_sfu_64_1Pf)
        .other          _Z20fp32_sincos_sfu_64_1Pf,@"STO_CUDA_ENTRY STV_DEFAULT"
_Z20fp32_sincos_sfu_64_1Pf:
.text._Z20fp32_sincos_sfu_64_1Pf:
[----:B------:R-:W-:Y:S01]  /*0000*/  LDC R1, c[0x0][0x37c] ;  /* 0x0000df00ff017b82 */ /* 0x000fe20000000800 */
[----:B------:R-:W0:Y:S01]  /*0010*/  S2R R0, SR_TID.X ;  /* 0x0000000000007919 */ /* 0x000e220000002100 */
[----:B------:R-:W-:Y:S01]  /*0020*/  HFMA2 R2, -RZ, RZ, 1.875, 0 ;  /* 0x3f800000ff027431 */ /* 0x000fe200000001ff */
[----:B------:R-:W1:Y:S01]  /*0030*/  LDCU.64 UR6, c[0x0][0x358] ;  /* 0x00006b00ff0677ac */ /* 0x000e620008000a00 */
[----:B------:R-:W-:Y:S01]  /*0040*/  UMOV UR4, URZ ;  /* 0x000000ff00047c82 */ /* 0x000fe20008000000 */
[----:B01----:R-:W-:-:S07]  /*0050*/  I2FP.F32.U32 R3, R0 ;  /* 0x0000000000037245 */ /* 0x003fce0000201000 */
.L_x_2:
        /* <DEDUP_REMOVED lines=8190> */
[----:B------:R-:W-:Y:S01]  /*20040*/  FFMA R3, R2, 3, R3 ;  /* 0x4040000002037823 */ /* 0x000fe20000000003 */
        /* <DEDUP_REMOVED lines=275> */
.L_x_3:
        /* <DEDUP_REMOVED lines=16> */
.L_x_23:


//--------------------- .text._Z20fp32_sincos_sfu_32_1Pf --------------------------
	.section	.text._Z20fp32_sincos_sfu_32_1Pf,"ax",@progbits
	.align	128
        .global         _Z20fp32_sincos_sfu_32_1Pf
        .type           _Z20fp32_sincos_sfu_32_1Pf,@function
        .size           _Z20fp32_sincos_sfu_32_1Pf,(.L_x_24 - _Z20fp32_sincos_sfu_32_1Pf)
        .other          _Z20fp32_sincos_sfu_32_1Pf,@"STO_CUDA_ENTRY STV_DEFAULT"
_Z20fp32_sincos_sfu_32_1Pf:
.text._Z20fp32_sincos_sfu_32_1Pf:
[----:B------:R-:W-:Y:S01]  /*0000*/  LDC R1, c[0x0][0x37c] ;  /* 0x0000df00ff017b82 */ /* 0x000fe20000000800 */
[----:B------:R-:W0:Y:S01]  /*0010*/  S2R R0, SR_TID.X ;  /* 0x0000000000007919 */ /* 0x000e220000002100 */
[----:B------:R-:W-:Y:S01]  /*0020*/  HFMA2 R2, -RZ, RZ, 1.875, 0 ;  /* 0x3f800000ff027431 */ /* 0x000fe200000001ff */
[----:B------:R-:W1:Y:S01]  /*0030*/  LDCU.64 UR6, c[0x0][0x358] ;  /* 0x00006b00ff0677ac */ /* 0x000e620008000a00 */
[----:B------:R-:W-:Y:S01]  /*0040*/  UMOV UR4, URZ ;  /* 0x000000ff00047c82 */ /* 0x000fe20008000000 */
[----:B01----:R-:W-:-:S07]  /*0050*/  I2FP.F32.U32 R3, R0 ;  /* 0x0000000000037245 */ /* 0x003fce0000201000 */
.L_x_4:
        /* <DEDUP_REMOVED lines=8722> */
.L_x_5:
        /* <DEDUP_REMOVED lines=16> */
.L_x_24:


//--------------------- .text._Z20fp32_sincos_sfu_16_1Pf --------------------------
	.section	.text._Z20fp32_sincos_sfu_16_1Pf,"ax",@progbits
	.align	128
        .global         _Z20fp32_sincos_sfu_16_1Pf
        .type           _Z20fp32_sincos_sfu_16_1Pf,@function
        .size           _Z20fp32_sincos_sfu_16_1Pf,(.L_x_25 - _Z20fp32_sincos_sfu_16_1Pf)
        .other          _Z20fp32_sincos_sfu_16_1Pf,@"STO_CUDA_ENTRY STV_DEFAULT"
_Z20fp32_sincos_sfu_16_1Pf:
.text._Z20fp32_sincos_sfu_16_1Pf:
[----:B------:R-:W-:Y:S01]  /*0000*/  LDC R1, c[0x0][0x37c] ;  /* 0x0000df00ff017b82 */ /* 0x000fe20000000800 */
[----:B------:R-:W0:Y:S01]  /*0010*/  S2R R0, SR_TID.X ;  /* 0x0000000000007919 */ /* 0x000e220000002100 */
[----:B------:R-:W-:Y:S01]  /*0020*/  HFMA2 R5, -RZ, RZ, 1.875, 0 ;  /* 0x3f800000ff057431 */ /* 0x000fe200000001ff */
[----:B------:R-:W1:Y:S01]  /*0030*/  LDCU.64 UR6, c[0x0][0x358] ;  /* 0x00006b00ff0677ac */ /* 0x000e620008000a00 */
[----:B------:R-:W-:Y:S01]  /*0040*/  UMOV UR4, URZ ;  /* 0x000000ff00047c82 */ /* 0x000fe20008000000 */
[----:B01----:R-:W-:-:S07]  /*0050*/  I2FP.F32.U32 R4, R0 ;  /* 0x0000000000047245 */ /* 0x003fce0000201000 */
.L_x_6:
        /* <DEDUP_REMOVED lines=9220> */
[----:B------:R-:W3:Y:S01]  /*240a0*/  MUFU.COS R11, R8 ;  /* 0x00000008000b7308 */ /* 0x000ee20000000000 */
[----:B------:R-:W-:-:S04]  /*240b0*/  IADD3 R6, PT, PT, R0, 0x1, RZ ;  /* 0x0000000100067810 */ /* 0x000fc80007ffe0ff */
[----:B------:R-:W-:Y:S02]  /*240c0*/  I2FP.F32.U32 R7, R6 ;  /* 0x0000000600077245 */ /* 0x000fe40000201000 */
[----:B------:R-:W2:Y:S03]  /*240d0*/  LDC R9, c[0x0][0x360] ;  /* 0x0000d800ff097b82 */ /* 0x000ea60000000800 */
[----:B------:R-:W-:-:S04]  /*240e0*/  FADD R4, R4, R7 ;  /* 0x0000000704047221 */ /* 0x000fc80000000000 */
[----:B-1----:R-:W-:Y:S01]  /*240f0*/  FADD R4, R5, R4 ;  /* 0x0000000405047221 */ /* 0x002fe20000000000 */
[----:B------:R-:W1:Y:S03]  /*24100*/  LDC.64 R2, c[0x0][0x380] ;  /* 0x0000e000ff027b82 */ /* 0x000e660000000a00 */
[----:B---3--:R-:W-:-:S04]  /*24110*/  FADD R4, R4, R11 ;  /* 0x0000000b04047221 */ /* 0x008fc80000000000 */
[----:B------:R-:W-:Y:S01]  /*24120*/  FADD R4, R4, 3 ;  /* 0x4040000004047421 */ /* 0x000fe20000000000 */
[----:B--2---:R-:W-:-:S04]  /*24130*/  IMAD R5, R9, UR4, R0 ;  /* 0x0000000409057c24 */ /* 0x004fc8000f8e0200 */
[----:B-1----:R-:W-:-:S04]  /*24140*/  IMAD.WIDE.U32 R2, R5, 0x4, R2 ;  /* 0x0000000405027825 */ /* 0x002fc800078e0002 */
[----:B------:R-:W-:-:S05]  /*24150*/  FADD R5, R4, 4 ;  /* 0x4080000004057421 */ /* 0x000fca0000000000 */
[----:B------:R-:W-:Y:S01]  /*24160*/  STG.E desc[UR6][R2.64], R5 ;  /* 0x0000000502007986 */ /* 0x000fe2000c101906 */
[----:B------:R-:W-:Y:S05]  /*24170*/  EXIT ;  /* 0x000000000000794d */ /* 0x000fea0003800000 */
.L_x_7:
        /* <DEDUP_REMOVED lines=16> */
.L_x_25:


//--------------------- .text._Z19fp32_sincos_sfu_8_1Pf --------------------------
	.section	.text._Z19fp32_sincos_sfu_8_1Pf,"ax",@progbits
	.align	128
        .global         _Z19fp32_sincos_sfu_8_1Pf
        .type           _Z19fp32_sincos_sfu_8_1Pf,@function
        .size           _Z19fp32_sincos_sfu_8_1Pf,(.L_x_26 - _Z19fp32_sincos_sfu_8_1Pf)
        .other          _Z19fp32_sincos_sfu_8_1Pf,@"STO_CUDA_ENTRY STV_DEFAULT"
_Z19fp32_sincos_sfu_8_1Pf:
.text._Z19fp32_sincos_sfu_8_1Pf:
[----:B------:R-:W-:Y:S01]  /*0000*/  LDC R1, c[0x0][0x37c] ;  /* 0x0000df00ff017b82 */ /* 0x000fe20000000800 */
[----:B------:R-:W0:Y:S01]  /*0010*/  S2R R0, SR_TID.X ;  /* 0x0000000000007919 */ /* 0x000e220000002100 */
[----:B------:R-:W-:Y:S01]  /*0020*/  HFMA2 R5, -RZ, RZ, 1.875, 0 ;  /* 0x3f800000ff057431 */ /* 0x000fe200000001ff */
[----:B------:R-:W1:Y:S01]  /*0030*/  LDCU.64 UR6, c[0x0][0x358] ;  /* 0x00006b00ff0677ac */ /* 0x000e620008000a00 */
[----:B------:R-:W-:Y:S01]  /*0040*/  UMOV UR4, URZ ;  /* 0x000000ff00047c82 */ /* 0x000fe20008000000 */
[----:B01----:R-:W-:-:S07]  /*0050*/  I2FP.F32.U32 R4, R0 ;  /* 0x0000000000047245 */ /* 0x003fce0000201000 */
.L_x_8:
        /* <DEDUP_REMOVED lines=10258> */
.L_x_9:
        /* <DEDUP_REMOVED lines=16> */
.L_x_26:


//--------------------- .text._Z19fp32_sincos_sfu_4_1Pf --------------------------
	.section	.text._Z19fp32_sincos_sfu_4_1Pf,"ax",@progbits
	.align	128
        .global         _Z19fp32_sincos_sfu_4_1Pf
        .type           _Z19fp32_sincos_sfu_4_1Pf,@function
        .size           _Z19fp32_sincos_sfu_4_1Pf,(.L_x_27 - _Z19fp32_sincos_sfu_4_1Pf)
        .other          _Z19fp32_sincos_sfu_4_1Pf,@"STO_CUDA_ENTRY STV_DEFAULT"
_Z19fp32_sincos_sfu_4_1Pf:
.text._Z19fp32_sincos_sfu_4_1Pf:
[----:B------:R-:W-:Y:S01]  /*0000*/  LDC R1, c[0x0][0x37c] ;  /* 0x0000df00ff017b82 */ /* 0x000fe20000000800 */
[----:B------:R-:W0:Y:S01]  /*0010*/  S2R R0, SR_TID.X ;  /* 0x0000000000007919 */ /* 0x000e220000002100 */
[----:B------:R-:W-:Y:S01]  /*0020*/  HFMA2 R5, -RZ, RZ, 1.875, 0 ;  /* 0x3f800000ff057431 */ /* 0x000fe200000001ff */
[----:B------:R-:W1:Y:S01]  /*0030*/  LDCU.64 UR6, c[0x0][0x358] ;  /* 0x00006b00ff0677ac */ /* 0x000e620008000a00 */
[----:B------:R-:W-:Y:S01]  /*0040*/  UMOV UR4, URZ ;  /* 0x000000ff00047c82 */ /* 0x000fe20008000000 */
[----:B01----:R-:W-:-:S07]  /*0050*/  I2FP.F32.U32 R4, R0 ;  /* 0x0000000000047245 */ /* 0x003fce0000201000 */
.L_x_10:
[----:B-1----:R-:W-:-:S04]  /*0060*/  FFMA R4, R5, 3, R4 ;  /* 0x4040000005047823 */ /* 0x002fc80000000004 */
        /* <DEDUP_REMOVED lines=12284> */
[----:B------:R-:W-:Y:S01]  /*30030*/  FFMA R4, R3, 3, R2 ;  /* 0x4040000003047823 */ /* 0x000fe20000000002 */
[----:B------:R-:W-:-:S03]  /*30040*/  UIADD3 UR4, UPT, UPT, UR4, 0x1, URZ ;  /* 0x0000000104047890 */ /* 0x000fc6000fffe0ff */
[----:B------:R-:W-:Y:S01]  /*30050*/  FMUL.RZ R8, R4, 0.15915493667125701904 ;  /* 0x3e22f98304087820 */ /* 0x000fe2000040c000 */
[----:B------:R-:W-:-:S03]  /*30060*/  UISETP.NE.AND UP0, UPT, UR4, 0x200, UPT ;  /* 0x000002000400788c */ /* 0x000fc6000bf05270 */
[----:B------:R0:W1:Y:S06]  /*30070*/  MUFU.SIN R5, R8 ;  /* 0x0000000800057308 */ /* 0x00006c0000000400 */
        /* <DEDUP_REMOVED lines=16> */
.L_x_11:
        /* <DEDUP_REMOVED lines=16> */
.L_x_27:


//--------------------- .text._Z19fp32_sincos_sfu_2_1Pf --------------------------
	.section	.text._Z19fp32_sincos_sfu_2_1Pf,"ax",@progbits
	.align	128
        .global         _Z19fp32_sincos_sfu_2_1Pf
        .type           _Z19fp32_sincos_sfu_2_1Pf,@function
        .size           _Z19fp32_sincos_sfu_2_1Pf,(.L_x_28 - _Z19fp32_sincos_sfu_2_1Pf)
        .other          _Z19fp32_sincos_sfu_2_1Pf,@"STO_CUDA_ENTRY STV_DEFAULT"
_Z19fp32_sincos_sfu_2_1Pf:
.text._Z19fp32_sincos_sfu_2_1Pf:
[----:B------:R-:W-:Y:S01]  /*0000*/  LDC R1, c[0x0][0x37c] ;  /* 0x0000df00ff017b82 */ /* 0x000fe20000000800 */
[----:B------:R-:W0:Y:S01]  /*0010*/  S2R R0, SR_TID.X ;  /* 0x0000000000007919 */ /* 0x000e220000002100 */
[----:B------:R-:W-:Y:S01]  /*0020*/  HFMA2 R5, -RZ, RZ, 1.875, 0 ;  /* 0x3f800000ff057431 */ /* 0x000fe200000001ff */
[----:B------:R-:W1:Y:S01]  /*0030*/  LDCU.64 UR6, c[0x0][0x358] ;  /* 0x00006b00ff0677ac */ /* 0x000e620008000a00 */
[----:B------:R-:W-:Y:S01]  /*0040*/  UMOV UR4, URZ ;  /* 0x000000ff00047c82 */ /* 0x000fe20008000000 */
[----:B01----:R-:W-:-:S07]  /*0050*/  I2FP.F32.U32 R4, R0 ;  /* 0x0000000000047245 */ /* 0x003fce0000201000 */
.L_x_12:
[----:B-1----:R-:W-:-:S04]  /*0060*/  FFMA R4, R5, 3, R4 ;  /* 0x4040000005047823 */ /* 0x002fc80000000004 */
[----:B------:R-:W-:-:S04]  /*0070*/  FFMA R4, R5, 3, R4 ;  /* 0x4040000005047823 */ /* 0x000fc80000000004 */
[----:B------:R-:W-:-:S04]  /*0080*/  FMUL.RZ R2, R4, 0.15915493667125701904 ;  /* 0x3e22f98304027820 */ /* 0x000fc8000040c000 */
[----:B0-----:R-:W0:Y:S02]  /*0090*/  MUFU.SIN R3, R2 ;  /* 0x0000000200037308 */ /* 0x001e240000000400 */
[----:B0-----:R-:W-:-:S04]  /*00a0*/  FFMA R4, R3, 3, R4 ;  /* 0x4040000003047823 */ /* 0x001fc80000000004 */
[----:B------:R-:W-:-:S04]  /*00b0*/  FFMA R4, R3, 3, R4 ;  /* 0x4040000003047823 */ /* 0x000fc80000000004 */
[----:B------:R-:W-:-:S04]  /*00c0*/  FMUL.RZ R5, R4, 0.15915493667125701904 ;  /* 0x3e22f98304057820 */ /* 0x000fc8000040c000 */
[----:B------:R-:W0:Y:S02]  /*00d0*/  MUFU.SIN R3, R5 ;  /* 0x0000000500037308 */ /* 0x000e240000000400 */
        /* <DEDUP_REMOVED lines=16370> */
[----:B------:R-:W-:-:S06]  /*40000*/  FMUL.RZ R3, R2, 0.15915493667125701904 ;  /* 0x3e22f98302037820 */ /* 0x000fcc000040c000 */
[----:B------:R-:W0:Y:S02]  /*40010*/  MUFU.SIN R3, R3 ;  /* 0x0000000300037308 */ /* 0x000e240000000400 */
[----:B0-----:R-:W-:Y:S01]  /*40020*/  FFMA R2, R3, 3, R2 ;  /* 0x4040000003027823 */ /* 0x001fe20000000002 */
[----:B------:R-:W-:-:S03]  /*40030*/  UIADD3 UR4, UPT, UPT, UR4, 0x1, URZ ;  /* 0x0000000104047890 */ /* 0x000fc6000fffe0ff */
[----:B------:R-:W-:Y:S01]  /*40040*/  FFMA R4, R3, 3, R2 ;  /* 0x4040000003047823 */ /* 0x000fe20000000002 */
[----:B------:R-:W-:-:S03]  /*40050*/  UISETP.NE.AND UP0, UPT, UR4, 0x200, UPT ;  /* 0x000002000400788c */ /* 0x000fc6000bf05270 */
[----:B------:R-:W-:-:S04]  /*40060*/  FMUL.RZ R8, R4, 0.15915493667125701904 ;  /* 0x3e22f98304087820 */ /* 0x000fc8000040c000 */
[----:B------:R0:W1:Y:S02]  /*40070*/  MUFU.SIN R5, R8 ;  /* 0x0000000800057308 */ /* 0x0000640000000400 */
        /* <DEDUP_REMOVED lines=16> */
.L_x_13:
        /* <DEDUP_REMOVED lines=16> */
.L_x_28:


//--------------------- .text._Z19fp32_sincos_sfu_1_1Pf --------------------------
	.section	.text._Z19fp32_sincos_sfu_1_1Pf,"ax",@progbits
	.align	128
        .global         _Z19fp32_sincos_sfu_1_1Pf
        .type           _Z19fp32_sincos_sfu_1_1Pf,@function
        .size           _Z19fp32_sincos_sfu_1_1Pf,(.L_x_29 - _Z19fp32_sincos_sfu_1_1Pf)
        .other          _Z19fp32_sincos_sfu_1_1Pf,@"STO_CUDA_ENTRY STV_DEFAULT"
_Z19fp32_sincos_sfu_1_1Pf:
.text._Z19fp32_sincos_sfu_1_1Pf:
[----:B------:R-:W-:Y:S01]  /*0000*/  LDC R1, c[0x0][0x37c] ;  /* 0x0000df00ff017b82 */ /* 0x000fe20000000800 */
[----:B------:R-:W0:Y:S01]  /*0010*/  S2R R0, SR_TID.X ;  /* 0x0000000000007919 */ /* 0x000e220000002100 */
[----:B------:R-:W-:Y:S01]  /*0020*/  HFMA2 R5, -RZ, RZ, 1.875, 0 ;  /* 0x3f800000ff057431 */ /* 0x000fe200000001ff */
[----:B------:R-:W1:Y:S01]  /*0030*/  LDCU.64 UR6, c[0x0][0x358] ;  /* 0x00006b00ff0677ac */ /* 0x000e620008000a00 */
[----:B------:R-:W-:Y:S01]  /*0040*/  UMOV UR4, URZ ;  /* 0x000000ff00047c82 */ /* 0x000fe20008000000 */
[----:B01----:R-:W-:-:S07]  /*0050*/  I2FP.F32.U32 R4, R0 ;  /* 0x0000000000047245 */ /* 0x003fce0000201000 */
.L_x_14:
[----:B-1----:R-:W-:-:S04]  /*0060*/  FFMA R4, R5, 3, R4 ;  /* 0x4040000005047823 */ /* 0x002fc80000000004 */
[----:B------:R-:W-:-:S04]  /*0070*/  FMUL.RZ R5, R4, 0.15915493667125701904 ;  /* 0x3e22f98304057820 */ /* 0x000fc8000040c000 */
[----:B0-----:R-:W0:Y:S02]  /*0080*/  MUFU.SIN R3, R5 ;  /* 0x0000000500037308 */ /* 0x001e240000000400 */
[----:B0-----:R-:W-:-:S04]  /*0090*/  FFMA R3, R3, 3, R4 ;  /* 0x4040000003037823 */ /* 0x001fc80000000004 */
[----:B------:R-:W-:-:S04]  /*00a0*/  FMUL.RZ R4, R3, 0.15915493667125701904 ;  /* 0x3e22f98303047820 */ /* 0x000fc8000040c000 */
[----:B------:R-:W0:Y:S02]  /*00b0*/  MUFU.SIN R2, R4 ;  /* 0x0000000400027308 */ /* 0x000e240000000400 */
        /* <DEDUP_REMOVED lines=24562> */
[----:B------:R-:W-:-:S06]  /*5ffe0*/  FMUL.RZ R2, R3, 0.15915493667125701904 ;  /* 0x3e22f98303027820 */ /* 0x000fcc000040c000 */
[----:B------:R-:W0:Y:S02]  /*5fff0*/  MUFU.SIN R2, R2 ;  /* 0x0000000200027308 */ /* 0x000e240000000400 */
[----:B0-----:R-:W-:Y:S01]  /*60000*/  FFMA R2, R2, 3, R3 ;  /* 0x4040000002027823 */ /* 0x001fe20000000003 */
[----:B------:R-:W-:-:S03]  /*60010*/  UIADD3 UR4, UPT, UPT, UR4, 0x1, URZ ;  /* 0x0000000104047890 */ /* 0x000fc6000fffe0ff */
[----:B------:R-:W-:Y:S01]  /*60020*/  FMUL.RZ R3, R2, 0.15915493667125701904 ;  /* 0x3e22f98302037820 */ /* 0x000fe2000040c000 */
[----:B------:R-:W-:-:S05]  /*60030*/  UISETP.NE.AND UP0, UPT, UR4, 0x200, UPT ;  /* 0x000002000400788c */ /* 0x000fca000bf05270 */
[----:B------:R-:W0:Y:S02]  /*60040*/  MUFU.SIN R3, R3 ;  /* 0x0000000300037308 */ /* 0x000e240000000400 */
[----:B0-----:R-:W-:-:S04]  /*60050*/  FFMA R4, R3, 3, R2 ;  /* 0x4040000003047823 */ /* 0x001fc80000000002 */
        /* <DEDUP_REMOVED lines=18> */
.L_x_15:
        /* <DEDUP_REMOVED lines=16> */
.L_x_29:


//--------------------- .text._Z19fp32_sincos_sfu_1_2Pf --------------------------
	.section	.text._Z19fp32_sincos_sfu_1_2Pf,"ax",@progbits
	.align	128
        .global         _Z19fp32_sincos_sfu_1_2Pf
        .type           _Z19fp32_sincos_sfu_1_2Pf,@function
        .size           _Z19fp32_sincos_sfu_1_2Pf,(.L_x_30 - _Z19fp32_sincos_sfu_1_2Pf)
        .other          _Z19fp32_sincos_sfu_1_2Pf,@"STO_CUDA_ENTRY STV_DEFAULT"
_Z19fp32_sincos_sfu_1_2Pf:
.text._Z19fp32_sincos_sfu_1_2Pf:
[----:B------:R-:W-:Y:S01]  /*0000*/  LDC R1, c[0x0][0x37c] ;  /* 0x0000df00ff017b82 */ /* 0x000fe20000000800 */
[----:B------:R-:W0:Y:S01]  /*0010*/  S2R R0, SR_TID.X ;  /* 0x0000000000007919 */ /* 0x000e220000002100 */
[----:B------:R-:W-:Y:S01]  /*0020*/  HFMA2 R5, -RZ, RZ, 1.875, 0 ;  /* 0x3f800000ff057431 */ /* 0x000fe200000001ff */
[----:B------:R-:W1:Y:S01]  /*0030*/  LDCU.64 UR6, c[0x0][0x358] ;  /* 0x00006b00ff0677ac */ /* 0x000e620008000a00 */
[----:B------:R-:W-:Y:S01]  /*0040*/  UMOV UR4, URZ ;  /* 0x000000ff00047c82 */ /* 0x000fe20008000000 */
[----:B01----:R-:W-:-:S07]  /*0050*/  I2FP.F32.U32 R4, R0 ;  /* 0x0000000000047245 */ /* 0x003fce0000201000 */
.L_x_16:
        /* <DEDUP_REMOVED lines=24594> */
.L_x_17:
        /* <DEDUP_REMOVED lines=16> */
.L_x_30:


//--------------------- .text._Z19fp32_sincos_sfu_1_4Pf --------------------------
	.section	.text._Z19fp32_sincos_sfu_1_4Pf,"ax",@progbits
	.align	128
        .global         _Z19fp32_sincos_sfu_1_4Pf
        .type           _Z19fp32_sincos_sfu_1_4Pf,@function
        .size           _Z19fp32_sincos_sfu_1_4Pf,(.L_x_31 - _Z19fp32_sincos_sfu_1_4Pf)
        .other          _Z19fp32_sincos_sfu_1_4Pf,@"STO_CUDA_ENTRY STV_DEFAULT"
_Z19fp32_sincos_sfu_1_4Pf:
.text._Z19fp32_sincos_sfu_1_4Pf:
[----:B------:R-:W-:Y:S01]  /*0000*/  LDC R1, c[0x0][0x37c] ;  /* 0x0000df00ff017b82 */ /* 0x000fe20000000800 */
[----:B------:R-:W0:Y:S01]  /*0010*/  S2R R0, SR_TID.X ;  /* 0x0000000000007919 */ /* 0x000e220000002100 */
[----:B------:R-:W-:Y:S01]  /*0020*/  HFMA2 R5, -RZ, RZ, 1.875, 0 ;  /* 0x3f800000ff057431 */ /* 0x000fe200000001ff */
[----:B------:R-:W1:Y:S01]  /*0030*/  LDCU.64 UR6, c[0x0][0x358] ;  /* 0x00006b00ff0677ac */ /* 0x000e620008000a00 */
[----:B------:R-:W-:Y:S01]  /*0040*/  UMOV UR4, URZ ;  /* 0x000000ff00047c82 */ /* 0x000fe20008000000 */
[----:B01----:R-:W-:-:S07]  /*0050*/  I2FP.F32.U32 R4, R0 ;  /* 0x0000000000047245 */ /* 0x003fce0000201000 */
.L_x_18:
        /* <DEDUP_REMOVED lines=24594> */
.L_x_19:
        /* <DEDUP_REMOVED lines=16> */
.L_x_31:


//--------------------- .text._Z19fp32_sincos_sfu_1_8Pf --------------------------
	.section	.text._Z19fp32_sincos_sfu_1_8Pf,"ax",@progbits
	.align	128
        .global         _Z19fp32_sincos_sfu_1_8Pf
        .type           _Z19fp32_sincos_sfu_1_8Pf,@function
        .size           _Z19fp32_sincos_sfu_1_8Pf,(.L_x_32 - _Z19fp32_sincos_sfu_1_8Pf)
        .other          _Z19fp32_sincos_sfu_1_8Pf,@"STO_CUDA_ENTRY STV_DEFAULT"
_Z19fp32_sincos_sfu_1_8Pf:
.text._Z19fp32_sincos_sfu_1_8Pf:
[----:B------:R-:W-:Y:S01]  /*0000*/  LDC R1, c[0x0][0x37c] ;  /* 0x0000df00ff017b82 */ /* 0x000fe20000000800 */
[----:B------:R-:W0:Y:S01]  /*0010*/  S2R R0, SR_TID.X ;  /* 0x0000000000007919 */ /* 0x000e220000002100 */
[----:B------:R-:W-:Y:S01]  /*0020*/  HFMA2 R5, -RZ, RZ, 1.875, 0 ;  /* 0x3f800000ff057431 */ /* 0x000fe200000001ff */
[----:B------:R-:W1:Y:S01]  /*0030*/  LDCU.64 UR6, c[0x0][0x358] ;  /* 0x00006b00ff0677ac */ /* 0x000e620008000a00 */
[----:B------:R-:W-:Y:S01]  /*0040*/  UMOV UR4, URZ ;  /* 0x000000ff00047c82 */ /* 0x000fe20008000000 */
[----:B01----:R-:W-:-:S07]  /*0050*/  I2FP.F32.U32 R4, R0 ;  /* 0x0000000000047245 */ /* 0x003fce0000201000 */
.L_x_20:
        /* <DEDUP_REMOVED lines=24594> */
.L_x_21:
        /* <DEDUP_REMOVED lines=16> */
.L_x_32:


//--------------------- .nv.shared.reserved.0     --------------------------
	.section	.nv.shared.reserved.0,"aw",@nobits
	.weak		__nv_reservedSMEM_offset_0_alias
	.size		__nv_reservedSMEM_offset_0_alias, 0, 64
	.other		__nv_reservedSMEM_offset_0_alias,@"STO_CUDA_RESERVED_SHARED STV_DEFAULT"
__nv_reservedSMEM_offset_0_alias:
	.zero		0
	.zero		64


//--------------------- .nv.constant0._Z21fp32_sincos_sfu_128_1Pf --------------------------
	.section	.nv.constant0._Z21fp32_sincos_sfu_128_1Pf,"a",@progbits
	.sectionflags	@""
	.align	4
.nv.constant0._Z21fp32_sincos_sfu_128_1Pf:
	.zero		904


//--------------------- .nv.constant0._Z20fp32_sincos_sfu_64_1Pf --------------------------
	.section	.nv.constant0._Z20fp32_sincos_sfu_64_1Pf,"a",@progbits
	.sectionflags	@""
	.align	4
.nv.constant0._Z20fp32_sincos_sfu_64_1Pf:
	.zero		904


//--------------------- .nv.constant0._Z20fp32_sincos_sfu_32_1Pf --------------------------
	.section	.nv.constant0._Z20fp32_sincos_sfu_32_1Pf,"a",@progbits
	.sectionflags	@""
	.align	4
.nv.constant0._Z20fp32_sincos_sfu_32_1Pf:
	.zero		904


//--------------------- .nv.constant0._Z20fp32_sincos_sfu_16_1Pf --------------------------
	.section	.nv.constant0._Z20fp32_sincos_sfu_16_1Pf,"a",@progbits
	.sectionflags	@""
	.align	4
.nv.constant0._Z20fp32_sincos_sfu_16_1Pf:
	.zero		904


//--------------------- .nv.constant0._Z19fp32_sincos_sfu_8_1Pf --------------------------
	.section	.nv.constant0._Z19fp32_sincos_sfu_8_1Pf,"a",@progbits
	.sectionflags	@""
	.align	4
.nv.constant0._Z19fp32_sincos_sfu_8_1Pf:
	.zero		904


//--------------------- .nv.constant0._Z19fp32_sincos_sfu_4_1Pf --------------------------
	.section	.nv.constant0._Z19fp32_sincos_sfu_4_1Pf,"a",@progbits
	.sectionflags	@""
	.align	4
.nv.constant0._Z19fp32_sincos_sfu_4_1Pf:
	.zero		904


//--------------------- .nv.constant0._Z19fp32_sincos_sfu_2_1Pf --------------------------
	.section	.nv.constant0._Z19fp32_sincos_sfu_2_1Pf,"a",@progbits
	.sectionflags	@""
	.align	4
.nv.constant0._Z19fp32_sincos_sfu_2_1Pf:
	.zero		904


//--------------------- .nv.constant0._Z19fp32_sincos_sfu_1_1Pf --------------------------
	.section	.nv.constant0._Z19fp32_sincos_sfu_1_1Pf,"a",@progbits
	.sectionflags	@""
	.align	4
.nv.constant0._Z19fp32_sincos_sfu_1_1Pf:
	.zero		904


//--------------------- .nv.constant0._Z19fp32_sincos_sfu_1_2Pf --------------------------
	.section	.nv.constant0._Z19fp32_sincos_sfu_1_2Pf,"a",@progbits
	.sectionflags	@""
	.align	4
.nv.constant0._Z19fp32_sincos_sfu_1_2Pf:
	.zero		904


//--------------------- .nv.constant0._Z19fp32_sincos_sfu_1_4Pf --------------------------
	.section	.nv.constant0._Z19fp32_sincos_sfu_1_4Pf,"a",@progbits
	.sectionflags	@""
	.align	4
.nv.constant0._Z19fp32_sincos_sfu_1_4Pf:
	.zero		904


//--------------------- .nv.constant0._Z19fp32_sincos_sfu_1_8Pf --------------------------
	.section	.nv.constant0._Z19fp32_sincos_sfu_1_8Pf,"a",@progbits
	.sectionflags	@""
	.align	4
.nv.constant0._Z19fp32_sincos_sfu_1_8Pf:
	.zero		904


//--------------------- SYMBOLS --------------------------

	.type		.nv.reservedSmem.offset0,@object
	.size		.nv.reservedSmem.offset0,0x4
